def matmul_kernel(
    a_ptr,
    b_ptr,
    c_ptr,
    M,
    N,
    K,
    stride_am,
    stride_ak,
    stride_bk,
    stride_bn,
    stride_cm,
    stride_cn,
    BLOCK_M: tl.constexpr,
    BLOCK_N: tl.constexpr,
    BLOCK_K: tl.constexpr,
    GROUP_M: tl.constexpr,
):
    pid = tl.program_id(axis=0)
    num_pid_m = tl.cdiv(M, BLOCK_M)
    num_pid_n = tl.cdiv(N, BLOCK_N)
    num_pid_in_group = GROUP_M * num_pid_n
    group_id = pid // num_pid_in_group
    first_pid_m = group_id * GROUP_M
    group_size_m = min(num_pid_m - first_pid_m, GROUP_M)
    pid_m = first_pid_m + ((pid % num_pid_in_group) % group_size_m)
    pid_n = (pid % num_pid_in_group) // group_size_m

    offs_am = (pid_m * BLOCK_M + tl.arange(0, BLOCK_M)) % M
    offs_bn = (pid_n * BLOCK_N + tl.arange(0, BLOCK_N)) % N
    offs_k = tl.arange(0, BLOCK_K)
    a_ptrs = a_ptr + offs_am[:, None] * stride_am + offs_k[None, :] * stride_ak
    b_ptrs = b_ptr + offs_k[:, None] * stride_bk + offs_bn[None, :] * stride_bn

    acc = tl.zeros((BLOCK_M, BLOCK_N), dtype=tl.float32)
    for kk in range(0, tl.cdiv(K, BLOCK_K)):
        a = tl.load(a_ptrs, mask=offs_k[None, :] < K - kk * BLOCK_K, other=0.0)
        b = tl.load(b_ptrs, mask=offs_k[:, None] < K - kk * BLOCK_K, other=0.0)
        acc = tl.dot(a, b, acc)
        a_ptrs += BLOCK_K * stride_ak
        b_ptrs += BLOCK_K * stride_bk

    c = acc.to(c_ptr.dtype.element_ty)
    offs_cm = pid_m * BLOCK_M + tl.arange(0, BLOCK_M)
    offs_cn = pid_n * BLOCK_N + tl.arange(0, BLOCK_N)
    c_ptrs = c_ptr + offs_cm[:, None] * stride_cm + offs_cn[None, :] * stride_cn
    mask = (offs_cm[:, None] < M) & (offs_cn[None, :] < N)
    tl.store(c_ptrs, c, mask=mask)

# config = {"BLOCK_K": 32, "BLOCK_M": 512, "BLOCK_N": 512, "GROUP_M": 8, "arch": "sm_90", "dtype": "fp16", "num_ctas": 1, "num_stages": 2, "num_warps": 8}
# arch = sm_90


// ===== COMPILED SASS (sm_90a) =====

	.target	sm_90a

	.elftype	@"ET_EXEC"


//--------------------- .note.nv.tkinfo           --------------------------
	.section	.note.nv.tkinfo,"",@"SHT_NOTE"
	.sectionflags	@"SHF_NOTE_NV_TKINFO"
	.tkinfo
        /*0018*/ 	.word	0x00000002
        /*0030*/ 	.string	""
        /*0030*/ 	.string	"ptxas"
        /*0030*/ 	.string	"Cuda compilation tools, release 13.0, V13.0.88"
        /*0030*/ 	.string	"Build cuda_13.0.r13.0/compiler.36424714_0"
        /*0030*/ 	.string	"-v  -suppress-debug-info  -lineinfo  -arch sm_90a "



//--------------------- .note.nv.cuinfo           --------------------------
	.section	.note.nv.cuinfo,"",@"SHT_NOTE"
	.sectionflags	@"SHF_NOTE_NV_CUINFO"
        /*0018*/ 	.short	0x0002
        /*001a*/ 	.short	0x005a
        /*001c*/ 	.short	0x0082
	.zero		2


//--------------------- .nv.info                  --------------------------
	.section	.nv.info,"",@"SHT_CUDA_INFO"
	.align	4


	//----- nvinfo : EIATTR_REGCOUNT
	.align		4
        /*0000*/ 	.byte	0x04, 0x2f
        /*0002*/ 	.short	(.L_1 - .L_0)
	.align		4
.L_0:
        /*0004*/ 	.word	index@(matmul_kernel)
        /*0008*/ 	.word	0x000000ff


	//----- nvinfo : EIATTR_FRAME_SIZE
	.align		4
.L_1:
        /*000c*/ 	.byte	0x04, 0x11
        /*000e*/ 	.short	(.L_3 - .L_2)
	.align		4
.L_2:
        /*0010*/ 	.word	index@(matmul_kernel)
        /*0014*/ 	.word	0x00001de8


	//----- nvinfo : EIATTR_MIN_STACK_SIZE
	.align		4
.L_3:
        /*0018*/ 	.byte	0x04, 0x12
        /*001a*/ 	.short	(.L_5 - .L_4)
	.align		4
.L_4:
        /*001c*/ 	.word	index@(matmul_kernel)
        /*0020*/ 	.word	0x00001de8
.L_5:


//--------------------- .nv.compat                --------------------------
	.section	.nv.compat,"",@"SHT_CUDA_COMPAT_INFO"
	.align	4
        /*0000*/ 	.byte	0x02, 0x09, 0x01, 0x00, 0x02, 0x02, 0x04, 0x00, 0x02, 0x05, 0x05, 0x00, 0x03, 0x07, 0x01, 0x01
        /*0010*/ 	.byte	0x02, 0x03, 0x00, 0x00, 0x02, 0x06, 0x01, 0x00, 0x04, 0x0b, 0x08, 0x00, 0x00, 0x00, 0x00, 0x00
        /*0020*/ 	.byte	0x00, 0x00, 0x00, 0x00


//--------------------- .nv.info.matmul_kernel    --------------------------
	.section	.nv.info.matmul_kernel,"",@"SHT_CUDA_INFO"
	.sectionflags	@""
	.align	4


	//----- nvinfo : EIATTR_CUDA_API_VERSION
	.align		4
        /*0000*/ 	.byte	0x04, 0x37
        /*0002*/ 	.short	(.L_7 - .L_6)
.L_6:
        /*0004*/ 	.word	0x00000082


	//----- nvinfo : EIATTR_KPARAM_INFO
	.align		4
.L_7:
        /*0008*/ 	.byte	0x04, 0x17
        /*000a*/ 	.short	(.L_9 - .L_8)
.L_8:
        /*000c*/ 	.word	0x00000000
        /*0010*/ 	.short	0x000d
        /*0012*/ 	.short	0x0048
        /*0014*/ 	.byte	0x00, 0xf4, 0x21, 0x00


	//----- nvinfo : EIATTR_KPARAM_INFO
	.align		4
.L_9:
        /*0018*/ 	.byte	0x04, 0x17
        /*001a*/ 	.short	(.L_11 - .L_10)
.L_10:
        /*001c*/ 	.word	0x00000000
        /*0020*/ 	.short	0x000c
        /*0022*/ 	.short	0x0040
        /*0024*/ 	.byte	0x00, 0xf4, 0x21, 0x00


	//----- nvinfo : EIATTR_KPARAM_INFO
	.align		4
.L_11:
        /*0028*/ 	.byte	0x04, 0x17
        /*002a*/ 	.short	(.L_13 - .L_12)
.L_12:
        /*002c*/ 	.word	0x00000000
        /*0030*/ 	.short	0x000b
        /*0032*/ 	.short	0x0038
        /*0034*/ 	.byte	0x00, 0xf0, 0x11, 0x00


	//----- nvinfo : EIATTR_KPARAM_INFO
	.align		4
.L_13:
        /*0038*/ 	.byte	0x04, 0x17
        /*003a*/ 	.short	(.L_15 - .L_14)
.L_14:
        /*003c*/ 	.word	0x00000000
        /*0040*/ 	.short	0x000a
        /*0042*/ 	.short	0x0034
        /*0044*/ 	.byte	0x00, 0xf0, 0x11, 0x00


	//----- nvinfo : EIATTR_KPARAM_INFO
	.align		4
.L_15:
        /*0048*/ 	.byte	0x04, 0x17
        /*004a*/ 	.short	(.L_17 - .L_16)
.L_16:
        /*004c*/ 	.word	0x00000000
        /*0050*/ 	.short	0x0009
        /*0052*/ 	.short	0x0030
        /*0054*/ 	.byte	0x00, 0xf0, 0x11, 0x00


	//----- nvinfo : EIATTR_KPARAM_INFO
	.align		4
.L_17:
        /*0058*/ 	.byte	0x04, 0x17
        /*005a*/ 	.short	(.L_19 - .L_18)
.L_18:
        /*005c*/ 	.word	0x00000000
        /*0060*/ 	.short	0x0008
        /*0062*/ 	.short	0x002c
        /*0064*/ 	.byte	0x00, 0xf0, 0x11, 0x00


	//----- nvinfo : EIATTR_KPARAM_INFO
	.align		4
.L_19:
        /*0068*/ 	.byte	0x04, 0x17
        /*006a*/ 	.short	(.L_21 - .L_20)
.L_20:
        /*006c*/ 	.word	0x00000000
        /*0070*/ 	.short	0x0007
        /*0072*/ 	.short	0x0028
        /*0074*/ 	.byte	0x00, 0xf0, 0x11, 0x00


	//----- nvinfo : EIATTR_KPARAM_INFO
	.align		4
.L_21:
        /*0078*/ 	.byte	0x04, 0x17
        /*007a*/ 	.short	(.L_23 - .L_22)
.L_22:
        /*007c*/ 	.word	0x00000000
        /*0080*/ 	.short	0x0006
        /*0082*/ 	.short	0x0024
        /*0084*/ 	.byte	0x00, 0xf0, 0x11, 0x00


	//----- nvinfo : EIATTR_KPARAM_INFO
	.align		4
.L_23:
        /*0088*/ 	.byte	0x04, 0x17
        /*008a*/ 	.short	(.L_25 - .L_24)
.L_24:
        /*008c*/ 	.word	0x00000000
        /*0090*/ 	.short	0x0005
        /*0092*/ 	.short	0x0020
        /*0094*/ 	.byte	0x00, 0xf0, 0x11, 0x00


	//----- nvinfo : EIATTR_KPARAM_INFO
	.align		4
.L_25:
        /*0098*/ 	.byte	0x04, 0x17
        /*009a*/ 	.short	(.L_27 - .L_26)
.L_26:
        /*009c*/ 	.word	0x00000000
        /*00a0*/ 	.short	0x0004
        /*00a2*/ 	.short	0x001c
        /*00a4*/ 	.byte	0x00, 0xf0, 0x11, 0x00


	//----- nvinfo : EIATTR_KPARAM_INFO
	.align		4
.L_27:
        /*00a8*/ 	.byte	0x04, 0x17
        /*00aa*/ 	.short	(.L_29 - .L_28)
.L_28:
        /*00ac*/ 	.word	0x00000000
        /*00b0*/ 	.short	0x0003
        /*00b2*/ 	.short	0x0018
        /*00b4*/ 	.byte	0x00, 0xf0, 0x11, 0x00


	//----- nvinfo : EIATTR_KPARAM_INFO
	.align		4
.L_29:
        /*00b8*/ 	.byte	0x04, 0x17
        /*00ba*/ 	.short	(.L_31 - .L_30)
.L_30:
        /*00bc*/ 	.word	0x00000000
        /*00c0*/ 	.short	0x0002
        /*00c2*/ 	.short	0x0010
        /*00c4*/ 	.byte	0x00, 0xf4, 0x21, 0x00


	//----- nvinfo : EIATTR_KPARAM_INFO
	.align		4
.L_31:
        /*00c8*/ 	.byte	0x04, 0x17
        /*00ca*/ 	.short	(.L_33 - .L_32)
.L_32:
        /*00cc*/ 	.word	0x00000000
        /*00d0*/ 	.short	0x0001
        /*00d2*/ 	.short	0x0008
        /*00d4*/ 	.byte	0x00, 0xf4, 0x21, 0x00


	//----- nvinfo : EIATTR_KPARAM_INFO
	.align		4
.L_33:
        /*00d8*/ 	.byte	0x04, 0x17
        /*00da*/ 	.short	(.L_35 - .L_34)
.L_34:
        /*00dc*/ 	.word	0x00000000
        /*00e0*/ 	.short	0x0000
        /*00e2*/ 	.short	0x0000
        /*00e4*/ 	.byte	0x00, 0xf4, 0x21, 0x00


	//----- nvinfo : EIATTR_SPARSE_MMA_MASK
	.align		4
.L_35:
        /*00e8*/ 	.byte	0x03, 0x50
        /*00ea*/ 	.short	0x0000


	//----- nvinfo : EIATTR_MAXREG_COUNT
	.align		4
        /*00ec*/ 	.byte	0x03, 0x1b
        /*00ee*/ 	.short	0x00ff


	//----- nvinfo : EIATTR_NUM_BARRIERS
	.align		4
        /*00f0*/ 	.byte	0x02, 0x4c
        /*00f2*/ 	.byte	0x01
	.zero		1


	//----- nvinfo : EIATTR_ANNOTATIONS
	.align		4
        /*00f4*/ 	.byte	0x04, 0x55
        /*00f6*/ 	.short	(.L_37 - .L_36)


	//   ....[0]....
.L_36:
        /*00f8*/ 	.word	0x00000001
        /*00fc*/ 	.byte	0x70, 0x00, 0x00, 0x00, 0x01, 0x00, 0x00, 0x00, 0xb0, 0x00, 0x00, 0x00, 0x01, 0x00, 0x00, 0x00
        /* <DEDUP_REMOVED lines=3420> */
        /*d6cc*/ 	.byte	0x30, 0xcb, 0x04, 0x00, 0x01, 0x00, 0x00, 0x00, 0x60, 0xcb, 0x04, 0x00


	//----- nvinfo : EIATTR_MERCURY_ISA_VERSION
	.align		4
.L_37:
        /*d6d8*/ 	.byte	0x03, 0x5f
        /*d6da*/ 	.short	0x0101


	//----- nvinfo : EIATTR_EXIT_INSTR_OFFSETS
	.align		4
        /*d6dc*/ 	.byte	0x04, 0x1c
        /*d6de*/ 	.short	(.L_39 - .L_38)


	//   ....[0]....
.L_38:
        /*d6e0*/ 	.word	0x0004cf90


	//   ....[1]....
        /*d6e4*/ 	.word	0x0004cfc0


	//----- nvinfo : EIATTR_REQNTID
	.align		4
.L_39:
        /*d6e8*/ 	.byte	0x04, 0x10
        /*d6ea*/ 	.short	(.L_41 - .L_40)
.L_40:
        /*d6ec*/ 	.word	0x00000100
        /*d6f0*/ 	.word	0x00000001
        /*d6f4*/ 	.word	0x00000001


	//----- nvinfo : EIATTR_CBANK_PARAM_SIZE
	.align		4
.L_41:
        /*d6f8*/ 	.byte	0x03, 0x19
        /*d6fa*/ 	.short	0x0050


	//----- nvinfo : EIATTR_PARAM_CBANK
	.align		4
        /*d6fc*/ 	.byte	0x04, 0x0a
        /*d6fe*/ 	.short	(.L_43 - .L_42)
	.align		4
.L_42:
        /*d700*/ 	.word	index@(.nv.constant0.matmul_kernel)
        /*d704*/ 	.short	0x0210
        /*d706*/ 	.short	0x0050


	//----- nvinfo : EIATTR_SW_WAR
	.align		4
.L_43:
        /*d708*/ 	.byte	0x04, 0x36
        /*d70a*/ 	.short	(.L_45 - .L_44)
.L_44:
        /*d70c*/ 	.word	0x00000008
.L_45:


//--------------------- .nv.callgraph             --------------------------
	.section	.nv.callgraph,"",@"SHT_CUDA_CALLGRAPH"
	.align	4
	.sectionentsize	8
	.align		4
        /*0000*/ 	.word	0x00000000
	.align		4
        /*0004*/ 	.word	0xffffffff
	.align		4
        /*0008*/ 	.word	0x00000000
	.align		4
        /*000c*/ 	.word	0xfffffffe
	.align		4
        /*0010*/ 	.word	0x00000000
	.align		4
        /*0014*/ 	.word	0xfffffffd
	.align		4
        /*0018*/ 	.word	0x00000000
	.align		4
        /*001c*/ 	.word	0xfffffffc


//--------------------- .text.matmul_kernel       --------------------------
	.section	.text.matmul_kernel,"ax",@progbits
	.align	128
        .global         matmul_kernel
        .type           matmul_kernel,@function
        .size           matmul_kernel,(.L_x_3 - matmul_kernel)
        .other          matmul_kernel,@"STO_CUDA_ENTRY STV_DEFAULT"
matmul_kernel:
.text.matmul_kernel:
[----:B------:R-:W0:Y:S08]  /*0000*/  LDC R1, c[0x0][0x28] ;  /* 0x00000a00ff017b82 */ /* 0x000e300000000800 */
[----:B------:R-:W1:Y:S01]  /*0010*/  LDC.64 R2, c[0x0][0x228] ;  /* 0x00008a00ff027b82 */ /* 0x000e620000000a00 */
[----:B0-----:R-:W-:Y:S01]  /*0020*/  VIADD R1, R1, 0xffffe218 ;  /* 0xffffe21801017836 */ /* 0x001fe20000000000 */
[----:B------:R-:W0:Y:S01]  /*0030*/  S2R R7, SR_CTAID.X ;  /* 0x0000000000077919 */ /* 0x000e220000002500 */
[----:B------:R-:W-:Y:S01]  /*0040*/  UMOV UR4, 0x400 ;  /* 0x0000040000047882 */ /* 0x000fe20000000000 */
[----:B------:R-:W-:Y:S01]  /*0050*/  ULDC.64 UR58, c[0x0][0x208] ;  /* 0x00008200003a7ab9 */ /* 0x000fe20000000a00 */
[----:B------:R-:W-:Y:S01]  /*0060*/  CS2R R156, SRZ ;  /* 0x00000000009c7805 */ /* 0x000fe2000001ff00 */
[----:B------:R2:W-:Y:S01]  /*0070*/  STL [R1+0x330], RZ ;  /* 0x000330ff01007387 */ /* 0x0005e20000100800 */
[----:B------:R-:W-:Y:S01]  /*0080*/  CS2R R158, SRZ ;  /* 0x00000000009e7805 */ /* 0x000fe2000001ff00 */
[----:B------:R-:W3:Y:S01]  /*0090*/  S2UR UR5, SR_CgaCtaId ;  /* 0x00000000000579c3 */ /* 0x000ee20000008800 */
[----:B------:R-:W-:Y:S01]  /*00a0*/  CS2R R148, SRZ ;  /* 0x0000000000947805 */ /* 0x000fe2000001ff00 */
[----:B------:R2:W-:Y:S01]  /*00b0*/  STL [R1+0x334], RZ ;  /* 0x000334ff01007387 */ /* 0x0005e20000100800 */
[----:B------:R-:W-:-:S02]  /*00c0*/  CS2R R150, SRZ ;  /* 0x0000000000967805 */ /* 0x000fc4000001ff00 */
[----:B------:R-:W-:Y:S02]  /*00d0*/  CS2R R140, SRZ ;  /* 0x00000000008c7805 */ /* 0x000fe4000001ff00 */
[----:B------:R-:W-:Y:S01]  /*00e0*/  CS2R R142, SRZ ;  /* 0x00000000008e7805 */ /* 0x000fe2000001ff00 */
[----:B------:R2:W-:Y:S01]  /*00f0*/  STL [R1+0x338], RZ ;  /* 0x000338ff01007387 */ /* 0x0005e20000100800 */
[----:B------:R-:W-:Y:S02]  /*0100*/  CS2R R132, SRZ ;  /* 0x0000000000847805 */ /* 0x000fe4000001ff00 */
[----:B------:R-:W-:Y:S02]  /*0110*/  CS2R R134, SRZ ;  /* 0x0000000000867805 */ /* 0x000fe4000001ff00 */
[----:B------:R-:W-:Y:S01]  /*0120*/  CS2R R124, SRZ ;  /* 0x00000000007c7805 */ /* 0x000fe2000001ff00 */
[----:B------:R2:W-:Y:S01]  /*0130*/  STL [R1+0x33c], RZ ;  /* 0x00033cff01007387 */ /* 0x0005e20000100800 */
[----:B------:R-:W-:-:S02]  /*0140*/  CS2R R126, SRZ ;  /* 0x00000000007e7805 */ /* 0x000fc4000001ff00 */
[----:B------:R-:W-:Y:S02]  /*0150*/  CS2R R116, SRZ ;  /* 0x0000000000747805 */ /* 0x000fe4000001ff00 */
[----:B------:R-:W-:Y:S01]  /*0160*/  CS2R R118, SRZ ;  /* 0x0000000000767805 */ /* 0x000fe2000001ff00 */
[----:B------:R2:W-:Y:S01]  /*0170*/  STL [R1+0x360], RZ ;  /* 0x000360ff01007387 */ /* 0x0005e20000100800 */
[----:B------:R-:W-:Y:S01]  /*0180*/  CS2R R108, SRZ ;  /* 0x00000000006c7805 */ /* 0x000fe2000001ff00 */
[----:B-1----:R-:W-:Y:S01]  /*0190*/  VIADD R0, R3, 0x1ff ;  /* 0x000001ff03007836 */ /* 0x002fe20000000000 */
[----:B------:R-:W-:Y:S01]  /*01a0*/  CS2R R110, SRZ ;  /* 0x00000000006e7805 */ /* 0x000fe2000001ff00 */
[----:B------:R2:W-:Y:S01]  /*01b0*/  STL [R1+0x364], RZ ;  /* 0x000364ff01007387 */ /* 0x0005e20000100800 */
[----:B------:R-:W-:Y:S02]  /*01c0*/  CS2R R100, SRZ ;  /* 0x0000000000647805 */ /* 0x000fe4000001ff00 */
[----:B------:R-:W-:-:S02]  /*01d0*/  CS2R R102, SRZ ;  /* 0x0000000000667805 */ /* 0x000fc4000001ff00 */
[----:B------:R-:W-:Y:S01]  /*01e0*/  SHF.R.S32.HI R5, RZ, 0x1f, R0 ;  /* 0x0000001fff057819 */ /* 0x000fe20000011400 */
[----:B------:R2:W-:Y:S01]  /*01f0*/  STL [R1+0x368], RZ ;  /* 0x000368ff01007387 */ /* 0x0005e20000100800 */
[----:B------:R-:W-:Y:S01]  /*0200*/  CS2R R92, SRZ ;  /* 0x00000000005c7805 */ /* 0x000fe2000001ff00 */
[----:B---3--:R-:W-:Y:S01]  /*0210*/  ULEA UR4, UR5, UR4, 0x18 ;  /* 0x0000000405047291 */ /* 0x008fe2000f8ec03f */
[----:B------:R-:W-:Y:S01]  /*0220*/  LEA.HI R5, R5, R0, RZ, 0x9 ;  /* 0x0000000005057211 */ /* 0x000fe200078f48ff */
[----:B------:R2:W-:Y:S01]  /*0230*/  STL [R1+0x36c], RZ ;  /* 0x00036cff01007387 */ /* 0x0005e20000100800 */
[----:B0-----:R-:W-:Y:S02]  /*0240*/  IABS R10, R7 ;  /* 0x00000007000a7213 */ /* 0x001fe40000000000 */
[----:B------:R-:W-:Y:S02]  /*0250*/  CS2R R94, SRZ ;  /* 0x00000000005e7805 */ /* 0x000fe4000001ff00 */
[----:B------:R-:W-:Y:S01]  /*0260*/  SHF.R.S32.HI R5, RZ, 0x9, R5 ;  /* 0x00000009ff057819 */ /* 0x000fe20000011405 */
[----:B------:R2:W-:Y:S01]  /*0270*/  STL [R1+0x390], RZ ;  /* 0x000390ff01007387 */ /* 0x0005e20000100800 */
[----:B------:R-:W-:-:S02]  /*0280*/  CS2R R84, SRZ ;  /* 0x0000000000547805 */ /* 0x000fc4000001ff00 */
[----:B------:R-:W-:Y:S02]  /*0290*/  CS2R R86, SRZ ;  /* 0x0000000000567805 */ /* 0x000fe4000001ff00 */
[----:B------:R-:W-:Y:S01]  /*02a0*/  CS2R R80, SRZ ;  /* 0x0000000000507805 */ /* 0x000fe2000001ff00 */
[----:B------:R2:W-:Y:S01]  /*02b0*/  STL [R1+0x394], RZ ;  /* 0x000394ff01007387 */ /* 0x0005e20000100800 */
[----:B------:R-:W-:Y:S01]  /*02c0*/  IMAD.SHL.U32 R6, R5, 0x8, RZ ;  /* 0x0000000805067824 */ /* 0x000fe200078e00ff */
[----:B------:R-:W-:Y:S02]  /*02d0*/  CS2R R82, SRZ ;  /* 0x0000000000527805 */ /* 0x000fe4000001ff00 */
[----:B------:R-:W-:Y:S01]  /*02e0*/  CS2R R76, SRZ ;  /* 0x00000000004c7805 */ /* 0x000fe2000001ff00 */
[----:B------:R2:W-:Y:S01]  /*02f0*/  STL [R1+0x398], RZ ;  /* 0x000398ff01007387 */ /* 0x0005e20000100800 */
[----:B------:R-:W-:Y:S02]  /*0300*/  CS2R R78, SRZ ;  /* 0x00000000004e7805 */ /* 0x000fe4000001ff00 */
[----:B------:R-:W-:-:S02]  /*0310*/  IABS R9, R6 ;  /* 0x0000000600097213 */ /* 0x000fc40000000000 */
[----:B------:R-:W-:Y:S01]  /*0320*/  CS2R R72, SRZ ;  /* 0x0000000000487805 */ /* 0x000fe2000001ff00 */
[----:B------:R2:W-:Y:S01]  /*0330*/  STL [R1+0x39c], RZ ;  /* 0x00039cff01007387 */ /* 0x0005e20000100800 */
[----:B------:R-:W-:Y:S01]  /*0340*/  IABS R12, R6 ;  /* 0x00000006000c7213 */ /* 0x000fe20000000000 */
[----:B------:R-:W0:Y:S01]  /*0350*/  I2F.RP R0, R9 ;  /* 0x0000000900007306 */ /* 0x000e220000209400 */
        /* <DEDUP_REMOVED lines=14> */
[----:B0-----:R-:W0:Y:S01]  /*0440*/  MUFU.RCP R0, R0 ;  /* 0x0000000000007308 */ /* 0x001e220000001000 */
[----:B------:R-:W-:-:S02]  /*0450*/  CS2R R42, SRZ ;  /* 0x00000000002a7805 */ /* 0x000fc4000001ff00 */
[----:B------:R-:W-:Y:S01]  /*0460*/  CS2R R36, SRZ ;  /* 0x0000000000247805 */ /* 0x000fe2000001ff00 */
[----:B------:R2:W-:Y:S01]  /*0470*/  STL [R1+0x3e0], RZ ;  /* 0x0003e0ff01007387 */ /* 0x0005e20000100800 */
[----:B------:R-:W-:Y:S02]  /*0480*/  CS2R R38, SRZ ;  /* 0x0000000000267805 */ /* 0x000fe4000001ff00 */
[----:B------:R-:W-:Y:S02]  /*0490*/  CS2R R32, SRZ ;  /* 0x0000000000207805 */ /* 0x000fe4000001ff00 */
[----:B------:R-:W-:Y:S01]  /*04a0*/  CS2R R34, SRZ ;  /* 0x0000000000227805 */ /* 0x000fe2000001ff00 */
[----:B------:R2:W-:Y:S01]  /*04b0*/  STL [R1+0x3e4], RZ ;  /* 0x0003e4ff01007387 */ /* 0x0005e20000100800 */
[----:B------:R-:W-:Y:S02]  /*04c0*/  CS2R R28, SRZ ;  /* 0x00000000001c7805 */ /* 0x000fe4000001ff00 */
[----:B------:R-:W-:-:S02]  /*04d0*/  CS2R R30, SRZ ;  /* 0x00000000001e7805 */ /* 0x000fc4000001ff00 */
[----:B------:R-:W-:Y:S01]  /*04e0*/  CS2R R24, SRZ ;  /* 0x0000000000187805 */ /* 0x000fe2000001ff00 */
[----:B------:R2:W-:Y:S01]  /*04f0*/  STL [R1+0x3e8], RZ ;  /* 0x0003e8ff01007387 */ /* 0x0005e20000100800 */
[----:B------:R-:W-:Y:S02]  /*0500*/  CS2R R26, SRZ ;  /* 0x00000000001a7805 */ /* 0x000fe4000001ff00 */
[----:B------:R-:W-:Y:S02]  /*0510*/  CS2R R20, SRZ ;  /* 0x0000000000147805 */ /* 0x000fe4000001ff00 */
[----:B------:R-:W-:Y:S01]  /*0520*/  CS2R R22, SRZ ;  /* 0x0000000000167805 */ /* 0x000fe2000001ff00 */
[----:B------:R2:W-:Y:S01]  /*0530*/  STL [R1+0x3ec], RZ ;  /* 0x0003ecff01007387 */ /* 0x0005e20000100800 */
[----:B------:R-:W-:Y:S01]  /*0540*/  CS2R R16, SRZ ;  /* 0x0000000000107805 */ /* 0x000fe2000001ff00 */
[----:B0-----:R-:W-:Y:S01]  /*0550*/  VIADD R4, R0, 0xffffffe ;  /* 0x0ffffffe00047836 */ /* 0x001fe20000000000 */
[----:B------:R-:W-:Y:S01]  /*0560*/  CS2R R18, SRZ ;  /* 0x0000000000127805 */ /* 0x000fe2000001ff00 */
[----:B------:R2:W-:Y:S01]  /*0570*/  STL [R1+0x5f0], RZ ;  /* 0x0005f0ff01007387 */ /* 0x0005e20000100800 */
[----:B------:R-:W-:Y:S01]  /*0580*/  IMAD.MOV R0, RZ, RZ, -R12 ;  /* 0x000000ffff007224 */ /* 0x000fe200078e0a0c */
[----:B------:R0:W1:Y:S01]  /*0590*/  F2I.FTZ.U32.TRUNC.NTZ R5, R4 ;  /* 0x0000000400057305 */ /* 0x000062000021f000 */
[----:B------:R-:W-:Y:S01]  /*05a0*/  CS2R R14, SRZ ;  /* 0x00000000000e7805 */ /* 0x000fe2000001ff00 */
[----:B------:R2:W-:Y:S01]  /*05b0*/  STL [R1+0x5f4], RZ ;  /* 0x0005f4ff01007387 */ /* 0x0005e20000100800 */
[----:B------:R-:W-:-:S02]  /*05c0*/  CS2R R88, SRZ ;  /* 0x0000000000587805 */ /* 0x000fc4000001ff00 */
[----:B------:R-:W-:Y:S02]  /*05d0*/  CS2R R90, SRZ ;  /* 0x00000000005a7805 */ /* 0x000fe4000001ff00 */
[----:B------:R-:W-:Y:S01]  /*05e0*/  CS2R R96, SRZ ;  /* 0x0000000000607805 */ /* 0x000fe2000001ff00 */
[----:B------:R2:W-:Y:S01]  /*05f0*/  STL [R1+0x5f8], RZ ;  /* 0x0005f8ff01007387 */ /* 0x0005e20000100800 */
[----:B------:R-:W-:Y:S02]  /*0600*/  CS2R R98, SRZ ;  /* 0x0000000000627805 */ /* 0x000fe4000001ff00 */
[----:B------:R-:W-:Y:S01]  /*0610*/  CS2R R104, SRZ ;  /* 0x0000000000687805 */ /* 0x000fe2000001ff00 */
[----:B0-----:R-:W-:Y:S01]  /*0620*/  IMAD.MOV.U32 R4, RZ, RZ, RZ ;  /* 0x000000ffff047224 */ /* 0x001fe200078e00ff */
[----:B------:R2:W-:Y:S01]  /*0630*/  STL [R1+0x5fc], RZ ;  /* 0x0005fcff01007387 */ /* 0x0005e20000100800 */
[----:B------:R-:W-:Y:S02]  /*0640*/  CS2R R106, SRZ ;  /* 0x00000000006a7805 */ /* 0x000fe4000001ff00 */
[----:B------:R-:W-:-:S02]  /*0650*/  CS2R R112, SRZ ;  /* 0x0000000000707805 */ /* 0x000fc4000001ff00 */
[----:B------:R-:W-:Y:S01]  /*0660*/  CS2R R114, SRZ ;  /* 0x0000000000727805 */ /* 0x000fe2000001ff00 */
[----:B------:R2:W-:Y:S01]  /*0670*/  STL [R1+0x600], RZ ;  /* 0x000600ff01007387 */ /* 0x0005e20000100800 */
[--C-:B-1----:R-:W-:Y:S01]  /*0680*/  IMAD.MOV R8, RZ, RZ, -R5.reuse ;  /* 0x000000ffff087224 */ /* 0x102fe200078e0a05 */
[----:B------:R-:W-:Y:S02]  /*0690*/  CS2R R120, SRZ ;  /* 0x0000000000787805 */ /* 0x000fe4000001ff00 */
[----:B------:R-:W-:Y:S01]  /*06a0*/  CS2R R122, SRZ ;  /* 0x00000000007a7805 */ /* 0x000fe2000001ff00 */
[----:B------:R2:W-:Y:S01]  /*06b0*/  STL [R1+0x604], RZ ;  /* 0x000604ff01007387 */ /* 0x0005e20000100800 */
[----:B------:R-:W-:Y:S01]  /*06c0*/  IMAD R11, R8, R9, RZ ;  /* 0x00000009080b7224 */ /* 0x000fe200078e02ff */
[----:B------:R-:W-:Y:S01]  /*06d0*/  CS2R R128, SRZ ;  /* 0x0000000000807805 */ /* 0x000fe2000001ff00 */
[----:B------:R-:W-:Y:S01]  /*06e0*/  IMAD.MOV.U32 R8, RZ, RZ, R10 ;  /* 0x000000ffff087224 */ /* 0x000fe200078e000a */
[----:B------:R2:W-:Y:S01]  /*06f0*/  STL [R1+0x608], RZ ;  /* 0x000608ff01007387 */ /* 0x0005e20000100800 */
[----:B------:R-:W-:Y:S01]  /*0700*/  IMAD.HI.U32 R5, R5, R11, R4 ;  /* 0x0000000b05057227 */ /* 0x000fe200078e0004 */
[----:B------:R-:W-:-:S02]  /*0710*/  CS2R R130, SRZ ;  /* 0x0000000000827805 */ /* 0x000fc4000001ff00 */
[----:B------:R-:W-:Y:S01]  /*0720*/  CS2R R136, SRZ ;  /* 0x0000000000887805 */ /* 0x000fe2000001ff00 */
[----:B------:R2:W-:Y:S01]  /*0730*/  STL [R1+0x60c], RZ ;  /* 0x00060cff01007387 */ /* 0x0005e20000100800 */
[----:B------:R-:W-:Y:S02]  /*0740*/  CS2R R138, SRZ ;  /* 0x00000000008a7805 */ /* 0x000fe4000001ff00 */
[----:B------:R-:W-:Y:S01]  /*0750*/  CS2R R144, SRZ ;  /* 0x0000000000907805 */ /* 0x000fe2000001ff00 */
[----:B------:R-:W-:Y:S01]  /*0760*/  IMAD.HI.U32 R5, R5, R8, RZ ;  /* 0x0000000805057227 */ /* 0x000fe200078e00ff */
[----:B------:R2:W-:Y:S01]  /*0770*/  STL [R1+0x610], RZ ;  /* 0x000610ff01007387 */ /* 0x0005e20000100800 */
[----:B------:R-:W-:Y:S02]  /*0780*/  CS2R R146, SRZ ;  /* 0x0000000000927805 */ /* 0x000fe4000001ff00 */
[----:B------:R-:W-:Y:S01]  /*0790*/  CS2R R152, SRZ ;  /* 0x0000000000987805 */ /* 0x000fe2000001ff00 */
[----:B------:R-:W-:Y:S01]  /*07a0*/  IMAD R0, R5, R0, R8 ;  /* 0x0000000005007224 */ /* 0x000fe200078e0208 */
[----:B------:R2:W-:Y:S01]  /*07b0*/  STL [R1+0x614], RZ ;  /* 0x000614ff01007387 */ /* 0x0005e20000100800 */
[----:B------:R-:W-:-:S02]  /*07c0*/  CS2R R154, SRZ ;  /* 0x00000000009a7805 */ /* 0x000fc4000001ff00 */
[----:B------:R-:W-:Y:S02]  /*07d0*/  CS2R R160, SRZ ;  /* 0x0000000000a07805 */ /* 0x000fe4000001ff00 */
[----:B------:R-:W-:Y:S01]  /*07e0*/  CS2R R162, SRZ ;  /* 0x0000000000a27805 */ /* 0x000fe2000001ff00 */
[----:B------:R2:W-:Y:S01]  /*07f0*/  STL [R1+0x618], RZ ;  /* 0x000618ff01007387 */ /* 0x0005e20000100800 */
[----:B------:R-:W-:Y:S02]  /*0800*/  ISETP.GT.U32.AND P1, PT, R9, R0, PT ;  /* 0x000000000900720c */ /* 0x000fe40003f24070 */
        /* <DEDUP_REMOVED lines=11> */
[----:B------:R-:W-:Y:S01]  /*08c0*/  CS2R R180, SRZ ;  /* 0x0000000000b47805 */ /* 0x000fe2000001ff00 */
[----:B------:R-:W-:Y:S01]  /*08d0*/  @!P1 IMAD.IADD R0, R0, 0x1, -R9 ;  /* 0x0000000100009824 */ /* 0x000fe200078e0a09 */
[----:B------:R-:W-:Y:S01]  /*08e0*/  CS2R R182, SRZ ;  /* 0x0000000000b67805 */ /* 0x000fe2000001ff00 */
[----:B------:R2:W-:Y:S01]  /*08f0*/  STL [R1+0x628], RZ ;  /* 0x000628ff01007387 */ /* 0x0005e20000100800 */
[----:B------:R-:W-:Y:S01]  /*0900*/  @!P1 VIADD R5, R5, 0x1 ;  /* 0x0000000105059836 */ /* 0x000fe20000000000 */
[----:B------:R-:W-:-:S02]  /*0910*/  ISETP.NE.AND P1, PT, R6, RZ, PT ;  /* 0x000000ff0600720c */ /* 0x000fc40003f25270 */
[----:B------:R-:W-:Y:S01]  /*0920*/  CS2R R184, SRZ ;  /* 0x0000000000b87805 */ /* 0x000fe2000001ff00 */
[----:B------:R2:W-:Y:S01]  /*0930*/  STL [R1+0x62c], RZ ;  /* 0x00062cff01007387 */ /* 0x0005e20000100800 */
[----:B------:R-:W-:Y:S02]  /*0940*/  ISETP.GE.U32.AND P0, PT, R0, R9, PT ;  /* 0x000000090000720c */ /* 0x000fe40003f06070 */
[----:B------:R-:W-:Y:S02]  /*0950*/  CS2R R186, SRZ ;  /* 0x0000000000ba7805 */ /* 0x000fe4000001ff00 */
[----:B------:R-:W-:Y:S01]  /*0960*/  LOP3.LUT R0, R7, R6, RZ, 0x3c, !PT ;  /* 0x0000000607007212 */ /* 0x000fe200078e3cff */
[----:B------:R2:W-:Y:S01]  /*0970*/  STL [R1+0x630], RZ ;  /* 0x000630ff01007387 */ /* 0x0005e20000100800 */
[----:B------:R-:W-:Y:S02]  /*0980*/  CS2R R196, SRZ ;  /* 0x0000000000c47805 */ /* 0x000fe4000001ff00 */
[----:B------:R-:W-:-:S02]  /*0990*/  CS2R R198, SRZ ;  /* 0x0000000000c67805 */ /* 0x000fc4000001ff00 */
[----:B------:R-:W-:Y:S01]  /*09a0*/  ISETP.GE.AND P2, PT, R0, RZ, PT ;  /* 0x000000ff0000720c */ /* 0x000fe20003f46270 */
[----:B------:R2:W-:Y:S01]  /*09b0*/  STL [R1+0x634], RZ ;  /* 0x000634ff01007387 */ /* 0x0005e20000100800 */
[----:B------:R-:W-:Y:S01]  /*09c0*/  VIADD R0, R2, 0x1ff ;  /* 0x000001ff02007836 */ /* 0x000fe20000000000 */
[----:B------:R-:W-:Y:S02]  /*09d0*/  CS2R R200, SRZ ;  /* 0x0000000000c87805 */ /* 0x000fe4000001ff00 */
[----:B------:R-:W-:Y:S01]  /*09e0*/  CS2R R202, SRZ ;  /* 0x0000000000ca7805 */ /* 0x000fe2000001ff00 */
[----:B------:R2:W-:Y:S01]  /*09f0*/  STL [R1+0x638], RZ ;  /* 0x000638ff01007387 */ /* 0x0005e20000100800 */
[----:B------:R-:W-:Y:S01]  /*0a00*/  CS2R R204, SRZ ;  /* 0x0000000000cc7805 */ /* 0x000fe2000001ff00 */
[----:B------:R-:W-:Y:S01]  /*0a10*/  @P0 VIADD R5, R5, 0x1 ;  /* 0x0000000105050836 */ /* 0x000fe20000000000 */
[----:B------:R-:W-:Y:S01]  /*0a20*/  CS2R R206, SRZ ;  /* 0x0000000000ce7805 */ /* 0x000fe2000001ff00 */
[----:B------:R2:W-:Y:S01]  /*0a30*/  STL [R1+0x63c], RZ ;  /* 0x00063cff01007387 */ /* 0x0005e20000100800 */
[----:B------:R-:W-:Y:S01]  /*0a40*/  CS2R R208, SRZ ;  /* 0x0000000000d07805 */ /* 0x000fe2000001ff00 */
[----:B------:R-:W-:Y:S01]  /*0a50*/  IMAD.MOV.U32 R4, RZ, RZ, R5 ;  /* 0x000000ffff047224 */ /* 0x000fe200078e0005 */
[----:B------:R-:W-:Y:S01]  /*0a60*/  SHF.R.S32.HI R5, RZ, 0x1f, R0 ;  /* 0x0000001fff057819 */ /* 0x000fe20000011400 */
[----:B------:R2:W-:Y:S01]  /*0a70*/  STL [R1+0x640], RZ ;  /* 0x000640ff01007387 */ /* 0x0005e20000100800 */
[----:B------:R-:W-:Y:S01]  /*0a80*/  CS2R R210, SRZ ;  /* 0x0000000000d27805 */ /* 0x000fe2000001ff00 */
[----:B------:R-:W-:Y:S01]  /*0a90*/  @!P2 IMAD.MOV R4, RZ, RZ, -R4 ;  /* 0x000000ffff04a224 */ /* 0x000fe200078e0a04 */
[----:B------:R-:W-:Y:S01]  /*0aa0*/  @!P1 LOP3.LUT R4, RZ, R6, RZ, 0x33, !PT ;  /* 0x00000006ff049212 */ /* 0x000fe200078e33ff */
[----:B------:R2:W-:Y:S01]  /*0ab0*/  STL [R1+0x644], RZ ;  /* 0x000644ff01007387 */ /* 0x0005e20000100800 */
[----:B------:R-:W-:-:S02]  /*0ac0*/  LEA.HI R5, R5, R0, RZ, 0x9 ;  /* 0x0000000005057211 */ /* 0x000fc400078f48ff */
[----:B------:R-:W-:Y:S02]  /*0ad0*/  CS2R R212, SRZ ;  /* 0x0000000000d47805 */ /* 0x000fe4000001ff00 */
[----:B------:R-:W-:Y:S01]  /*0ae0*/  CS2R R214, SRZ ;  /* 0x0000000000d67805 */ /* 0x000fe2000001ff00 */
[----:B------:R2:W-:Y:S01]  /*0af0*/  STL [R1+0x648], RZ ;  /* 0x000648ff01007387 */ /* 0x0005e20000100800 */
[----:B------:R-:W-:Y:S01]  /*0b00*/  IMAD.SHL.U32 R10, R4, 0x8, RZ ;  /* 0x00000008040a7824 */ /* 0x000fe200078e00ff */
[----:B------:R-:W-:Y:S01]  /*0b10*/  CS2R R216, SRZ ;  /* 0x0000000000d87805 */ /* 0x000fe2000001ff00 */
[----:B------:R-:W-:Y:S01]  /*0b20*/  IMAD.MOV R4, RZ, RZ, -R4 ;  /* 0x000000ffff047224 */ /* 0x000fe200078e0a04 */
[----:B------:R2:W-:Y:S01]  /*0b30*/  STL [R1+0x64c], RZ ;  /* 0x00064cff01007387 */ /* 0x0005e20000100800 */
[----:B------:R-:W-:Y:S02]  /*0b40*/  CS2R R218, SRZ ;  /* 0x0000000000da7805 */ /* 0x000fe4000001ff00 */
[----:B------:R-:W-:Y:S01]  /*0b50*/  LEA.HI.SX32 R5, R5, -R10, 0x17 ;  /* 0x8000000a05057211 */ /* 0x000fe200078fbaff */
[----:B------:R-:W-:Y:S01]  /*0b60*/  IMAD R12, R6, R4, R7 ;  /* 0x00000004060c7224 */ /* 0x000fe200078e0207 */
[----:B------:R2:W-:Y:S01]  /*0b70*/  STL [R1+0x650], RZ ;  /* 0x000650ff01007387 */ /* 0x0005e20000100800 */
[----:B------:R-:W-:-:S02]  /*0b80*/  CS2R R220, SRZ ;  /* 0x0000000000dc7805 */ /* 0x000fc4000001ff00 */
[----:B------:R-:W-:Y:S02]  /*0b90*/  VIMNMX R11, R5, 0x8, PT ;  /* 0x00000008050b7848 */ /* 0x000fe40003fe0100 */
[----:B------:R-:W-:Y:S01]  /*0ba0*/  CS2R R222, SRZ ;  /* 0x0000000000de7805 */ /* 0x000fe2000001ff00 */
[----:B------:R2:W-:Y:S01]  /*0bb0*/  STL [R1+0x654], RZ ;  /* 0x000654ff01007387 */ /* 0x0005e20000100800 */
[----:B------:R-:W-:Y:S02]  /*0bc0*/  IABS R6, R12 ;  /* 0x0000000c00067213 */ /* 0x000fe40000000000 */
[----:B------:R-:W-:Y:S02]  /*0bd0*/  CS2R R224, SRZ ;  /* 0x0000000000e07805 */ /* 0x000fe4000001ff00 */
[----:B------:R-:W-:Y:S01]  /*0be0*/  IABS R9, R11 ;  /* 0x0000000b00097213 */ /* 0x000fe20000000000 */
[----:B------:R2:W-:Y:S01]  /*0bf0*/  STL [R1+0x658], RZ ;  /* 0x000658ff01007387 */ /* 0x0005e20000100800 */
[----:B------:R-:W-:-:S02]  /*0c00*/  CS2R R226, SRZ ;  /* 0x0000000000e27805 */ /* 0x000fc4000001ff00 */
[----:B------:R-:W-:Y:S01]  /*0c10*/  CS2R R228, SRZ ;  /* 0x0000000000e47805 */ /* 0x000fe2000001ff00 */
[----:B------:R-:W0:Y:S01]  /*0c20*/  I2F.RP R0, R9 ;  /* 0x0000000900007306 */ /* 0x000e220000209400 */
        /* <DEDUP_REMOVED lines=14> */
[----:B0-----:R-:W0:Y:S01]  /*0d10*/  MUFU.RCP R0, R0 ;  /* 0x0000000000007308 */ /* 0x001e220000001000 */
[----:B------:R-:W-:Y:S01]  /*0d20*/  CS2R R250, SRZ ;  /* 0x0000000000fa7805 */ /* 0x000fe2000001ff00 */
[----:B------:R2:W-:Y:S04]  /*0d30*/  STL [R1+0x66c], RZ ;  /* 0x00066cff01007387 */ /* 0x0005e80000100800 */
[----:B------:R2:W-:Y:S04]  /*0d40*/  STL [R1+0x670], RZ ;  /* 0x000670ff01007387 */ /* 0x0005e80000100800 */
[----:B------:R2:W-:Y:S04]  /*0d50*/  STL [R1+0x674], RZ ;  /* 0x000674ff01007387 */ /* 0x0005e80000100800 */
[----:B------:R2:W-:Y:S01]  /*0d60*/  STL [R1+0x678], RZ ;  /* 0x000678ff01007387 */ /* 0x0005e20000100800 */
[----:B0-----:R-:W-:-:S03]  /*0d70*/  VIADD R5, R0, 0xffffffe ;  /* 0x0ffffffe00057836 */ /* 0x001fc60000000000 */
[----:B------:R2:W-:Y:S04]  /*0d80*/  STL [R1+0x67c], RZ ;  /* 0x00067cff01007387 */ /* 0x0005e80000100800 */
[----:B------:R2:W-:Y:S01]  /*0d90*/  STL [R1+0x680], RZ ;  /* 0x000680ff01007387 */ /* 0x0005e20000100800 */
[----:B------:R-:W0:Y:S03]  /*0da0*/  F2I.FTZ.U32.TRUNC.NTZ R5, R5 ;  /* 0x0000000500057305 */ /* 0x000e26000021f000 */
[----:B------:R2:W-:Y:S04]  /*0db0*/  STL [R1+0x684], RZ ;  /* 0x000684ff01007387 */ /* 0x0005e80000100800 */
[----:B------:R2:W-:Y:S04]  /*0dc0*/  STL [R1+0x688], RZ ;  /* 0x000688ff01007387 */ /* 0x0005e80000100800 */
[----:B------:R2:W-:Y:S04]  /*0dd0*/  STL [R1+0x68c], RZ ;  /* 0x00068cff01007387 */ /* 0x0005e80000100800 */
[----:B------:R2:W-:Y:S01]  /*0de0*/  STL [R1+0x690], RZ ;  /* 0x000690ff01007387 */ /* 0x0005e20000100800 */
[----:B0-----:R-:W-:-:S03]  /*0df0*/  IMAD.MOV R8, RZ, RZ, -R5 ;  /* 0x000000ffff087224 */ /* 0x001fc600078e0a05 */
[----:B------:R2:W-:Y:S01]  /*0e00*/  STL [R1+0x694], RZ ;  /* 0x000694ff01007387 */ /* 0x0005e20000100800 */
[----:B------:R-:W-:Y:S01]  /*0e10*/  IMAD.MOV.U32 R4, RZ, RZ, R8 ;  /* 0x000000ffff047224 */ /* 0x000fe200078e0008 */
[----:B------:R-:W-:Y:S02]  /*0e20*/  IABS R8, R11 ;  /* 0x0000000b00087213 */ /* 0x000fe40000000000 */
[----:B------:R2:W-:Y:S01]  /*0e30*/  STL [R1+0x698], RZ ;  /* 0x000698ff01007387 */ /* 0x0005e20000100800 */
[----:B------:R-:W-:Y:S02]  /*0e40*/  IMAD R7, R4, R9, RZ ;  /* 0x0000000904077224 */ /* 0x000fe400078e02ff */
[----:B------:R-:W-:Y:S01]  /*0e50*/  IMAD.MOV.U32 R4, RZ, RZ, RZ ;  /* 0x000000ffff047224 */ /* 0x000fe200078e00ff */
[----:B------:R2:W-:Y:S01]  /*0e60*/  STL [R1+0x69c], RZ ;  /* 0x00069cff01007387 */ /* 0x0005e20000100800 */
[----:B------:R-:W-:Y:S02]  /*0e70*/  IMAD.MOV R0, RZ, RZ, -R8 ;  /* 0x000000ffff007224 */ /* 0x000fe400078e0a08 */
[----:B------:R-:W-:Y:S01]  /*0e80*/  IMAD.HI.U32 R4, R5, R7, R4 ;  /* 0x0000000705047227 */ /* 0x000fe200078e0004 */
[----:B------:R2:W-:Y:S04]  /*0e90*/  STL [R1+0x6a0], RZ ;  /* 0x0006a0ff01007387 */ /* 0x0005e80000100800 */
[----:B------:R2:W-:Y:S01]  /*0ea0*/  STL [R1+0x6a4], RZ ;  /* 0x0006a4ff01007387 */ /* 0x0005e20000100800 */
[----:B------:R-:W-:-:S03]  /*0eb0*/  IMAD.HI.U32 R7, R4, R6, RZ ;  /* 0x0000000604077227 */ /* 0x000fc600078e00ff */
[----:B------:R2:W-:Y:S01]  /*0ec0*/  STL [R1+0x6a8], RZ ;  /* 0x0006a8ff01007387 */ /* 0x0005e20000100800 */
[----:B------:R-:W-:-:S03]  /*0ed0*/  IMAD R0, R7, R0, R6 ;  /* 0x0000000007007224 */ /* 0x000fc600078e0206 */
[----:B------:R2:W-:Y:S02]  /*0ee0*/  STL [R1+0x6ac], RZ ;  /* 0x0006acff01007387 */ /* 0x0005e40000100800 */
[----:B------:R-:W-:Y:S02]  /*0ef0*/  ISETP.GT.U32.AND P1, PT, R9, R0, PT ;  /* 0x000000000900720c */ /* 0x000fe40003f24070 */
[----:B------:R2:W-:Y:S04]  /*0f00*/  STL [R1+0x6b0], RZ ;  /* 0x0006b0ff01007387 */ /* 0x0005e80000100800 */
[----:B------:R2:W-:Y:S04]  /*0f10*/  STL [R1+0x6b4], RZ ;  /* 0x0006b4ff01007387 */ /* 0x0005e80000100800 */
[----:B------:R2:W-:Y:S03]  /*0f20*/  STL [R1+0x6b8], RZ ;  /* 0x0006b8ff01007387 */ /* 0x0005e60000100800 */
[----:B------:R-:W-:Y:S01]  /*0f30*/  @!P1 IMAD.IADD R0, R0, 0x1, -R9 ;  /* 0x0000000100009824 */ /* 0x000fe200078e0a09 */
[----:B------:R2:W-:Y:S01]  /*0f40*/  STL [R1+0x6bc], RZ ;  /* 0x0006bcff01007387 */ /* 0x0005e20000100800 */
[----:B------:R-:W-:Y:S01]  /*0f50*/  @!P1 VIADD R7, R7, 0x1 ;  /* 0x0000000107079836 */ /* 0x000fe20000000000 */
[----:B------:R-:W-:-:S02]  /*0f60*/  ISETP.NE.AND P1, PT, R11, RZ, PT ;  /* 0x000000ff0b00720c */ /* 0x000fc40003f25270 */
[----:B------:R2:W-:Y:S01]  /*0f70*/  STL [R1+0x6c0], RZ ;  /* 0x0006c0ff01007387 */ /* 0x0005e20000100800 */
[----:B------:R-:W-:Y:S02]  /*0f80*/  ISETP.GE.U32.AND P0, PT, R0, R9, PT ;  /* 0x000000090000720c */ /* 0x000fe40003f06070 */
[----:B------:R-:W-:Y:S01]  /*0f90*/  LOP3.LUT R0, R12, R11, RZ, 0x3c, !PT ;  /* 0x0000000b0c007212 */ /* 0x000fe200078e3cff */
[----:B------:R2:W-:Y:S03]  /*0fa0*/  STL [R1+0x6c4], RZ ;  /* 0x0006c4ff01007387 */ /* 0x0005e60000100800 */
[----:B------:R-:W-:Y:S01]  /*0fb0*/  ISETP.GE.AND P2, PT, R0, RZ, PT ;  /* 0x000000ff0000720c */ /* 0x000fe20003f46270 */
[----:B------:R2:W-:Y:S01]  /*0fc0*/  STL [R1+0x6c8], RZ ;  /* 0x0006c8ff01007387 */ /* 0x0005e20000100800 */
[----:B------:R-:W0:Y:S03]  /*0fd0*/  LDC R0, c[0x0][0x230] ;  /* 0x00008c00ff007b82 */ /* 0x000e260000000800 */
[----:B------:R2:W-:Y:S02]  /*0fe0*/  STL [R1+0x6cc], RZ ;  /* 0x0006ccff01007387 */ /* 0x0005e40000100800 */
[----:B------:R-:W-:-:S02]  /*0ff0*/  @P0 VIADD R7, R7, 0x1 ;  /* 0x0000000107070836 */ /* 0x000fc40000000000 */
[----:B------:R2:W-:Y:S04]  /*1000*/  STL [R1+0x6d0], RZ ;  /* 0x0006d0ff01007387 */ /* 0x0005e80000100800 */
[----:B------:R2:W-:Y:S01]  /*1010*/  STL [R1+0x6d4], RZ ;  /* 0x0006d4ff01007387 */ /* 0x0005e20000100800 */
[----:B------:R-:W-:Y:S01]  /*1020*/  @!P2 IMAD.MOV R7, RZ, RZ, -R7 ;  /* 0x000000ffff07a224 */ /* 0x000fe200078e0a07 */
[----:B------:R-:W-:Y:S02]  /*1030*/  @!P1 LOP3.LUT R7, RZ, R11, RZ, 0x33, !PT ;  /* 0x0000000bff079212 */ /* 0x000fe400078e33ff */
[----:B------:R2:W-:Y:S03]  /*1040*/  STL [R1+0x6d8], RZ ;  /* 0x0006d8ff01007387 */ /* 0x0005e60000100800 */
[----:B------:R-:W-:Y:S01]  /*1050*/  IMAD.MOV R8, RZ, RZ, -R7 ;  /* 0x000000ffff087224 */ /* 0x000fe200078e0a07 */
[----:B------:R2:W-:Y:S01]  /*1060*/  STL [R1+0x6dc], RZ ;  /* 0x0006dcff01007387 */ /* 0x0005e20000100800 */
[----:B------:R-:W-:-:S02]  /*1070*/  IMAD.SHL.U32 R7, R7, 0x200, RZ ;  /* 0x0000020007077824 */ /* 0x000fc400078e00ff */
[----:B------:R-:W-:Y:S01]  /*1080*/  IMAD R8, R11, R8, R12 ;  /* 0x000000080b087224 */ /* 0x000fe200078e020c */
[----:B------:R2:W-:Y:S01]  /*1090*/  STL [R1+0x6e0], RZ ;  /* 0x0006e0ff01007387 */ /* 0x0005e20000100800 */
[----:B0-----:R-:W-:Y:S01]  /*10a0*/  VIADD R0, R0, 0x1f ;  /* 0x0000001f00007836 */ /* 0x001fe20000000000 */
[----:B------:R-:W-:Y:S01]  /*10b0*/  CS2R R12, SRZ ;  /* 0x00000000000c7805 */ /* 0x000fe2000001ff00 */
[----:B------:R-:W-:Y:S01]  /*10c0*/  IMAD.IADD R8, R10, 0x1, R8 ;  /* 0x000000010a087824 */ /* 0x000fe200078e0208 */
[----:B------:R2:W-:Y:S02]  /*10d0*/  STL [R1+0x6e4], RZ ;  /* 0x0006e4ff01007387 */ /* 0x0005e40000100800 */
[----:B------:R-:W-:Y:S02]  /*10e0*/  ISETP.GE.AND P0, PT, R0, 0x20, PT ;  /* 0x000000200000780c */ /* 0x000fe40003f06270 */
[----:B------:R2:W-:Y:S04]  /*10f0*/  STL [R1+0x6e8], RZ ;  /* 0x0006e8ff01007387 */ /* 0x0005e80000100800 */
        /* <DEDUP_REMOVED lines=186> */
[----:B------:R2:W-:Y:S01]  /*1ca0*/  STL [R1+0xec4], RZ ;  /* 0x000ec4ff01007387 */ /* 0x0005e20000100800 */
[----:B------:R-:W0:Y:S03]  /*1cb0*/  S2R R188, SR_TID.X ;  /* 0x0000000000bc7919 */ /* 0x000e260000002100 */
        /* <DEDUP_REMOVED lines=8> */
[----:B0-----:R-:W-:-:S02]  /*1d40*/  LOP3.LUT R4, R188, 0xff, RZ, 0xc0, !PT ;  /* 0x000000ffbc047812 */ /* 0x001fc400078ec0ff */
[----:B------:R-:W-:Y:S01]  /*1d50*/  LOP3.LUT R5, R188, 0xe0, RZ, 0xc0, !PT ;  /* 0x000000e0bc057812 */ /* 0x000fe200078ec0ff */
[----:B------:R2:W-:Y:S02]  /*1d60*/  STL [R1+0xee8], RZ ;  /* 0x000ee8ff01007387 */ /* 0x0005e40000100800 */
[----:B------:R-:W-:Y:S02]  /*1d70*/  IMAD R8, R8, 0x200, R4 ;  /* 0x0000020008087824 */ /* 0x000fe400078e0204 */
[----:B------:R2:W-:Y:S02]  /*1d80*/  STL [R1+0xeec], RZ ;  /* 0x000eecff01007387 */ /* 0x0005e40000100800 */
[----:B------:R-:W-:Y:S02]  /*1d90*/  VIADD R9, R8, 0x100 ;  /* 0x0000010008097836 */ /* 0x000fe40000000000 */
        /* <DEDUP_REMOVED lines=12> */
[----:B------:R-:W-:Y:S05]  /*1e60*/  @!P0 BRA `(.L_x_0) ;  /* 0x000001ec00788947 */ /* 0x000fea0003800000 */
[----:B------:R-:W-:Y:S01]  /*1e70*/  IABS R22, R2 ;  /* 0x0000000200167213 */ /* 0x000fe20000000000 */
[----:B------:R-:W-:Y:S01]  /*1e80*/  IMAD.SHL.U32 R4, R4, 0x2, RZ ;  /* 0x0000000204047824 */ /* 0x000fe200078e00ff */
[----:B------:R-:W-:Y:S01]  /*1e90*/  IABS R6, R3 ;  /* 0x0000000300067213 */ /* 0x000fe20000000000 */
[----:B------:R-:W0:Y:S01]  /*1ea0*/  LDC R198, c[0x0][0x238] ;  /* 0x00008e00ffc67b82 */ /* 0x000e220000000800 */
[----:B------:R-:W1:Y:S01]  /*1eb0*/  I2F.RP R15, R22 ;  /* 0x00000016000f7306 */ /* 0x000e620000209400 */
[----:B------:R-:W-:Y:S01]  /*1ec0*/  IABS R16, R9 ;  /* 0x0000000900107213 */ /* 0x000fe20000000000 */
[----:B------:R-:W-:Y:S01]  /*1ed0*/  ULDC UR8, c[0x0][0x234] ;  /* 0x00008d0000087ab9 */ /* 0x000fe20000000800 */
[----:B------:R-:W-:Y:S01]  /*1ee0*/  IABS R19, R8 ;  /* 0x0000000800137213 */ /* 0x000fe20000000000 */
[----:B------:R-:W-:Y:S01]  /*1ef0*/  UIADD3 UR7, UR4, 0x8000, URZ ;  /* 0x0000800004077890 */ /* 0x000fe2000fffe03f */
[----:B------:R-:W-:Y:S01]  /*1f00*/  LEA.HI R5, R5, R7, RZ, 0x1b ;  /* 0x0000000705057211 */ /* 0x000fe200078fd8ff */
[----:B------:R-:W-:Y:S01]  /*1f10*/  UMOV UR5, URZ ;  /* 0x0000003f00057c82 */ /* 0x000fe20008000000 */
[----:B------:R-:W-:Y:S01]  /*1f20*/  ISETP.GE.AND P6, PT, R8, RZ, PT ;  /* 0x000000ff0800720c */ /* 0x000fe20003fc6270 */
[----:B------:R-:W3:Y:S01]  /*1f30*/  I2F.RP R14, R6 ;  /* 0x00000006000e7306 */ /* 0x000ee20000209400 */
[----:B------:R-:W-:Y:S01]  /*1f40*/  ISETP.GE.AND P4, PT, R9, RZ, PT ;  /* 0x000000ff0900720c */ /* 0x000fe20003f86270 */
[C---:B------:R-:W-:Y:S01]  /*1f50*/  VIADD R27, R5.reuse, 0x1d8 ;  /* 0x000001d8051b7836 */ /* 0x040fe20000000000 */
[----:B------:R-:W-:Y:S01]  /*1f60*/  IABS R101, R5 ;  /* 0x0000000500657213 */ /* 0x000fe20000000000 */
[C---:B------:R-:W-:Y:S01]  /*1f70*/  VIADD R26, R5.reuse, 0x1e0 ;  /* 0x000001e0051a7836 */ /* 0x040fe20000000000 */
[----:B------:R-:W-:Y:S01]  /*1f80*/  USHF.R.U32.HI UR7, URZ, 0x4, UR7 ;  /* 0x000000043f077899 */ /* 0x000fe20008011607 */
[C---:B------:R-:W-:Y:S01]  /*1f90*/  VIADD R24, R5.reuse, 0x1e8 ;  /* 0x000001e805187836 */ /* 0x040fe20000000000 */
[----:B------:R-:W-:Y:S01]  /*1fa0*/  IABS R25, R27 ;  /* 0x0000001b00197213 */ /* 0x000fe20000000000 */
[----:B-1----:R-:W1:Y:S01]  /*1fb0*/  MUFU.RCP R15, R15 ;  /* 0x0000000f000f7308 */ /* 0x002e620000001000 */
[----:B------:R-:W-:Y:S01]  /*1fc0*/  IABS R23, R26 ;  /* 0x0000001a00177213 */ /* 0x000fe20000000000 */
[C---:B------:R-:W-:Y:S01]  /*1fd0*/  VIADD R28, R5.reuse, 0x1b0 ;  /* 0x000001b0051c7836 */ /* 0x040fe20000000000 */
[----:B------:R-:W-:Y:S01]  /*1fe0*/  IABS R21, R24 ;  /* 0x0000001800157213 */ /* 0x000fe20000000000 */
[C---:B------:R-:W-:Y:S01]  /*1ff0*/  VIADD R30, R5.reuse, 0x1a8 ;  /* 0x000001a8051e7836 */ /* 0x040fe20000000000 */
[----:B------:R-:W-:Y:S01]  /*2000*/  USGXT.U32 UR22, UR7, 0xe ;  /* 0x0000000e0716789a */ /* 0x000fe20008000000 */
[C---:B------:R-:W-:Y:S01]  /*2010*/  VIADD R31, R5.reuse, 0x1a0 ;  /* 0x000001a0051f7836 */ /* 0x040fe20000000000 */
[----:B------:R-:W-:Y:S01]  /*2020*/  ULDC UR9, c[0x0][0x230] ;  /* 0x00008c0000097ab9 */ /* 0x000fe20000000800 */
[----:B---3--:R-:W3:Y:S01]  /*2030*/  MUFU.RCP R14, R14 ;  /* 0x0000000e000e7308 */ /* 0x008ee20000001000 */
[C---:B------:R-:W-:Y:S01]  /*2040*/  VIADD R32, R5.reuse, 0x198 ;  /* 0x0000019805207836 */ /* 0x040fe20000000000 */
[----:B------:R-:W-:Y:S01]  /*2050*/  UIADD3 UR14, UP0, UR22, 0x2, URZ ;  /* 0x00000002160e7890 */ /* 0x000fe2000ff1e03f */
[----:B------:R-:W-:Y:S01]  /*2060*/  IABS R29, R31 ;  /* 0x0000001f001d7213 */ /* 0x000fe20000000000 */
[C---:B------:R-:W-:Y:S01]  /*2070*/  VIADD R34, R5.reuse, 0x170 ;  /* 0x0000017005227836 */ /* 0x040fe20000000000 */
[----:B------:R-:W-:Y:S01]  /*2080*/  ULDC.64 UR12, c[0x0][0x210] ;  /* 0x00008400000c7ab9 */ /* 0x000fe20000000a00 */
[C---:B------:R-:W-:Y:S01]  /*2090*/  VIADD R38, R5.reuse, 0x150 ;  /* 0x0000015005267836 */ /* 0x040fe20000000000 */
[----:B------:R-:W-:Y:S01]  /*20a0*/  UIADD3.X UR15, UR5, -0x7fffffe0, URZ, UP0, !UPT ;  /* 0x80000020050f7890 */ /* 0x000fe200087fe43f */
[----:B------:R-:W-:Y:S01]  /*20b0*/  VIADD R36, R5, 0x158 ;  /* 0x0000015805247836 */ /* 0x000fe20000000000 */
[----:B------:R-:W-:Y:S01]  /*20c0*/  IABS R35, R34 ;  /* 0x0000002200237213 */ /* 0x000fe20000000000 */
[----:B-1----:R-:W-:Y:S01]  /*20d0*/  VIADD R12, R15, 0xffffffe ;  /* 0x0ffffffe0f0c7836 */ /* 0x002fe20000000000 */
[----:B------:R-:W-:Y:S01]  /*20e0*/  IABS R39, R38 ;  /* 0x0000002600277213 */ /* 0x000fe20000000000 */
[C---:B------:R-:W-:Y:S01]  /*20f0*/  VIADD R40, R5.reuse, 0x148 ;  /* 0x0000014805287836 */ /* 0x040fe20000000000 */
[----:B------:R-:W-:Y:S01]  /*2100*/  IABS R37, R36 ;  /* 0x0000002400257213 */ /* 0x000fe20000000000 */
[----:B------:R1:W4:Y:S01]  /*2110*/  F2I.FTZ.U32.TRUNC.NTZ R13, R12 ;  /* 0x0000000c000d7305 */ /* 0x000322000021f000 */
[C---:B------:R-:W-:Y:S01]  /*2120*/  VIADD R42, R5.reuse, 0x138 ;  /* 0x00000138052a7836 */ /* 0x040fe20000000000 */
[----:B------:R-:W-:Y:S01]  /*2130*/  CS2R R104, SRZ ;  /* 0x0000000000687805 */ /* 0x000fe2000001ff00 */
[----:B---3--:R-:W-:Y:S01]  /*2140*/  VIADD R10, R14, 0xffffffe ;  /* 0x0ffffffe0e0a7836 */ /* 0x008fe20000000000 */
[----:B------:R-:W-:Y:S01]  /*2150*/  CS2R R106, SRZ ;  /* 0x00000000006a7805 */ /* 0x000fe2000001ff00 */
[C---:B------:R-:W-:Y:S01]  /*2160*/  VIADD R44, R5.reuse, 0x110 ;  /* 0x00000110052c7836 */ /* 0x040fe20000000000 */
[----:B------:R-:W-:Y:S01]  /*2170*/  CS2R R108, SRZ ;  /* 0x00000000006c7805 */ /* 0x000fe2000001ff00 */
[C---:B------:R-:W-:Y:S01]  /*2180*/  VIADD R46, R5.reuse, 0x108 ;  /* 0x00000108052e7836 */ /* 0x040fe20000000000 */
[----:B------:R3:W5:Y:S01]  /*2190*/  F2I.FTZ.U32.TRUNC.NTZ R11, R10 ;  /* 0x0000000a000b7305 */ /* 0x000762000021f000 */
[----:B-1----:R-:W-:Y:S01]  /*21a0*/  IMAD.MOV.U32 R12, RZ, RZ, RZ ;  /* 0x000000ffff0c7224 */ /* 0x002fe200078e00ff */
[----:B------:R-:W-:Y:S01]  /*21b0*/  CS2R R110, SRZ ;  /* 0x00000000006e7805 */ /* 0x000fe2000001ff00 */
[C---:B------:R-:W-:Y:S01]  /*21c0*/  VIADD R48, R5.reuse, 0x100 ;  /* 0x0000010005307836 */ /* 0x040fe20000000000 */
[----:B------:R-:W-:Y:S01]  /*21d0*/  CS2R R112, SRZ ;  /* 0x0000000000707805 */ /* 0x000fe2000001ff00 */
[----:B------:R-:W-:Y:S01]  /*21e0*/  VIADD R50, R5, 0xe8 ;  /* 0x000000e805327836 */ /* 0x000fe20000000000 */
[----:B------:R-:W-:Y:S01]  /*21f0*/  CS2R R114, SRZ ;  /* 0x0000000000727805 */ /* 0x000fe2000001ff00 */
[--C-:B----4-:R-:W-:Y:S01]  /*2200*/  IMAD.MOV R17, RZ, RZ, -R13.reuse ;  /* 0x000000ffff117224 */ /* 0x110fe200078e0a0d */
[----:B------:R-:W-:Y:S01]  /*2210*/  IABS R47, R48 ;  /* 0x00000030002f7213 */ /* 0x000fe20000000000 */
[----:B---3--:R-:W-:Y:S01]  /*2220*/  IMAD.MOV.U32 R10, RZ, RZ, RZ ;  /* 0x000000ffff0a7224 */ /* 0x008fe200078e00ff */
[----:B------:R-:W-:Y:S01]  /*2230*/  IABS R51, R50 ;  /* 0x0000003200337213 */ /* 0x000fe20000000000 */
[----:B------:R-:W-:Y:S01]  /*2240*/  IMAD R17, R17, R22, RZ ;  /* 0x0000001611117224 */ /* 0x000fe200078e02ff */
[----:B------:R-:W-:Y:S01]  /*2250*/  CS2R R116, SRZ ;  /* 0x0000000000747805 */ /* 0x000fe2000001ff00 */
[----:B------:R-:W-:Y:S01]  /*2260*/  VIADD R52, R5, 0xe0 ;  /* 0x000000e005347836 */ /* 0x000fe20000000000 */
[----:B------:R-:W-:Y:S01]  /*2270*/  CS2R R118, SRZ ;  /* 0x0000000000767805 */ /* 0x000fe2000001ff00 */
[----:B------:R-:W-:Y:S01]  /*2280*/  IMAD.HI.U32 R13, R13, R17, R12 ;  /* 0x000000110d0d7227 */ /* 0x000fe200078e000c */
[----:B------:R-:W-:-:S02]  /*2290*/  CS2R R120, SRZ ;  /* 0x0000000000787805 */ /* 0x000fc4000001ff00 */
[----:B------:R-:W-:Y:S02]  /*22a0*/  CS2R R122, SRZ ;  /* 0x00000000007a7805 */ /* 0x000fe4000001ff00 */
[----:B------:R-:W-:Y:S01]  /*22b0*/  CS2R R124, SRZ ;  /* 0x00000000007c7805 */ /* 0x000fe2000001ff00 */
[----:B-----5:R-:W-:Y:S01]  /*22c0*/  IMAD.MOV R15, RZ, RZ, -R11 ;  /* 0x000000ffff0f7224 */ /* 0x020fe200078e0a0b */
[----:B------:R-:W-:Y:S01]  /*22d0*/  CS2R R126, SRZ ;  /* 0x00000000007e7805 */ /* 0x000fe2000001ff00 */
[C---:B------:R-:W-:Y:S01]  /*22e0*/  IMAD.HI.U32 R14, R13.reuse, R16, RZ ;  /* 0x000000100d0e7227 */ /* 0x040fe200078e00ff */
[----:B------:R-:W-:Y:S02]  /*22f0*/  CS2R R128, SRZ ;  /* 0x0000000000807805 */ /* 0x000fe4000001ff00 */
[----:B------:R-:W-:Y:S02]  /*2300*/  CS2R R130, SRZ ;  /* 0x0000000000827805 */ /* 0x000fe4000001ff00 */
[----:B------:R-:W-:Y:S01]  /*2310*/  CS2R R132, SRZ ;  /* 0x0000000000847805 */ /* 0x000fe2000001ff00 */
[----:B------:R-:W-:Y:S01]  /*2320*/  IMAD.HI.U32 R13, R13, R19, RZ ;  /* 0x000000130d0d7227 */ /* 0x000fe200078e00ff */
[----:B------:R-:W-:-:S02]  /*2330*/  CS2R R134, SRZ ;  /* 0x0000000000867805 */ /* 0x000fc4000001ff00 */
[----:B------:R-:W-:Y:S02]  /*2340*/  CS2R R136, SRZ ;  /* 0x0000000000887805 */ /* 0x000fe4000001ff00 */
[----:B------:R-:W-:Y:S01]  /*2350*/  CS2R R138, SRZ ;  /* 0x00000000008a7805 */ /* 0x000fe2000001ff00 */
[----:B------:R-:W-:Y:S01]  /*2360*/  IMAD.MOV R13, RZ, RZ, -R13 ;  /* 0x000000ffff0d7224 */ /* 0x000fe200078e0a0d */
[----:B------:R-:W-:Y:S01]  /*2370*/  CS2R R140, SRZ ;  /* 0x00000000008c7805 */ /* 0x000fe2000001ff00 */
[----:B------:R-:W-:Y:S01]  /*2380*/  VIADD R12, R5, 0x1f8 ;  /* 0x000001f8050c7836 */ /* 0x000fe20000000000 */
[----:B------:R-:W-:Y:S01]  /*2390*/  CS2R R142, SRZ ;  /* 0x00000000008e7805 */ /* 0x000fe2000001ff00 */
[----:B------:R-:W-:Y:S01]  /*23a0*/  IMAD R19, R22, R13, R19 ;  /* 0x0000000d16137224 */ /* 0x000fe200078e0213 */
[----:B------:R-:W-:Y:S01]  /*23b0*/  CS2R R144, SRZ ;  /* 0x0000000000907805 */ /* 0x000fe2000001ff00 */
[----:B------:R-:W-:Y:S01]  /*23c0*/  IMAD R15, R15, R6, RZ ;  /* 0x000000060f0f7224 */ /* 0x000fe200078e02ff */
[----:B------:R-:W-:Y:S01]  /*23d0*/  ISETP.GE.AND P0, PT, R12, RZ, PT ;  /* 0x000000ff0c00720c */ /* 0x000fe20003f06270 */
[----:B------:R-:W-:Y:S01]  /*23e0*/  IMAD.MOV R17, RZ, RZ, -R14 ;  /* 0x000000ffff117224 */ /* 0x000fe200078e0a0e */
[----:B------:R-:W-:Y:S01]  /*23f0*/  ISETP.GT.U32.AND P2, PT, R22, R19, PT ;  /* 0x000000131600720c */ /* 0x000fe20003f44070 */
[----:B------:R-:W-:Y:S01]  /*2400*/  IMAD.HI.U32 R10, R11, R15, R10 ;  /* 0x0000000f0b0a7227 */ /* 0x000fe200078e000a */
[----:B------:R-:W-:-:S02]  /*2410*/  IABS R11, R12 ;  /* 0x0000000c000b7213 */ /* 0x000fc40000000000 */
[----:B------:R-:W-:Y:S02]  /*2420*/  CS2R R146, SRZ ;  /* 0x0000000000927805 */ /* 0x000fe4000001ff00 */
[----:B------:R-:W-:Y:S01]  /*2430*/  CS2R R148, SRZ ;  /* 0x0000000000947805 */ /* 0x000fe2000001ff00 */
[C---:B------:R-:W-:Y:S01]  /*2440*/  IMAD R16, R22.reuse, R17, R16 ;  /* 0x0000001116107224 */ /* 0x040fe200078e0210 */
[----:B------:R-:W-:Y:S01]  /*2450*/  CS2R R150, SRZ ;  /* 0x0000000000967805 */ /* 0x000fe2000001ff00 */
[----:B------:R-:W-:Y:S01]  /*2460*/  IMAD.MOV.U32 R13, RZ, RZ, R11 ;  /* 0x000000ffff0d7224 */ /* 0x000fe200078e000b */
[----:B------:R-:W-:Y:S01]  /*2470*/  UIADD3.64 UR18, UR14, 0x3fe, URZ ;  /* 0x000003fe0e127897 */ /* 0x000fe2000fffe03f */
[----:B------:R-:W-:Y:S01]  /*2480*/  VIADD R12, R5, 0x1f0 ;  /* 0x000001f0050c7836 */ /* 0x000fe20000000000 */
[----:B------:R-:W-:Y:S01]  /*2490*/  ISETP.GT.U32.AND P1, PT, R22, R16, PT ;  /* 0x000000101600720c */ /* 0x000fe20003f24070 */
[----:B------:R-:W-:Y:S01]  /*24a0*/  IMAD.HI.U32 R11, R10, R13, RZ ;  /* 0x0000000d0a0b7227 */ /* 0x000fe200078e00ff */
[----:B------:R-:W-:-:S02]  /*24b0*/  UIADD3.64 UR10, UR14, 0x400, URZ ;  /* 0x000004000e0a7897 */ /* 0x000fc4000fffe03f */
[----:B------:R-:W-:Y:S01]  /*24c0*/  IABS R17, R12 ;  /* 0x0000000c00117213 */ /* 0x000fe20000000000 */
[----:B------:R-:W-:Y:S01]  /*24d0*/  @!P2 IMAD.IADD R19, R19, 0x1, -R22 ;  /* 0x000000011313a824 */ /* 0x000fe200078e0a16 */
[----:B------:R-:W-:Y:S01]  /*24e0*/  ISETP.GE.AND P5, PT, R12, RZ, PT ;  /* 0x000000ff0c00720c */ /* 0x000fe20003fa6270 */
[----:B------:R-:W-:Y:S01]  /*24f0*/  IMAD.MOV R11, RZ, RZ, -R11 ;  /* 0x000000ffff0b7224 */ /* 0x000fe200078e0a0b */
[----:B------:R-:W-:Y:S01]  /*2500*/  UMOV UR23, 0x80000020 ;  /* 0x8000002000177882 */ /* 0x000fe20000000000 */
[----:B------:R-:W-:Y:S01]  /*2510*/  IMAD.HI.U32 R15, R10, R25, RZ ;  /* 0x000000190a0f7227 */ /* 0x000fe200078e00ff */
[----:B------:R-:W-:-:S03]  /*2520*/  ISETP.GT.U32.AND P3, PT, R22, R19, PT ;  /* 0x000000131600720c */ /* 0x000fc60003f64070 */
[----:B------:R-:W-:Y:S02]  /*2530*/  IMAD R13, R6, R11, R13 ;  /* 0x0000000b060d7224 */ /* 0x000fe400078e020d */
[----:B------:R-:W-:-:S03]  /*2540*/  IMAD.HI.U32 R11, R10, R17, RZ ;  /* 0x000000110a0b7227 */ /* 0x000fc600078e00ff */
[----:B------:R-:W-:Y:S01]  /*2550*/  ISETP.GT.U32.AND P2, PT, R6, R13, PT ;  /* 0x0000000d0600720c */ /* 0x000fe20003f44070 */
[----:B------:R-:W-:Y:S02]  /*2560*/  IMAD.MOV R11, RZ, RZ, -R11 ;  /* 0x000000ffff0b7224 */ /* 0x000fe400078e0a0b */
[--C-:B------:R-:W-:Y:S02]  /*2570*/  @!P1 IMAD.IADD R16, R16, 0x1, -R22.reuse ;  /* 0x0000000110109824 */ /* 0x100fe400078e0a16 */
[----:B------:R-:W-:Y:S02]  /*2580*/  IMAD.MOV R20, RZ, RZ, -R15 ;  /* 0x000000ffff147224 */ /* 0x000fe400078e0a0f */
[----:B------:R-:W-:Y:S01]  /*2590*/  IMAD R15, R6, R11, R17 ;  /* 0x0000000b060f7224 */ /* 0x000fe200078e0211 */
[----:B------:R-:W-:Y:S01]  /*25a0*/  ISETP.GT.U32.AND P1, PT, R22, R16, PT ;  /* 0x000000101600720c */ /* 0x000fe20003f24070 */
[----:B------:R-:W-:Y:S01]  /*25b0*/  @!P3 IMAD.IADD R19, R19, 0x1, -R22 ;  /* 0x000000011313b824 */ /* 0x000fe200078e0a16 */
[----:B------:R-:W-:Y:S01]  /*25c0*/  LOP3.LUT R11, RZ, R2, RZ, 0x33, !PT ;  /* 0x00000002ff0b7212 */ /* 0x000fe200078e33ff */
[C---:B------:R-:W-:Y:S01]  /*25d0*/  IMAD R17, R6.reuse, R20, R25 ;  /* 0x0000001406117224 */ /* 0x040fe200078e0219 */
[----:B------:R-:W-:Y:S01]  /*25e0*/  ISETP.GT.U32.AND P3, PT, R6, R15, PT ;  /* 0x0000000f0600720c */ /* 0x000fe20003f64070 */
[----:B------:R-:W-:Y:S01]  /*25f0*/  IMAD.HI.U32 R14, R10, R23, RZ ;  /* 0x000000170a0e7227 */ /* 0x000fe200078e00ff */
[----:B------:R-:W-:-:S03]  /*2600*/  IABS R25, R28 ;  /* 0x0000001c00197213 */ /* 0x000fc60000000000 */
[----:B------:R-:W-:-:S04]  /*2610*/  IMAD.HI.U32 R12, R10, R21, RZ ;  /* 0x000000150a0c7227 */ /* 0x000fc800078e00ff */
[----:B------:R-:W-:Y:S01]  /*2620*/  @!P1 IMAD.IADD R16, R16, 0x1, -R22 ;  /* 0x0000000110109824 */ /* 0x000fe200078e0a16 */
[----:B------:R-:W-:Y:S01]  /*2630*/  ISETP.NE.AND P1, PT, R2, RZ, PT ;  /* 0x000000ff0200720c */ /* 0x000fe20003f25270 */
[----:B------:R-:W-:Y:S01]  /*2640*/  @!P6 IMAD.MOV R19, RZ, RZ, -R19 ;  /* 0x000000ffff13e224 */ /* 0x000fe200078e0a13 */
[----:B------:R-:W-:Y:S01]  /*2650*/  ISETP.GT.U32.AND P6, PT, R6, R17, PT ;  /* 0x000000110600720c */ /* 0x000fe20003fc4070 */
[----:B------:R-:W-:Y:S02]  /*2660*/  IMAD.MOV R18, RZ, RZ, -R14 ;  /* 0x000000ffff127224 */ /* 0x000fe400078e0a0e */
[----:B------:R-:W-:Y:S02]  /*2670*/  IMAD.MOV R12, RZ, RZ, -R12 ;  /* 0x000000ffff0c7224 */ /* 0x000fe400078e0a0c */
[----:B------:R-:W-:Y:S02]  /*2680*/  @!P3 IMAD.IADD R15, R15, 0x1, -R6 ;  /* 0x000000010f0fb824 */ /* 0x000fe400078e0a06 */
[----:B------:R-:W-:-:S02]  /*2690*/  @!P4 IMAD.MOV R16, RZ, RZ, -R16 ;  /* 0x000000ffff10c224 */ /* 0x000fc400078e0a10 */
[C---:B------:R-:W-:Y:S01]  /*26a0*/  IMAD R18, R6.reuse, R18, R23 ;  /* 0x0000001206127224 */ /* 0x040fe200078e0217 */
[C---:B------:R-:W-:Y:S01]  /*26b0*/  ISETP.GT.U32.AND P3, PT, R6.reuse, R15, PT ;  /* 0x0000000f0600720c */ /* 0x040fe20003f64070 */
[----:B------:R-:W-:Y:S02]  /*26c0*/  VIADD R20, R5, 0x1d0 ;  /* 0x000001d005147836 */ /* 0x000fe40000000000 */
[C---:B------:R-:W-:Y:S01]  /*26d0*/  IMAD R14, R6.reuse, R12, R21 ;  /* 0x0000000c060e7224 */ /* 0x040fe200078e0215 */
[----:B------:R-:W-:Y:S01]  /*26e0*/  SEL R12, R11, R16, !P1 ;  /* 0x000000100b0c7207 */ /* 0x000fe20004800000 */
[--C-:B------:R-:W-:Y:S01]  /*26f0*/  @!P2 IMAD.IADD R13, R13, 0x1, -R6.reuse ;  /* 0x000000010d0da824 */ /* 0x100fe200078e0a06 */
[----:B------:R-:W-:Y:S01]  /*2700*/  SEL R11, R11, R19, !P1 ;  /* 0x000000130b0b7207 */ /* 0x000fe20004800000 */
[----:B------:R-:W-:Y:S01]  /*2710*/  VIADD R22, R5, 0x1c8 ;  /* 0x000001c805167836 */ /* 0x000fe20000000000 */
[----:B------:R-:W-:Y:S01]  /*2720*/  IABS R21, R20 ;  /* 0x0000001400157213 */ /* 0x000fe20000000000 */
[----:B------:R-:W-:Y:S01]  /*2730*/  @!P6 IMAD.IADD R17, R17, 0x1, -R6 ;  /* 0x000000011111e824 */ /* 0x000fe200078e0a06 */
[C---:B------:R-:W-:Y:S01]  /*2740*/  ISETP.GT.U32.AND P1, PT, R6.reuse, R18, PT ;  /* 0x000000120600720c */ /* 0x040fe20003f24070 */
[----:B------:R-:W-:Y:S01]  /*2750*/  VIADD R54, R5, 0xd0 ;  /* 0x000000d005367836 */ /* 0x000fe20000000000 */
[----:B------:R-:W-:Y:S01]  /*2760*/  ISETP.GT.U32.AND P4, PT, R6, R14, PT ;  /* 0x0000000e0600720c */ /* 0x000fe20003f84070 */
[----:B------:R-:W-:Y:S01]  /*2770*/  IMAD.HI.U32 R2, R10, R21, RZ ;  /* 0x000000150a027227 */ /* 0x000fe200078e00ff */
[----:B------:R-:W-:-:S02]  /*2780*/  ISETP.GT.U32.AND P2, PT, R6, R13, PT ;  /* 0x0000000d0600720c */ /* 0x000fc40003f44070 */
[----:B------:R-:W-:Y:S01]  /*2790*/  IABS R23, R22 ;  /* 0x0000001600177213 */ /* 0x000fe20000000000 */
[----:B------:R-:W-:Y:S01]  /*27a0*/  IMAD.MOV R2, RZ, RZ, -R2 ;  /* 0x000000ffff027224 */ /* 0x000fe200078e0a02 */
[----:B------:R-:W-:Y:S01]  /*27b0*/  ISETP.GT.U32.AND P6, PT, R6, R17, PT ;  /* 0x000000110600720c */ /* 0x000fe20003fc4070 */
[----:B------:R-:W-:Y:S01]  /*27c0*/  @!P3 IMAD.IADD R15, R15, 0x1, -R6 ;  /* 0x000000010f0fb824 */ /* 0x000fe200078e0a06 */
[----:B------:R-:W-:Y:S01]  /*27d0*/  IABS R53, R54 ;  /* 0x0000003600357213 */ /* 0x000fe20000000000 */
[----:B------:R-:W-:-:S04]  /*27e0*/  IMAD.HI.U32 R19, R10, R23, RZ ;  /* 0x000000170a137227 */ /* 0x000fc800078e00ff */
[----:B------:R-:W-:Y:S02]  /*27f0*/  IMAD R16, R6, R2, R21 ;  /* 0x0000000206107224 */ /* 0x000fe400078e0215 */
[--C-:B------:R-:W-:Y:S02]  /*2800*/  @!P1 IMAD.IADD R18, R18, 0x1, -R6.reuse ;  /* 0x0000000112129824 */ /* 0x100fe400078e0a06 */
[--C-:B------:R-:W-:Y:S01]  /*2810*/  @!P4 IMAD.IADD R14, R14, 0x1, -R6.reuse ;  /* 0x000000010e0ec824 */ /* 0x100fe200078e0a06 */
[----:B------:R-:W-:Y:S01]  /*2820*/  ISETP.GE.AND P4, PT, R26, RZ, PT ;  /* 0x000000ff1a00720c */ /* 0x000fe20003f86270 */
[----:B------:R-:W-:Y:S01]  /*2830*/  IMAD.MOV.U32 R2, RZ, RZ, R15 ;  /* 0x000000ffff027224 */ /* 0x000fe200078e000f */
[C---:B------:R-:W-:Y:S01]  /*2840*/  ISETP.GT.U32.AND P3, PT, R6.reuse, R18, PT ;  /* 0x000000120600720c */ /* 0x040fe20003f64070 */
[----:B------:R-:W-:Y:S01]  /*2850*/  IMAD.MOV R19, RZ, RZ, -R19 ;  /* 0x000000ffff137224 */ /* 0x000fe200078e0a13 */
[----:B------:R-:W-:Y:S01]  /*2860*/  ISETP.GT.U32.AND P1, PT, R6, R14, PT ;  /* 0x0000000e0600720c */ /* 0x000fe20003f24070 */
[----:B------:R-:W-:Y:S01]  /*2870*/  @!P2 IMAD.IADD R13, R13, 0x1, -R6 ;  /* 0x000000010d0da824 */ /* 0x000fe200078e0a06 */
[----:B------:R-:W-:Y:S01]  /*2880*/  ISETP.GE.AND P2, PT, R24, RZ, PT ;  /* 0x000000ff1800720c */ /* 0x000fe20003f46270 */
[----:B------:R-:W-:Y:S01]  /*2890*/  @!P5 IMAD.MOV R2, RZ, RZ, -R2 ;  /* 0x000000ffff02d224 */ /* 0x000fe200078e0a02 */
[C---:B------:R-:W-:Y:S01]  /*28a0*/  ISETP.GT.U32.AND P5, PT, R6.reuse, R16, PT ;  /* 0x000000100600720c */ /* 0x040fe20003fa4070 */
[----:B------:R-:W-:-:S02]  /*28b0*/  IMAD R15, R6, R19, R23 ;  /* 0x00000013060f7224 */ /* 0x000fc400078e0217 */
[----:B------:R-:W-:Y:S02]  /*28c0*/  VIADD R24, R5, 0x1c0 ;  /* 0x000001c005187836 */ /* 0x000fe40000000000 */
[--C-:B------:R-:W-:Y:S01]  /*28d0*/  @!P6 IMAD.IADD R17, R17, 0x1, -R6.reuse ;  /* 0x000000011111e824 */ /* 0x100fe200078e0a06 */
[----:B------:R-:W-:Y:S01]  /*28e0*/  ISETP.GT.U32.AND P6, PT, R6, R15, PT ;  /* 0x0000000f0600720c */ /* 0x000fe20003fc4070 */
[----:B------:R-:W-:Y:S01]  /*28f0*/  VIADD R26, R5, 0x1b8 ;  /* 0x000001b8051a7836 */ /* 0x000fe20000000000 */
[----:B------:R-:W-:Y:S01]  /*2900*/  IABS R21, R24 ;  /* 0x0000001800157213 */ /* 0x000fe20000000000 */
[--C-:B------:R-:W-:Y:S01]  /*2910*/  @!P3 IMAD.IADD R18, R18, 0x1, -R6.reuse ;  /* 0x000000011212b824 */ /* 0x100fe200078e0a06 */
[----:B------:R-:W-:Y:S01]  /*2920*/  ISETP.GE.AND P3, PT, R22, RZ, PT ;  /* 0x000000ff1600720c */ /* 0x000fe20003f66270 */
[----:B------:R-:W-:Y:S01]  /*2930*/  @!P1 IMAD.IADD R14, R14, 0x1, -R6 ;  /* 0x000000010e0e9824 */ /* 0x000fe200078e0a06 */
[----:B------:R-:W-:Y:S01]  /*2940*/  IABS R22, R26 ;  /* 0x0000001a00167213 */ /* 0x000fe20000000000 */
[----:B------:R-:W-:Y:S01]  /*2950*/  IMAD.HI.U32 R19, R10, R21, RZ ;  /* 0x000000150a137227 */ /* 0x000fe200078e00ff */
[----:B------:R-:W-:-:S03]  /*2960*/  ISETP.GE.AND P1, PT, R20, RZ, PT ;  /* 0x000000ff1400720c */ /* 0x000fc60003f26270 */
[----:B------:R-:W-:Y:S01]  /*2970*/  @!P5 IMAD.IADD R16, R16, 0x1, -R6 ;  /* 0x000000011010d824 */ /* 0x000fe200078e0a06 */
[----:B------:R-:W-:Y:S01]  /*2980*/  ISETP.GE.AND P5, PT, R24, RZ, PT ;  /* 0x000000ff1800720c */ /* 0x000fe20003fa6270 */
[----:B------:R-:W-:Y:S02]  /*2990*/  IMAD.MOV R19, RZ, RZ, -R19 ;  /* 0x000000ffff137224 */ /* 0x000fe400078e0a13 */
[----:B------:R-:W-:Y:S01]  /*29a0*/  @!P2 IMAD.MOV R14, RZ, RZ, -R14 ;  /* 0x000000ffff0ea224 */ /* 0x000fe200078e0a0e */
[C---:B------:R-:W-:Y:S01]  /*29b0*/  ISETP.GT.U32.AND P2, PT, R6.reuse, R16, PT ;  /* 0x000000100600720c */ /* 0x040fe20003f44070 */
[----:B------:R-:W-:Y:S02]  /*29c0*/  @!P6 IMAD.IADD R15, R15, 0x1, -R6 ;  /* 0x000000010f0fe824 */ /* 0x000fe400078e0a06 */
[C---:B------:R-:W-:Y:S02]  /*29d0*/  IMAD R20, R6.reuse, R19, R21 ;  /* 0x0000001306147224 */ /* 0x040fe400078e0215 */
[----:B------:R-:W-:Y:S01]  /*29e0*/  IMAD.MOV.U32 R21, RZ, RZ, R22 ;  /* 0x000000ffff157224 */ /* 0x000fe200078e0016 */
[----:B------:R-:W-:Y:S01]  /*29f0*/  ISETP.GT.U32.AND P6, PT, R6, R15, PT ;  /* 0x0000000f0600720c */ /* 0x000fe20003fc4070 */
[----:B------:R-:W-:Y:S01]  /*2a00*/  @!P0 IMAD.MOV R13, RZ, RZ, -R13 ;  /* 0x000000ffff0d8224 */ /* 0x000fe200078e0a0d */
[----:B------:R-:W-:Y:S01]  /*2a10*/  ISETP.GE.AND P0, PT, R27, RZ, PT ;  /* 0x000000ff1b00720c */ /* 0x000fe20003f06270 */
[----:B------:R-:W-:Y:S01]  /*2a20*/  IMAD.HI.U32 R19, R10, R21, RZ ;  /* 0x000000150a137227 */ /* 0x000fe200078e00ff */
[----:B------:R-:W-:-:S03]  /*2a30*/  IABS R27, R30 ;  /* 0x0000001e001b7213 */ /* 0x000fc60000000000 */
[----:B------:R-:W-:Y:S02]  /*2a40*/  IMAD.MOV R19, RZ, RZ, -R19 ;  /* 0x000000ffff137224 */ /* 0x000fe400078e0a13 */
[--C-:B------:R-:W-:Y:S01]  /*2a50*/  @!P2 IMAD.IADD R16, R16, 0x1, -R6.reuse ;  /* 0x000000011010a824 */ /* 0x100fe200078e0a06 */
[C---:B------:R-:W-:Y:S01]  /*2a60*/  ISETP.GT.U32.AND P2, PT, R6.reuse, R20, PT ;  /* 0x000000140600720c */ /* 0x040fe20003f44070 */
[----:B------:R-:W-:Y:S02]  /*2a70*/  IMAD R19, R6, R19, R21 ;  /* 0x0000001306137224 */ /* 0x000fe400078e0215 */
[----:B------:R-:W-:Y:S02]  /*2a80*/  @!P6 IMAD.IADD R15, R15, 0x1, -R6 ;  /* 0x000000010f0fe824 */ /* 0x000fe400078e0a06 */
[----:B------:R-:W-:Y:S01]  /*2a90*/  IMAD.HI.U32 R21, R10, R25, RZ ;  /* 0x000000190a157227 */ /* 0x000fe200078e00ff */
[----:B------:R-:W-:-:S03]  /*2aa0*/  ISETP.GT.U32.AND P6, PT, R6, R19, PT ;  /* 0x000000130600720c */ /* 0x000fc60003fc4070 */
[----:B------:R-:W-:-:S04]  /*2ab0*/  IMAD.HI.U32 R22, R10, R27, RZ ;  /* 0x0000001b0a167227 */ /* 0x000fc800078e00ff */
[----:B------:R-:W-:Y:S02]  /*2ac0*/  IMAD.MOV R21, RZ, RZ, -R21 ;  /* 0x000000ffff157224 */ /* 0x000fe400078e0a15 */
[----:B------:R-:W-:Y:S01]  /*2ad0*/  @!P2 IMAD.IADD R20, R20, 0x1, -R6 ;  /* 0x000000011414a824 */ /* 0x000fe200078e0a06 */
[----:B------:R-:W-:Y:S01]  /*2ae0*/  ISETP.GE.AND P2, PT, R26, RZ, PT ;  /* 0x000000ff1a00720c */ /* 0x000fe20003f46270 */
[----:B------:R-:W-:Y:S02]  /*2af0*/  IMAD.MOV R24, RZ, RZ, -R22 ;  /* 0x000000ffff187224 */ /* 0x000fe400078e0a16 */
[C---:B------:R-:W-:Y:S01]  /*2b00*/  IMAD R22, R6.reuse, R21, R25 ;  /* 0x0000001506167224 */ /* 0x040fe200078e0219 */
[----:B------:R-:W-:Y:S01]  /*2b10*/  IABS R25, R32 ;  /* 0x0000002000197213 */ /* 0x000fe20000000000 */
[----:B------:R-:W-:Y:S01]  /*2b20*/  @!P6 IMAD.IADD R19, R19, 0x1, -R6 ;  /* 0x000000011313e824 */ /* 0x000fe200078e0a06 */
[----:B------:R-:W-:Y:S01]  /*2b30*/  ISETP.GT.U32.AND P6, PT, R6, R20, PT ;  /* 0x000000140600720c */ /* 0x000fe20003fc4070 */
[----:B------:R-:W-:-:S04]  /*2b40*/  IMAD.HI.U32 R23, R10, R29, RZ ;  /* 0x0000001d0a177227 */ /* 0x000fc800078e00ff */
[C---:B------:R-:W-:Y:S02]  /*2b50*/  IMAD R21, R6.reuse, R24, R27 ;  /* 0x0000001806157224 */ /* 0x040fe400078e021b */
[----:B------:R-:W-:Y:S01]  /*2b60*/  @!P0 IMAD.MOV R17, RZ, RZ, -R17 ;  /* 0x000000ffff118224 */ /* 0x000fe200078e0a11 */
[C---:B------:R-:W-:Y:S01]  /*2b70*/  ISETP.GT.U32.AND P0, PT, R6.reuse, R22, PT ;  /* 0x000000160600720c */ /* 0x040fe20003f04070 */
[----:B------:R-:W-:Y:S02]  /*2b80*/  IMAD.MOV R23, RZ, RZ, -R23 ;  /* 0x000000ffff177224 */ /* 0x000fe400078e0a17 */
[----:B------:R-:W-:Y:S01]  /*2b90*/  @!P1 IMAD.MOV R16, RZ, RZ, -R16 ;  /* 0x000000ffff109224 */ /* 0x000fe200078e0a10 */
[C---:B------:R-:W-:Y:S01]  /*2ba0*/  ISETP.GT.U32.AND P1, PT, R6.reuse, R21, PT ;  /* 0x000000150600720c */ /* 0x040fe20003f24070 */
[C---:B------:R-:W-:Y:S02]  /*2bb0*/  IMAD R23, R6.reuse, R23, R29 ;  /* 0x0000001706177224 */ /* 0x040fe400078e021d */
[----:B------:R-:W-:Y:S01]  /*2bc0*/  @!P4 IMAD.MOV R18, RZ, RZ, -R18 ;  /* 0x000000ffff12c224 */ /* 0x000fe200078e0a12 */
[----:B------:R-:W-:Y:S01]  /*2bd0*/  ISETP.GT.U32.AND P4, PT, R6, R19, PT ;  /* 0x000000130600720c */ /* 0x000fe20003f84070 */
[----:B------:R-:W-:Y:S01]  /*2be0*/  @!P6 IMAD.IADD R20, R20, 0x1, -R6 ;  /* 0x000000011414e824 */ /* 0x000fe200078e0a06 */
[----:B------:R-:W-:Y:S01]  /*2bf0*/  ISETP.GT.U32.AND P6, PT, R6, R23, PT ;  /* 0x000000170600720c */ /* 0x000fe20003fc4070 */
[----:B------:R-:W-:-:S04]  /*2c00*/  IMAD.HI.U32 R24, R10, R25, RZ ;  /* 0x000000190a187227 */ /* 0x000fc800078e00ff */
[----:B------:R-:W-:Y:S01]  /*2c10*/  @!P0 IMAD.IADD R22, R22, 0x1, -R6 ;  /* 0x0000000116168824 */ /* 0x000fe200078e0a06 */
[----:B------:R-:W-:Y:S01]  /*2c20*/  ISETP.GE.AND P0, PT, R31, RZ, PT ;  /* 0x000000ff1f00720c */ /* 0x000fe20003f06270 */
[----:B------:R-:W-:Y:S02]  /*2c30*/  IMAD.MOV R24, RZ, RZ, -R24 ;  /* 0x000000ffff187224 */ /* 0x000fe400078e0a18 */
[----:B------:R-:W-:Y:S01]  /*2c40*/  @!P3 IMAD.MOV R15, RZ, RZ, -R15 ;  /* 0x000000ffff0fb224 */ /* 0x000fe200078e0a0f */
[----:B------:R-:W-:Y:S01]  /*2c50*/  ISETP.GE.AND P3, PT, R28, RZ, PT ;  /* 0x000000ff1c00720c */ /* 0x000fe20003f66270 */
[--C-:B------:R-:W-:Y:S01]  /*2c60*/  @!P1 IMAD.IADD R21, R21, 0x1, -R6.reuse ;  /* 0x0000000115159824 */ /* 0x100fe200078e0a06 */
[----:B------:R-:W-:Y:S01]  /*2c70*/  ISETP.GT.U32.AND P1, PT, R6, R22, PT ;  /* 0x000000160600720c */ /* 0x000fe20003f24070 */
[----:B------:R-:W-:Y:S02]  /*2c80*/  VIADD R28, R5, 0x190 ;  /* 0x00000190051c7836 */ /* 0x000fe40000000000 */
[--C-:B------:R-:W-:Y:S01]  /*2c90*/  @!P4 IMAD.IADD R19, R19, 0x1, -R6.reuse ;  /* 0x000000011313c824 */ /* 0x100fe200078e0a06 */
[----:B------:R-:W-:Y:S01]  /*2ca0*/  ISETP.GE.AND P4, PT, R30, RZ, PT ;  /* 0x000000ff1e00720c */ /* 0x000fe20003f86270 */
[----:B------:R-:W-:Y:S01]  /*2cb0*/  IMAD R25, R6, R24, R25 ;  /* 0x0000001806197224 */ /* 0x000fe200078e0219 */
[----:B------:R-:W-:Y:S01]  /*2cc0*/  IABS R27, R28 ;  /* 0x0000001c001b7213 */ /* 0x000fe20000000000 */
[----:B------:R-:W-:-:S02]  /*2cd0*/  @!P6 IMAD.IADD R23, R23, 0x1, -R6 ;  /* 0x000000011717e824 */ /* 0x000fc400078e0a06 */
[----:B------:R-:W-:Y:S01]  /*2ce0*/  @!P2 IMAD.MOV R19, RZ, RZ, -R19 ;  /* 0x000000ffff13a224 */ /* 0x000fe200078e0a13 */
[C---:B------:R-:W-:Y:S01]  /*2cf0*/  ISETP.GT.U32.AND P2, PT, R6.reuse, R25, PT ;  /* 0x000000190600720c */ /* 0x040fe20003f44070 */
[----:B------:R-:W-:Y:S01]  /*2d00*/  VIADD R30, R5, 0x188 ;  /* 0x00000188051e7836 */ /* 0x000fe20000000000 */
[----:B------:R-:W-:Y:S01]  /*2d10*/  ISETP.GT.U32.AND P6, PT, R6, R23, PT ;  /* 0x000000170600720c */ /* 0x000fe20003fc4070 */
[----:B------:R-:W-:-:S03]  /*2d20*/  IMAD.HI.U32 R24, R10, R27, RZ ;  /* 0x0000001b0a187227 */ /* 0x000fc600078e00ff */
[----:B------:R-:W-:Y:S01]  /*2d30*/  IABS R29, R30 ;  /* 0x0000001e001d7213 */ /* 0x000fe20000000000 */
[----:B------:R-:W-:Y:S01]  /*2d40*/  @!P1 IMAD.IADD R22, R22, 0x1, -R6 ;  /* 0x0000000116169824 */ /* 0x000fe200078e0a06 */
[----:B------:R-:W-:Y:S01]  /*2d50*/  ISETP.GE.AND P1, PT, R32, RZ, PT ;  /* 0x000000ff2000720c */ /* 0x000fe20003f26270 */
[----:B------:R-:W-:Y:S01]  /*2d60*/  @!P5 IMAD.MOV R20, RZ, RZ, -R20 ;  /* 0x000000ffff14d224 */ /* 0x000fe200078e0a14 */
[----:B------:R-:W-:Y:S01]  /*2d70*/  ISETP.GT.U32.AND P5, PT, R6, R21, PT ;  /* 0x000000150600720c */ /* 0x000fe20003fa4070 */
[----:B------:R-:W-:Y:S02]  /*2d80*/  IMAD.MOV R24, RZ, RZ, -R24 ;  /* 0x000000ffff187224 */ /* 0x000fe400078e0a18 */
[----:B------:R-:W-:Y:S02]  /*2d90*/  VIADD R32, R5, 0x180 ;  /* 0x0000018005207836 */ /* 0x000fe40000000000 */
[----:B------:R-:W-:-:S03]  /*2da0*/  IMAD.HI.U32 R26, R10, R29, RZ ;  /* 0x0000001d0a1a7227 */ /* 0x000fc600078e00ff */
[----:B------:R-:W-:Y:S01]  /*2db0*/  IABS R31, R32 ;  /* 0x00000020001f7213 */ /* 0x000fe20000000000 */
[----:B------:R-:W-:Y:S02]  /*2dc0*/  IMAD R24, R6, R24, R27 ;  /* 0x0000001806187224 */ /* 0x000fe400078e021b */
[----:B------:R-:W-:Y:S01]  /*2dd0*/  @!P2 IMAD.IADD R25, R25, 0x1, -R6 ;  /* 0x000000011919a824 */ /* 0x000fe200078e0a06 */
[----:B------:R-:W-:Y:S01]  /*2de0*/  ISETP.GE.AND P2, PT, R30, RZ, PT ;  /* 0x000000ff1e00720c */ /* 0x000fe20003f46270 */
[----:B------:R-:W-:Y:S02]  /*2df0*/  IMAD.MOV R26, RZ, RZ, -R26 ;  /* 0x000000ffff1a7224 */ /* 0x000fe400078e0a1a */
[----:B------:R-:W-:Y:S01]  /*2e00*/  @!P6 IMAD.IADD R23, R23, 0x1, -R6 ;  /* 0x000000011717e824 */ /* 0x000fe200078e0a06 */
[C---:B------:R-:W-:Y:S01]  /*2e10*/  ISETP.GT.U32.AND P6, PT, R6.reuse, R24, PT ;  /* 0x000000180600720c */ /* 0x040fe20003fc4070 */
[----:B------:R-:W-:Y:S01]  /*2e20*/  @!P3 IMAD.MOV R22, RZ, RZ, -R22 ;  /* 0x000000ffff16b224 */ /* 0x000fe200078e0a16 */
[C---:B------:R-:W-:Y:S01]  /*2e30*/  ISETP.GT.U32.AND P3, PT, R6.reuse, R25, PT ;  /* 0x000000190600720c */ /* 0x040fe20003f64070 */
[----:B------:R-:W-:-:S02]  /*2e40*/  IMAD R27, R6, R26, R29 ;  /* 0x0000001a061b7224 */ /* 0x000fc400078e021d */
[----:B------:R-:W-:-:S04]  /*2e50*/  IMAD.HI.U32 R26, R10, R31, RZ ;  /* 0x0000001f0a1a7227 */ /* 0x000fc800078e00ff */
[----:B------:R-:W-:Y:S01]  /*2e60*/  @!P5 IMAD.IADD R21, R21, 0x1, -R6 ;  /* 0x000000011515d824 */ /* 0x000fe200078e0a06 */
[----:B------:R-:W-:Y:S01]  /*2e70*/  ISETP.GE.AND P5, PT, R28, RZ, PT ;  /* 0x000000ff1c00720c */ /* 0x000fe20003fa6270 */
[----:B------:R-:W-:Y:S02]  /*2e80*/  IMAD.MOV R26, RZ, RZ, -R26 ;  /* 0x000000ffff1a7224 */ /* 0x000fe400078e0a1a */
[----:B------:R-:W-:Y:S01]  /*2e90*/  @!P4 IMAD.MOV R21, RZ, RZ, -R21 ;  /* 0x000000ffff15c224 */ /* 0x000fe200078e0a15 */
[C---:B------:R-:W-:Y:S01]  /*2ea0*/  ISETP.GT.U32.AND P4, PT, R6.reuse, R27, PT ;  /* 0x0000001b0600720c */ /* 0x040fe20003f84070 */
[----:B------:R-:W-:Y:S02]  /*2eb0*/  IMAD R26, R6, R26, R31 ;  /* 0x0000001a061a7224 */ /* 0x000fe400078e021f */
[--C-:B------:R-:W-:Y:S02]  /*2ec0*/  @!P6 IMAD.IADD R24, R24, 0x1, -R6.reuse ;  /* 0x000000011818e824 */ /* 0x100fe400078e0a06 */
[----:B------:R-:W-:Y:S01]  /*2ed0*/  @!P3 IMAD.IADD R25, R25, 0x1, -R6 ;  /* 0x000000011919b824 */ /* 0x000fe200078e0a06 */
[C---:B------:R-:W-:Y:S01]  /*2ee0*/  ISETP.GT.U32.AND P3, PT, R6.reuse, R26, PT ;  /* 0x0000001a0600720c */ /* 0x040fe20003f64070 */
[----:B------:R-:W-:Y:S01]  /*2ef0*/  VIADD R30, R5, 0x178 ;  /* 0x00000178051e7836 */ /* 0x000fe20000000000 */
[----:B------:R-:W-:Y:S01]  /*2f00*/  ISETP.GT.U32.AND P6, PT, R6, R24, PT ;  /* 0x000000180600720c */ /* 0x000fe20003fc4070 */
[----:B------:R-:W-:Y:S01]  /*2f10*/  @!P0 IMAD.MOV R23, RZ, RZ, -R23 ;  /* 0x000000ffff178224 */ /* 0x000fe200078e0a17 */
[----:B------:R-:W-:Y:S01]  /*2f20*/  ISETP.GE.AND P0, PT, R32, RZ, PT ;  /* 0x000000ff2000720c */ /* 0x000fe20003f06270 */
[----:B------:R-:W-:Y:S01]  /*2f30*/  IMAD.HI.U32 R29, R10, R35, RZ ;  /* 0x000000230a1d7227 */ /* 0x000fe200078e00ff */
[----:B------:R-:W-:-:S03]  /*2f40*/  IABS R33, R30 ;  /* 0x0000001e00217213 */ /* 0x000fc60000000000 */
[----:B------:R-:W-:Y:S01]  /*2f50*/  @!P4 IMAD.IADD R27, R27, 0x1, -R6 ;  /* 0x000000011b1bc824 */ /* 0x000fe200078e0a06 */
[----:B------:R-:W-:Y:S01]  /*2f60*/  ISETP.GE.AND P4, PT, R34, RZ, PT ;  /* 0x000000ff2200720c */ /* 0x000fe20003f86270 */
[----:B------:R-:W-:-:S04]  /*2f70*/  IMAD.HI.U32 R28, R10, R33, RZ ;  /* 0x000000210a1c7227 */ /* 0x000fc800078e00ff */
[----:B------:R-:W-:Y:S01]  /*2f80*/  @!P3 IMAD.IADD R26, R26, 0x1, -R6 ;  /* 0x000000011a1ab824 */ /* 0x000fe200078e0a06 */
[----:B------:R-:W-:Y:S01]  /*2f90*/  ISETP.GT.U32.AND P3, PT, R6, R27, PT ;  /* 0x0000001b0600720c */ /* 0x000fe20003f64070 */
[----:B------:R-:W-:Y:S02]  /*2fa0*/  IMAD.MOV R28, RZ, RZ, -R28 ;  /* 0x000000ffff1c7224 */ /* 0x000fe400078e0a1c */
[----:B------:R-:W-:Y:S01]  /*2fb0*/  @!P6 IMAD.IADD R24, R24, 0x1, -R6 ;  /* 0x000000011818e824 */ /* 0x000fe200078e0a06 */
[----:B------:R-:W-:Y:S01]  /*2fc0*/  ISETP.GE.AND P6, PT, R30, RZ, PT ;  /* 0x000000ff1e00720c */ /* 0x000fe20003fc6270 */
[----:B------:R-:W-:Y:S02]  /*2fd0*/  VIADD R32, R5, 0x168 ;  /* 0x0000016805207836 */ /* 0x000fe40000000000 */
[----:B------:R-:W-:Y:S02]  /*2fe0*/  IMAD.MOV R30, RZ, RZ, -R29 ;  /* 0x000000ffff1e7224 */ /* 0x000fe400078e0a1d */
[C---:B------:R-:W-:Y:S01]  /*2ff0*/  IMAD R29, R6.reuse, R28, R33 ;  /* 0x0000001c061d7224 */ /* 0x040fe200078e0221 */
[----:B------:R-:W-:Y:S01]  /*3000*/  IABS R31, R32 ;  /* 0x00000020001f7213 */ /* 0x000fe20000000000 */
[----:B------:R-:W-:-:S02]  /*3010*/  IMAD R28, R6, R30, R35 ;  /* 0x0000001e061c7224 */ /* 0x000fc400078e0223 */
[----:B------:R-:W-:Y:S01]  /*3020*/  @!P5 IMAD.MOV R24, RZ, RZ, -R24 ;  /* 0x000000ffff18d224 */ /* 0x000fe200078e0a18 */
[----:B------:R-:W-:Y:S01]  /*3030*/  ISETP.GT.U32.AND P5, PT, R6, R29, PT ;  /* 0x0000001d0600720c */ /* 0x000fe20003fa4070 */
[----:B------:R-:W-:-:S04]  /*3040*/  IMAD.HI.U32 R30, R10, R31, RZ ;  /* 0x0000001f0a1e7227 */ /* 0x000fc800078e00ff */
[----:B------:R-:W-:Y:S01]  /*3050*/  @!P3 IMAD.IADD R27, R27, 0x1, -R6 ;  /* 0x000000011b1bb824 */ /* 0x000fe200078e0a06 */
[C---:B------:R-:W-:Y:S01]  /*3060*/  ISETP.GT.U32.AND P3, PT, R6.reuse, R28, PT ;  /* 0x0000001c0600720c */ /* 0x040fe20003f64070 */
[----:B------:R-:W-:Y:S02]  /*3070*/  IMAD.MOV R30, RZ, RZ, -R30 ;  /* 0x000000ffff1e7224 */ /* 0x000fe400078e0a1e */
[----:B------:R-:W-:Y:S02]  /*3080*/  VIADD R34, R5, 0x160 ;  /* 0x0000016005227836 */ /* 0x000fe40000000000 */
[----:B------:R-:W-:Y:S02]  /*3090*/  IMAD R30, R6, R30, R31 ;  /* 0x0000001e061e7224 */ /* 0x000fe400078e021f */
[----:B------:R-:W-:Y:S01]  /*30a0*/  @!P5 IMAD.IADD R29, R29, 0x1, -R6 ;  /* 0x000000011d1dd824 */ /* 0x000fe200078e0a06 */
[----:B------:R-:W-:Y:S01]  /*30b0*/  IABS R35, R34 ;  /* 0x0000002200237213 */ /* 0x000fe20000000000 */
[----:B------:R-:W-:Y:S01]  /*30c0*/  IMAD.HI.U32 R33, R10, R39, RZ ;  /* 0x000000270a217227 */ /* 0x000fe200078e00ff */
[----:B------:R-:W-:-:S03]  /*30d0*/  ISETP.GT.U32.AND P5, PT, R6, R30, PT ;  /* 0x0000001e0600720c */ /* 0x000fc60003fa4070 */
[----:B------:R-:W-:Y:S02]  /*30e0*/  @!P3 IMAD.IADD R28, R28, 0x1, -R6 ;  /* 0x000000011c1cb824 */ /* 0x000fe400078e0a06 */
[----:B------:R-:W-:Y:S01]  /*30f0*/  @!P1 IMAD.MOV R25, RZ, RZ, -R25 ;  /* 0x000000ffff199224 */ /* 0x000fe200078e0a19 */
[C---:B------:R-:W-:Y:S01]  /*3100*/  ISETP.GT.U32.AND P1, PT, R6.reuse, R26, PT ;  /* 0x0000001a0600720c */ /* 0x040fe20003f24070 */
[----:B------:R-:W-:Y:S01]  /*3110*/  IMAD.MOV R33, RZ, RZ, -R33 ;  /* 0x000000ffff217224 */ /* 0x000fe200078e0a21 */
[----:B------:R-:W-:Y:S01]  /*3120*/  ISETP.GT.U32.AND P3, PT, R6, R28, PT ;  /* 0x0000001c0600720c */ /* 0x000fe20003f64070 */
[----:B------:R-:W-:-:S04]  /*3130*/  IMAD.HI.U32 R31, R10, R35, RZ ;  /* 0x000000230a1f7227 */ /* 0x000fc800078e00ff */
[--C-:B------:R-:W-:Y:S02]  /*3140*/  @!P5 IMAD.IADD R30, R30, 0x1, -R6.reuse ;  /* 0x000000011e1ed824 */ /* 0x100fe400078e0a06 */
[C---:B------:R-:W-:Y:S01]  /*3150*/  IMAD R33, R6.reuse, R33, R39 ;  /* 0x0000002106217224 */ /* 0x040fe200078e0227 */
[----:B------:R-:W-:Y:S01]  /*3160*/  IABS R39, R42 ;  /* 0x0000002a00277213 */ /* 0x000fe20000000000 */
[----:B------:R-:W-:Y:S01]  /*3170*/  @!P2 IMAD.MOV R27, RZ, RZ, -R27 ;  /* 0x000000ffff1ba224 */ /* 0x000fe200078e0a1b */
[C---:B------:R-:W-:Y:S01]  /*3180*/  ISETP.GT.U32.AND P5, PT, R6.reuse, R30, PT ;  /* 0x0000001e0600720c */ /* 0x040fe20003fa4070 */
[----:B------:R-:W-:Y:S01]  /*3190*/  IMAD.MOV R31, RZ, RZ, -R31 ;  /* 0x000000ffff1f7224 */ /* 0x000fe200078e0a1f */
[----:B------:R-:W-:Y:S01]  /*31a0*/  ISETP.GT.U32.AND P2, PT, R6, R29, PT ;  /* 0x0000001d0600720c */ /* 0x000fe20003f44070 */
[--C-:B------:R-:W-:Y:S02]  /*31b0*/  @!P3 IMAD.IADD R28, R28, 0x1, -R6.reuse ;  /* 0x000000011c1cb824 */ /* 0x100fe400078e0a06 */
[----:B------:R-:W-:Y:S01]  /*31c0*/  @!P1 IMAD.IADD R26, R26, 0x1, -R6 ;  /* 0x000000011a1a9824 */ /* 0x000fe200078e0a06 */
[----:B------:R-:W-:Y:S01]  /*31d0*/  ISETP.GE.AND P1, PT, R32, RZ, PT ;  /* 0x000000ff2000720c */ /* 0x000fe20003f26270 */
[----:B------:R-:W-:Y:S01]  /*31e0*/  @!P4 IMAD.MOV R28, RZ, RZ, -R28 ;  /* 0x000000ffff1cc224 */ /* 0x000fe200078e0a1c */
[C---:B------:R-:W-:Y:S01]  /*31f0*/  ISETP.GT.U32.AND P4, PT, R6.reuse, R33, PT ;  /* 0x000000210600720c */ /* 0x040fe20003f84070 */
[----:B------:R-:W-:Y:S01]  /*3200*/  IMAD R31, R6, R31, R35 ;  /* 0x0000001f061f7224 */ /* 0x000fe200078e0223 */
[----:B------:R-:W-:Y:S01]  /*3210*/  IABS R35, R40 ;  /* 0x0000002800237213 */ /* 0x000fe20000000000 */
[----:B------:R-:W-:-:S04]  /*3220*/  IMAD.HI.U32 R32, R10, R37, RZ ;  /* 0x000000250a207227 */ /* 0x000fc800078e00ff */
[----:B------:R-:W-:Y:S01]  /*3230*/  @!P5 IMAD.IADD R30, R30, 0x1, -R6 ;  /* 0x000000011e1ed824 */ /* 0x000fe200078e0a06 */
[----:B------:R-:W-:Y:S01]  /*3240*/  ISETP.GE.AND P5, PT, R38, RZ, PT ;  /* 0x000000ff2600720c */ /* 0x000fe20003fa6270 */
[----:B------:R-:W-:Y:S01]  /*3250*/  @!P0 IMAD.MOV R26, RZ, RZ, -R26 ;  /* 0x000000ffff1a8224 */ /* 0x000fe200078e0a1a */
[----:B------:R-:W-:Y:S01]  /*3260*/  ISETP.GE.AND P0, PT, R34, RZ, PT ;  /* 0x000000ff2200720c */ /* 0x000fe20003f06270 */
[----:B------:R-:W-:Y:S02]  /*3270*/  IMAD.MOV R32, RZ, RZ, -R32 ;  /* 0x000000ffff207224 */ /* 0x000fe400078e0a20 */
[----:B------:R-:W-:Y:S02]  /*3280*/  VIADD R38, R5, 0x140 ;  /* 0x0000014005267836 */ /* 0x000fe40000000000 */
[----:B------:R-:W-:-:S04]  /*3290*/  IMAD.HI.U32 R34, R10, R35, RZ ;  /* 0x000000230a227227 */ /* 0x000fc800078e00ff */
[--C-:B------:R-:W-:Y:S01]  /*32a0*/  @!P2 IMAD.IADD R29, R29, 0x1, -R6.reuse ;  /* 0x000000011d1da824 */ /* 0x100fe200078e0a06 */
[C---:B------:R-:W-:Y:S01]  /*32b0*/  ISETP.GT.U32.AND P2, PT, R6.reuse, R31, PT ;  /* 0x0000001f0600720c */ /* 0x040fe20003f44070 */
[C---:B------:R-:W-:Y:S01]  /*32c0*/  IMAD R32, R6.reuse, R32, R37 ;  /* 0x0000002006207224 */ /* 0x040fe200078e0225 */
[----:B------:R-:W-:Y:S01]  /*32d0*/  IABS R37, R38 ;  /* 0x0000002600257213 */ /* 0x000fe20000000000 */
[----:B------:R-:W-:Y:S02]  /*32e0*/  @!P4 IMAD.IADD R33, R33, 0x1, -R6 ;  /* 0x000000012121c824 */ /* 0x000fe400078e0a06 */
[----:B------:R-:W-:Y:S01]  /*32f0*/  IMAD.MOV R34, RZ, RZ, -R34 ;  /* 0x000000ffff227224 */ /* 0x000fe200078e0a22 */
[C---:B------:R-:W-:Y:S01]  /*3300*/  ISETP.GT.U32.AND P3, PT, R6.reuse, R32, PT ;  /* 0x000000200600720c */ /* 0x040fe20003f64070 */
[----:B------:R-:W-:Y:S01]  /*3310*/  @!P6 IMAD.MOV R29, RZ, RZ, -R29 ;  /* 0x000000ffff1de224 */ /* 0x000fe200078e0a1d */
[C---:B------:R-:W-:Y:S01]  /*3320*/  ISETP.GT.U32.AND P4, PT, R6.reuse, R33, PT ;  /* 0x000000210600720c */ /* 0x040fe20003f84070 */
[----:B------:R-:W-:Y:S01]  /*3330*/  IMAD R34, R6, R34, R35 ;  /* 0x0000002206227224 */ /* 0x000fe200078e0223 */
[----:B------:R-:W-:Y:S01]  /*3340*/  ISETP.GE.AND P6, PT, R36, RZ, PT ;  /* 0x000000ff2400720c */ /* 0x000fe20003fc6270 */
[----:B------:R-:W-:-:S04]  /*3350*/  IMAD.HI.U32 R35, R10, R37, RZ ;  /* 0x000000250a237227 */ /* 0x000fc800078e00ff */
[----:B------:R-:W-:Y:S02]  /*3360*/  IMAD.MOV R35, RZ, RZ, -R35 ;  /* 0x000000ffff237224 */ /* 0x000fe400078e0a23 */
[----:B------:R-:W-:Y:S02]  /*3370*/  @!P2 IMAD.IADD R31, R31, 0x1, -R6 ;  /* 0x000000011f1fa824 */ /* 0x000fe400078e0a06 */
[----:B------:R-:W-:Y:S02]  /*3380*/  IMAD R35, R6, R35, R37 ;  /* 0x0000002306237224 */ /* 0x000fe400078e0225 */
[----:B------:R-:W-:Y:S01]  /*3390*/  IMAD.HI.U32 R36, R10, R39, RZ ;  /* 0x000000270a247227 */ /* 0x000fe200078e00ff */
[----:B------:R-:W-:-:S03]  /*33a0*/  ISETP.GT.U32.AND P2, PT, R6, R31, PT ;  /* 0x0000001f0600720c */ /* 0x000fc60003f44070 */
[----:B------:R-:W-:Y:S01]  /*33b0*/  @!P1 IMAD.MOV R30, RZ, RZ, -R30 ;  /* 0x000000ffff1e9224 */ /* 0x000fe200078e0a1e */
[C---:B------:R-:W-:Y:S01]  /*33c0*/  ISETP.GT.U32.AND P1, PT, R6.reuse, R34, PT ;  /* 0x000000220600720c */ /* 0x040fe20003f24070 */
[----:B------:R-:W-:Y:S01]  /*33d0*/  @!P4 IMAD.IADD R33, R33, 0x1, -R6 ;  /* 0x000000012121c824 */ /* 0x000fe200078e0a06 */
[C---:B------:R-:W-:Y:S01]  /*33e0*/  ISETP.GT.U32.AND P4, PT, R6.reuse, R35, PT ;  /* 0x000000230600720c */ /* 0x040fe20003f84070 */
[----:B------:R-:W-:Y:S02]  /*33f0*/  IMAD.MOV R36, RZ, RZ, -R36 ;  /* 0x000000ffff247224 */ /* 0x000fe400078e0a24 */
[----:B------:R-:W-:Y:S02]  /*3400*/  @!P5 IMAD.MOV R33, RZ, RZ, -R33 ;  /* 0x000000ffff21d224 */ /* 0x000fe400078e0a21 */
[----:B------:R-:W-:Y:S02]  /*3410*/  IMAD R36, R6, R36, R39 ;  /* 0x0000002406247224 */ /* 0x000fe400078e0227 */
[--C-:B------:R-:W-:Y:S01]  /*3420*/  @!P2 IMAD.IADD R31, R31, 0x1, -R6.reuse ;  /* 0x000000011f1fa824 */ /* 0x100fe200078e0a06 */
[----:B------:R-:W-:Y:S01]  /*3430*/  ISETP.GE.AND P2, PT, R40, RZ, PT ;  /* 0x000000ff2800720c */ /* 0x000fe20003f46270 */
[----:B------:R-:W-:Y:S01]  /*3440*/  VIADD R40, R5, 0x130 ;  /* 0x0000013005287836 */ /* 0x000fe20000000000 */
[----:B------:R-:W-:Y:S01]  /*3450*/  ISETP.GT.U32.AND P5, PT, R6, R36, PT ;  /* 0x000000240600720c */ /* 0x000fe20003fa4070 */
[--C-:B------:R-:W-:Y:S01]  /*3460*/  @!P1 IMAD.IADD R34, R34, 0x1, -R6.reuse ;  /* 0x0000000122229824 */ /* 0x100fe200078e0a06 */
[----:B------:R-:W-:Y:S01]  /*3470*/  ISETP.GE.AND P1, PT, R42, RZ, PT ;  /* 0x000000ff2a00720c */ /* 0x000fe20003f26270 */
[--C-:B------:R-:W-:Y:S01]  /*3480*/  @!P4 IMAD.IADD R35, R35, 0x1, -R6.reuse ;  /* 0x000000012323c824 */ /* 0x100fe200078e0a06 */
[----:B------:R-:W-:Y:S01]  /*3490*/  IABS R41, R40 ;  /* 0x0000002800297213 */ /* 0x000fe20000000000 */
[----:B------:R-:W-:Y:S01]  /*34a0*/  @!P0 IMAD.MOV R31, RZ, RZ, -R31 ;  /* 0x000000ffff1f8224 */ /* 0x000fe200078e0a1f */
[----:B------:R-:W-:Y:S01]  /*34b0*/  ISETP.GT.U32.AND P0, PT, R6, R34, PT ;  /* 0x000000220600720c */ /* 0x000fe20003f04070 */
[----:B------:R-:W-:Y:S01]  /*34c0*/  @!P3 IMAD.IADD R32, R32, 0x1, -R6 ;  /* 0x000000012020b824 */ /* 0x000fe200078e0a06 */
[----:B------:R-:W-:Y:S01]  /*34d0*/  ISETP.GT.U32.AND P4, PT, R6, R35, PT ;  /* 0x000000230600720c */ /* 0x000fe20003f84070 */
[----:B------:R-:W-:-:S03]  /*34e0*/  IMAD.HI.U32 R37, R10, R41, RZ ;  /* 0x000000290a257227 */ /* 0x000fc600078e00ff */
[----:B------:R-:W-:Y:S01]  /*34f0*/  ISETP.GT.U32.AND P3, PT, R6, R32, PT ;  /* 0x000000200600720c */ /* 0x000fe20003f64070 */
[----:B------:R-:W-:Y:S02]  /*3500*/  VIADD R39, R5, 0x120 ;  /* 0x0000012005277836 */ /* 0x000fe40000000000 */
[--C-:B------:R-:W-:Y:S02]  /*3510*/  @!P5 IMAD.IADD R36, R36, 0x1, -R6.reuse ;  /* 0x000000012424d824 */ /* 0x100fe400078e0a06 */
[----:B------:R-:W-:Y:S01]  /*3520*/  IMAD.MOV R37, RZ, RZ, -R37 ;  /* 0x000000ffff257224 */ /* 0x000fe200078e0a25 */
[----:B------:R-:W-:Y:S01]  /*3530*/  IABS R43, R39 ;  /* 0x00000027002b7213 */ /* 0x000fe20000000000 */
[--C-:B------:R-:W-:Y:S01]  /*3540*/  @!P0 IMAD.IADD R34, R34, 0x1, -R6.reuse ;  /* 0x0000000122228824 */ /* 0x100fe200078e0a06 */
[C---:B------:R-:W-:Y:S01]  /*3550*/  ISETP.GT.U32.AND P5, PT, R6.reuse, R36, PT ;  /* 0x000000240600720c */ /* 0x040fe20003fa4070 */
[----:B------:R-:W-:Y:S02]  /*3560*/  IMAD R37, R6, R37, R41 ;  /* 0x0000002506257224 */ /* 0x000fe400078e0229 */
[----:B------:R-:W-:Y:S01]  /*3570*/  @!P4 IMAD.IADD R35, R35, 0x1, -R6 ;  /* 0x000000012323c824 */ /* 0x000fe200078e0a06 */
[----:B------:R-:W-:Y:S01]  /*3580*/  ISETP.GE.AND P4, PT, R39, RZ, PT ;  /* 0x000000ff2700720c */ /* 0x000fe20003f86270 */
[----:B------:R-:W-:-:S04]  /*3590*/  IMAD.HI.U32 R39, R10, R43, RZ ;  /* 0x0000002b0a277227 */ /* 0x000fc800078e00ff */
[----:B------:R-:W-:Y:S01]  /*35a0*/  @!P2 IMAD.MOV R34, RZ, RZ, -R34 ;  /* 0x000000ffff22a224 */ /* 0x000fe200078e0a22 */
[----:B------:R-:W-:Y:S01]  /*35b0*/  ISETP.GT.U32.AND P2, PT, R6, R37, PT ;  /* 0x000000250600720c */ /* 0x000fe20003f44070 */
[----:B------:R-:W-:Y:S02]  /*35c0*/  IMAD.MOV R39, RZ, RZ, -R39 ;  /* 0x000000ffff277224 */ /* 0x000fe400078e0a27 */
[--C-:B------:R-:W-:Y:S01]  /*35d0*/  @!P3 IMAD.IADD R32, R32, 0x1, -R6.reuse ;  /* 0x000000012020b824 */ /* 0x100fe200078e0a06 */
[----:B------:R-:W-:Y:S01]  /*35e0*/  ISETP.GE.AND P3, PT, R38, RZ, PT ;  /* 0x000000ff2600720c */ /* 0x000fe20003f66270 */
[----:B------:R-:W-:Y:S02]  /*35f0*/  @!P5 IMAD.IADD R36, R36, 0x1, -R6 ;  /* 0x000000012424d824 */ /* 0x000fe400078e0a06 */
[----:B------:R-:W-:Y:S01]  /*3600*/  IMAD R39, R6, R39, R43 ;  /* 0x0000002706277224 */ /* 0x000fe200078e022b */
[----:B------:R-:W-:Y:S01]  /*3610*/  IABS R43, R44 ;  /* 0x0000002c002b7213 */ /* 0x000fe20000000000 */
[----:B------:R-:W-:Y:S01]  /*3620*/  @!P6 IMAD.MOV R32, RZ, RZ, -R32 ;  /* 0x000000ffff20e224 */ /* 0x000fe200078e0a20 */
[----:B------:R-:W-:Y:S01]  /*3630*/  ISETP.GE.AND P6, PT, R40, RZ, PT ;  /* 0x000000ff2800720c */ /* 0x000fe20003fc6270 */
[----:B------:R-:W-:-:S02]  /*3640*/  VIADD R38, R5, 0x128 ;  /* 0x0000012805267836 */ /* 0x000fc40000000000 */
[----:B------:R-:W-:Y:S02]  /*3650*/  VIADD R40, R5, 0x118 ;  /* 0x0000011805287836 */ /* 0x000fe40000000000 */
[----:B------:R-:W-:Y:S01]  /*3660*/  @!P1 IMAD.MOV R36, RZ, RZ, -R36 ;  /* 0x000000ffff249224 */ /* 0x000fe200078e0a24 */
[----:B------:R-:W-:Y:S01]  /*3670*/  ISETP.GT.U32.AND P1, PT, R6, R39, PT ;  /* 0x000000270600720c */ /* 0x000fe20003f24070 */
[----:B------:R-:W-:Y:S01]  /*3680*/  @!P2 IMAD.IADD R37, R37, 0x1, -R6 ;  /* 0x000000012525a824 */ /* 0x000fe200078e0a06 */
[----:B------:R-:W-:Y:S01]  /*3690*/  ISETP.GE.AND P0, PT, R38, RZ, PT ;  /* 0x000000ff2600720c */ /* 0x000fe20003f06270 */
[----:B------:R-:W-:Y:S01]  /*36a0*/  @!P3 IMAD.MOV R35, RZ, RZ, -R35 ;  /* 0x000000ffff23b224 */ /* 0x000fe200078e0a23 */
[----:B------:R-:W-:Y:S01]  /*36b0*/  IABS R38, R38 ;  /* 0x0000002600267213 */ /* 0x000fe20000000000 */
[C---:B------:R-:W-:Y:S01]  /*36c0*/  VIADD R56, R5.reuse, 0xb0 ;  /* 0x000000b005387836 */ /* 0x040fe20000000000 */
[----:B------:R-:W-:Y:S01]  /*36d0*/  IABS R45, R40 ;  /* 0x00000028002d7213 */ /* 0x000fe20000000000 */
[----:B------:R-:W-:Y:S01]  /*36e0*/  VIADD R58, R5, 0xa8 ;  /* 0x000000a8053a7836 */ /* 0x000fe20000000000 */
[----:B------:R-:W-:Y:S01]  /*36f0*/  ISETP.GE.AND P3, PT, R40, RZ, PT ;  /* 0x000000ff2800720c */ /* 0x000fe20003f66270 */
[----:B------:R-:W-:Y:S01]  /*3700*/  IMAD.MOV.U32 R41, RZ, RZ, R38 ;  /* 0x000000ffff297224 */ /* 0x000fe200078e0026 */
[----:B------:R-:W-:Y:S01]  /*3710*/  ISETP.GT.U32.AND P2, PT, R6, R37, PT ;  /* 0x000000250600720c */ /* 0x000fe20003f44070 */
[----:B------:R-:W-:Y:S01]  /*3720*/  IMAD.HI.U32 R40, R10, R45, RZ ;  /* 0x0000002d0a287227 */ /* 0x000fe200078e00ff */
[----:B------:R-:W-:-:S02]  /*3730*/  IABS R59, R56 ;  /* 0x00000038003b7213 */ /* 0x000fc40000000000 */
[----:B------:R-:W-:Y:S01]  /*3740*/  IABS R61, R58 ;  /* 0x0000003a003d7213 */ /* 0x000fe20000000000 */
[----:B------:R-:W-:-:S04]  /*3750*/  IMAD.HI.U32 R38, R10, R41, RZ ;  /* 0x000000290a267227 */ /* 0x000fc800078e00ff */
[----:B------:R-:W-:Y:S02]  /*3760*/  IMAD.MOV R40, RZ, RZ, -R40 ;  /* 0x000000ffff287224 */ /* 0x000fe400078e0a28 */
[----:B------:R-:W-:Y:S02]  /*3770*/  @!P1 IMAD.IADD R39, R39, 0x1, -R6 ;  /* 0x0000000127279824 */ /* 0x000fe400078e0a06 */
[----:B------:R-:W-:Y:S02]  /*3780*/  IMAD.MOV R38, RZ, RZ, -R38 ;  /* 0x000000ffff267224 */ /* 0x000fe400078e0a26 */
[C---:B------:R-:W-:Y:S01]  /*3790*/  IMAD R40, R6.reuse, R40, R45 ;  /* 0x0000002806287224 */ /* 0x040fe200078e022d */
[----:B------:R-:W-:Y:S01]  /*37a0*/  IABS R45, R46 ;  /* 0x0000002e002d7213 */ /* 0x000fe20000000000 */
[C---:B------:R-:W-:Y:S01]  /*37b0*/  IMAD R38, R6.reuse, R38, R41 ;  /* 0x0000002606267224 */ /* 0x040fe200078e0229 */
[C---:B------:R-:W-:Y:S01]  /*37c0*/  ISETP.GT.U32.AND P1, PT, R6.reuse, R39, PT ;  /* 0x000000270600720c */ /* 0x040fe20003f24070 */
[----:B------:R-:W-:Y:S01]  /*37d0*/  @!P2 IMAD.IADD R37, R37, 0x1, -R6 ;  /* 0x000000012525a824 */ /* 0x000fe200078e0a06 */
[----:B------:R-:W-:Y:S01]  /*37e0*/  ISETP.GT.U32.AND P2, PT, R6, R40, PT ;  /* 0x000000280600720c */ /* 0x000fe20003f44070 */
[----:B------:R-:W-:Y:S01]  /*37f0*/  IMAD.HI.U32 R41, R10, R43, RZ ;  /* 0x0000002b0a297227 */ /* 0x000fe200078e00ff */
[----:B------:R-:W-:-:S03]  /*3800*/  ISETP.GT.U32.AND P5, PT, R6, R38, PT ;  /* 0x000000260600720c */ /* 0x000fc60003fa4070 */
[----:B------:R-:W-:-:S04]  /*3810*/  IMAD.HI.U32 R42, R10, R45, RZ ;  /* 0x0000002d0a2a7227 */ /* 0x000fc800078e00ff */
[----:B------:R-:W-:Y:S01]  /*3820*/  @!P6 IMAD.MOV R37, RZ, RZ, -R37 ;  /* 0x000000ffff25e224 */ /* 0x000fe200078e0a25 */
[----:B------:R-:W-:Y:S01]  /*3830*/  ISETP.GE.AND P6, PT, R44, RZ, PT ;  /* 0x000000ff2c00720c */ /* 0x000fe20003fc6270 */
[----:B------:R-:W-:Y:S02]  /*3840*/  IMAD.MOV R41, RZ, RZ, -R41 ;  /* 0x000000ffff297224 */ /* 0x000fe400078e0a29 */
[----:B------:R-:W-:Y:S02]  /*3850*/  IMAD.MOV R44, RZ, RZ, -R42 ;  /* 0x000000ffff2c7224 */ /* 0x000fe400078e0a2a */
[C---:B------:R-:W-:Y:S02]  /*3860*/  IMAD R42, R6.reuse, R41, R43 ;  /* 0x00000029062a7224 */ /* 0x040fe400078e022b */
[C---:B------:R-:W-:Y:S02]  /*3870*/  IMAD R41, R6.reuse, R44, R45 ;  /* 0x0000002c06297224 */ /* 0x040fe400078e022d */
[--C-:B------:R-:W-:Y:S01]  /*3880*/  @!P1 IMAD.IADD R39, R39, 0x1, -R6.reuse ;  /* 0x0000000127279824 */ /* 0x100fe200078e0a06 */
[----:B------:R-:W-:Y:S01]  /*3890*/  ISETP.GT.U32.AND P1, PT, R6, R42, PT ;  /* 0x0000002a0600720c */ /* 0x000fe20003f24070 */
[----:B------:R-:W-:-:S02]  /*38a0*/  @!P2 IMAD.IADD R40, R40, 0x1, -R6 ;  /* 0x000000012828a824 */ /* 0x000fc400078e0a06 */
[----:B------:R-:W-:Y:S01]  /*38b0*/  @!P4 IMAD.MOV R39, RZ, RZ, -R39 ;  /* 0x000000ffff27c224 */ /* 0x000fe200078e0a27 */
[----:B------:R-:W-:Y:S01]  /*38c0*/  ISETP.GT.U32.AND P4, PT, R6, R41, PT ;  /* 0x000000290600720c */ /* 0x000fe20003f84070 */
[----:B------:R-:W-:Y:S01]  /*38d0*/  IMAD.HI.U32 R43, R10, R47, RZ ;  /* 0x0000002f0a2b7227 */ /* 0x000fe200078e00ff */
[----:B------:R-:W-:-:S03]  /*38e0*/  ISETP.GT.U32.AND P2, PT, R6, R40, PT ;  /* 0x000000280600720c */ /* 0x000fc60003f44070 */
[--C-:B------:R-:W-:Y:S02]  /*38f0*/  @!P5 IMAD.IADD R38, R38, 0x1, -R6.reuse ;  /* 0x000000012626d824 */ /* 0x100fe400078e0a06 */
[----:B------:R-:W-:Y:S02]  /*3900*/  IMAD.MOV R43, RZ, RZ, -R43 ;  /* 0x000000ffff2b7224 */ /* 0x000fe400078e0a2b */
[----:B------:R-:W-:Y:S01]  /*3910*/  VIADD R44, R5, 0xf8 ;  /* 0x000000f8052c7836 */ /* 0x000fe20000000000 */
[C---:B------:R-:W-:Y:S01]  /*3920*/  ISETP.GT.U32.AND P5, PT, R6.reuse, R38, PT ;  /* 0x000000260600720c */ /* 0x040fe20003fa4070 */
[----:B------:R-:W-:Y:S02]  /*3930*/  IMAD R43, R6, R43, R47 ;  /* 0x0000002b062b7224 */ /* 0x000fe400078e022f */
[--C-:B------:R-:W-:Y:S01]  /*3940*/  @!P4 IMAD.IADD R41, R41, 0x1, -R6.reuse ;  /* 0x000000012929c824 */ /* 0x100fe200078e0a06 */
[----:B------:R-:W-:Y:S01]  /*3950*/  IABS R47, R44 ;  /* 0x0000002c002f7213 */ /* 0x000fe20000000000 */
[--C-:B------:R-:W-:Y:S01]  /*3960*/  @!P2 IMAD.IADD R40, R40, 0x1, -R6.reuse ;  /* 0x000000012828a824 */ /* 0x100fe200078e0a06 */
[----:B------:R-:W-:Y:S01]  /*3970*/  ISETP.GE.AND P2, PT, R44, RZ, PT ;  /* 0x000000ff2c00720c */ /* 0x000fe20003f46270 */
[----:B------:R-:W-:Y:S01]  /*3980*/  @!P1 IMAD.IADD R42, R42, 0x1, -R6 ;  /* 0x000000012a2a9824 */ /* 0x000fe200078e0a06 */
[----:B------:R-:W-:Y:S01]  /*3990*/  ISETP.GT.U32.AND P4, PT, R6, R41, PT ;  /* 0x000000290600720c */ /* 0x000fe20003f84070 */
[----:B------:R-:W-:-:S03]  /*39a0*/  IMAD.HI.U32 R44, R10, R47, RZ ;  /* 0x0000002f0a2c7227 */ /* 0x000fc600078e00ff */
[----:B------:R-:W-:Y:S01]  /*39b0*/  ISETP.GT.U32.AND P1, PT, R6, R42, PT ;  /* 0x0000002a0600720c */ /* 0x000fe20003f24070 */
[----:B------:R-:W-:Y:S02]  /*39c0*/  IMAD.MOV R44, RZ, RZ, -R44 ;  /* 0x000000ffff2c7224 */ /* 0x000fe400078e0a2c */
[----:B------:R-:W-:Y:S01]  /*39d0*/  @!P5 IMAD.IADD R38, R38, 0x1, -R6 ;  /* 0x000000012626d824 */ /* 0x000fe200078e0a06 */
[----:B------:R-:W-:Y:S01]  /*39e0*/  ISETP.GE.AND P5, PT, R46, RZ, PT ;  /* 0x000000ff2e00720c */ /* 0x000fe20003fa6270 */
[----:B------:R-:W-:Y:S01]  /*39f0*/  @!P3 IMAD.MOV R40, RZ, RZ, -R40 ;  /* 0x000000ffff28b224 */ /* 0x000fe200078e0a28 */
[C---:B------:R-:W-:Y:S01]  /*3a00*/  ISETP.GT.U32.AND P3, PT, R6.reuse, R43, PT ;  /* 0x0000002b0600720c */ /* 0x040fe20003f64070 */
[----:B------:R-:W-:Y:S02]  /*3a10*/  VIADD R46, R5, 0xf0 ;  /* 0x000000f0052e7836 */ /* 0x000fe40000000000 */
[C---:B------:R-:W-:Y:S02]  /*3a20*/  IMAD R44, R6.reuse, R44, R47 ;  /* 0x0000002c062c7224 */ /* 0x040fe400078e022f */
[----:B------:R-:W-:Y:S01]  /*3a30*/  @!P4 IMAD.IADD R41, R41, 0x1, -R6 ;  /* 0x000000012929c824 */ /* 0x000fe200078e0a06 */
[----:B------:R-:W-:Y:S01]  /*3a40*/  IABS R49, R46 ;  /* 0x0000002e00317213 */ /* 0x000fe20000000000 */
[----:B------:R-:W-:Y:S01]  /*3a50*/  @!P0 IMAD.MOV R38, RZ, RZ, -R38 ;  /* 0x000000ffff268224 */ /* 0x000fe200078e0a26 */
[----:B------:R-:W-:Y:S01]  /*3a60*/  ISETP.GT.U32.AND P4, PT, R6, R44, PT ;  /* 0x0000002c0600720c */ /* 0x000fe20003f84070 */
[----:B------:R-:W-:Y:S01]  /*3a70*/  @!P1 IMAD.IADD R42, R42, 0x1, -R6 ;  /* 0x000000012a2a9824 */ /* 0x000fe200078e0a06 */
[----:B------:R-:W-:Y:S01]  /*3a80*/  ISETP.GE.AND P0, PT, R48, RZ, PT ;  /* 0x000000ff3000720c */ /* 0x000fe20003f06270 */
[----:B------:R-:W-:Y:S01]  /*3a90*/  IMAD.HI.U32 R45, R10, R49, RZ ;  /* 0x000000310a2d7227 */ /* 0x000fe200078e00ff */
[----:B------:R-:W-:-:S02]  /*3aa0*/  IABS R48, R52 ;  /* 0x0000003400307213 */ /* 0x000fc40000000000 */
[----:B------:R-:W-:Y:S01]  /*3ab0*/  ISETP.GE.AND P1, PT, R46, RZ, PT ;  /* 0x000000ff2e00720c */ /* 0x000fe20003f26270 */
[----:B------:R-:W-:Y:S02]  /*3ac0*/  @!P3 IMAD.IADD R43, R43, 0x1, -R6 ;  /* 0x000000012b2bb824 */ /* 0x000fe400078e0a06 */
[----:B------:R-:W-:Y:S02]  /*3ad0*/  IMAD.MOV R45, RZ, RZ, -R45 ;  /* 0x000000ffff2d7224 */ /* 0x000fe400078e0a2d */
[----:B------:R-:W-:Y:S01]  /*3ae0*/  @!P5 IMAD.MOV R41, RZ, RZ, -R41 ;  /* 0x000000ffff29d224 */ /* 0x000fe200078e0a29 */
[C---:B------:R-:W-:Y:S01]  /*3af0*/  ISETP.GT.U32.AND P3, PT, R6.reuse, R43, PT ;  /* 0x0000002b0600720c */ /* 0x040fe20003f64070 */
[----:B------:R-:W-:Y:S01]  /*3b00*/  IMAD R46, R6, R45, R49 ;  /* 0x0000002d062e7224 */ /* 0x000fe200078e0231 */
[----:B------:R-:W-:Y:S01]  /*3b10*/  ISETP.GE.AND P5, PT, R50, RZ, PT ;  /* 0x000000ff3200720c */ /* 0x000fe20003fa6270 */
[----:B------:R-:W-:-:S04]  /*3b20*/  IMAD.HI.U32 R45, R10, R51, RZ ;  /* 0x000000330a2d7227 */ /* 0x000fc800078e00ff */
[----:B------:R-:W-:Y:S02]  /*3b30*/  @!P4 IMAD.IADD R44, R44, 0x1, -R6 ;  /* 0x000000012c2cc824 */ /* 0x000fe400078e0a06 */
[----:B------:R-:W-:Y:S02]  /*3b40*/  IMAD.MOV.U32 R49, RZ, RZ, R48 ;  /* 0x000000ffff317224 */ /* 0x000fe400078e0030 */
[----:B------:R-:W-:Y:S01]  /*3b50*/  IMAD.MOV R45, RZ, RZ, -R45 ;  /* 0x000000ffff2d7224 */ /* 0x000fe200078e0a2d */
[----:B------:R-:W-:Y:S01]  /*3b60*/  ISETP.GT.U32.AND P4, PT, R6, R44, PT ;  /* 0x0000002c0600720c */ /* 0x000fe20003f84070 */
[----:B------:R-:W-:-:S04]  /*3b70*/  IMAD.HI.U32 R47, R10, R49, RZ ;  /* 0x000000310a2f7227 */ /* 0x000fc800078e00ff */
[C---:B------:R-:W-:Y:S02]  /*3b80*/  IMAD R45, R6.reuse, R45, R51 ;  /* 0x0000002d062d7224 */ /* 0x040fe400078e0233 */
[----:B------:R-:W-:Y:S02]  /*3b90*/  IMAD.MOV R47, RZ, RZ, -R47 ;  /* 0x000000ffff2f7224 */ /* 0x000fe400078e0a2f */
[--C-:B------:R-:W-:Y:S01]  /*3ba0*/  @!P3 IMAD.IADD R43, R43, 0x1, -R6.reuse ;  /* 0x000000012b2bb824 */ /* 0x100fe200078e0a06 */
[C---:B------:R-:W-:Y:S01]  /*3bb0*/  ISETP.GT.U32.AND P3, PT, R6.reuse, R45, PT ;  /* 0x0000002d0600720c */ /* 0x040fe20003f64070 */
[----:B------:R-:W-:Y:S02]  /*3bc0*/  IMAD R47, R6, R47, R49 ;  /* 0x0000002f062f7224 */ /* 0x000fe400078e0231 */
[----:B------:R-:W-:Y:S02]  /*3bd0*/  @!P4 IMAD.IADD R44, R44, 0x1, -R6 ;  /* 0x000000012c2cc824 */ /* 0x000fe400078e0a06 */
[----:B------:R-:W-:Y:S01]  /*3be0*/  VIADD R50, R5, 0xd8 ;  /* 0x000000d805327836 */ /* 0x000fe20000000000 */
[C---:B------:R-:W-:Y:S01]  /*3bf0*/  ISETP.GT.U32.AND P4, PT, R6.reuse, R47, PT ;  /* 0x0000002f0600720c */ /* 0x040fe20003f84070 */
[----:B------:R-:W-:Y:S01]  /*3c00*/  @!P6 IMAD.MOV R42, RZ, RZ, -R42 ;  /* 0x000000ffff2ae224 */ /* 0x000fe200078e0a2a */
[----:B------:R-:W-:Y:S01]  /*3c10*/  ISETP.GT.U32.AND P6, PT, R6, R46, PT ;  /* 0x0000002e0600720c */ /* 0x000fe20003fc4070 */
[----:B------:R-:W-:Y:S01]  /*3c20*/  @!P0 IMAD.MOV R43, RZ, RZ, -R43 ;  /* 0x000000ffff2b8224 */ /* 0x000fe200078e0a2b */
[----:B------:R-:W-:Y:S01]  /*3c30*/  IABS R51, R50 ;  /* 0x0000003200337213 */ /* 0x000fe20000000000 */
[----:B------:R-:W-:Y:S01]  /*3c40*/  IMAD.HI.U32 R49, R10, R53, RZ ;  /* 0x000000350a317227 */ /* 0x000fe200078e00ff */
[----:B------:R-:W-:-:S03]  /*3c50*/  ISETP.GE.AND P0, PT, R52, RZ, PT ;  /* 0x000000ff3400720c */ /* 0x000fc60003f06270 */
[----:B------:R-:W-:Y:S02]  /*3c60*/  @!P3 IMAD.IADD R45, R45, 0x1, -R6 ;  /* 0x000000012d2db824 */ /* 0x000fe400078e0a06 */
[----:B------:R-:W-:-:S03]  /*3c70*/  IMAD.HI.U32 R48, R10, R51, RZ ;  /* 0x000000330a307227 */ /* 0x000fc600078e00ff */
[----:B------:R-:W-:Y:S01]  /*3c80*/  ISETP.GT.U32.AND P3, PT, R6, R45, PT ;  /* 0x0000002d0600720c */ /* 0x000fe20003f64070 */
[----:B------:R-:W-:Y:S02]  /*3c90*/  @!P4 IMAD.IADD R47, R47, 0x1, -R6 ;  /* 0x000000012f2fc824 */ /* 0x000fe400078e0a06 */
[----:B------:R-:W-:Y:S02]  /*3ca0*/  IMAD.MOV R48, RZ, RZ, -R48 ;  /* 0x000000ffff307224 */ /* 0x000fe400078e0a30 */
[----:B------:R-:W-:Y:S01]  /*3cb0*/  @!P6 IMAD.IADD R46, R46, 0x1, -R6 ;  /* 0x000000012e2ee824 */ /* 0x000fe200078e0a06 */
[C---:B------:R-:W-:Y:S01]  /*3cc0*/  ISETP.GT.U32.AND P4, PT, R6.reuse, R47, PT ;  /* 0x0000002f0600720c */ /* 0x040fe20003f84070 */
[C---:B------:R-:W-:Y:S02]  /*3cd0*/  IMAD R48, R6.reuse, R48, R51 ;  /* 0x0000003006307224 */ /* 0x040fe400078e0233 */
[----:B------:R-:W-:Y:S01]  /*3ce0*/  IMAD.MOV R49, RZ, RZ, -R49 ;  /* 0x000000ffff317224 */ /* 0x000fe200078e0a31 */
[----:B------:R-:W-:Y:S01]  /*3cf0*/  ISETP.GT.U32.AND P6, PT, R6, R46, PT ;  /* 0x0000002e0600720c */ /* 0x000fe20003fc4070 */
[----:B------:R-:W-:Y:S01]  /*3d00*/  @!P2 IMAD.MOV R44, RZ, RZ, -R44 ;  /* 0x000000ffff2ca224 */ /* 0x000fe200078e0a2c */
[----:B------:R-:W-:Y:S01]  /*3d10*/  ISETP.GE.AND P2, PT, R50, RZ, PT ;  /* 0x000000ff3200720c */ /* 0x000fe20003f46270 */
[----:B------:R-:W-:Y:S01]  /*3d20*/  @!P3 IMAD.IADD R45, R45, 0x1, -R6 ;  /* 0x000000012d2db824 */ /* 0x000fe200078e0a06 */
[C---:B------:R-:W-:Y:S01]  /*3d30*/  ISETP.GT.U32.AND P3, PT, R6.reuse, R48, PT ;  /* 0x000000300600720c */ /* 0x040fe20003f64070 */
[----:B------:R-:W-:-:S02]  /*3d40*/  IMAD R49, R6, R49, R53 ;  /* 0x0000003106317224 */ /* 0x000fc400078e0235 */
[----:B------:R-:W-:Y:S02]  /*3d50*/  VIADD R50, R5, 0xc8 ;  /* 0x000000c805327836 */ /* 0x000fe40000000000 */
[--C-:B------:R-:W-:Y:S02]  /*3d60*/  @!P4 IMAD.IADD R47, R47, 0x1, -R6.reuse ;  /* 0x000000012f2fc824 */ /* 0x100fe400078e0a06 */
[C---:B------:R-:W-:Y:S01]  /*3d70*/  VIADD R51, R5.reuse, 0xc0 ;  /* 0x000000c005337836 */ /* 0x040fe20000000000 */
[----:B------:R-:W-:Y:S01]  /*3d80*/  IABS R53, R50 ;  /* 0x0000003200357213 */ /* 0x000fe20000000000 */
[----:B------:R-:W-:Y:S01]  /*3d90*/  @!P0 IMAD.MOV R47, RZ, RZ, -R47 ;  /* 0x000000ffff2f8224 */ /* 0x000fe200078e0a2f */
[----:B------:R-:W-:Y:S01]  /*3da0*/  ISETP.GT.U32.AND P0, PT, R6, R49, PT ;  /* 0x000000310600720c */ /* 0x000fe20003f04070 */
[--C-:B------:R-:W-:Y:S01]  /*3db0*/  @!P6 IMAD.IADD R46, R46, 0x1, -R6.reuse ;  /* 0x000000012e2ee824 */ /* 0x100fe200078e0a06 */
[----:B------:R-:W-:Y:S01]  /*3dc0*/  IABS R55, R51 ;  /* 0x0000003300377213 */ /* 0x000fe20000000000 */
[----:B------:R-:W-:Y:S01]  /*3dd0*/  @!P3 IMAD.IADD R48, R48, 0x1, -R6 ;  /* 0x000000013030b824 */ /* 0x000fe200078e0a06 */
[----:B------:R-:W-:Y:S01]  /*3de0*/  ISETP.GE.AND P6, PT, R54, RZ, PT ;  /* 0x000000ff3600720c */ /* 0x000fe20003fc6270 */
[----:B------:R-:W-:-:S02]  /*3df0*/  VIADD R52, R5, 0xb8 ;  /* 0x000000b805347836 */ /* 0x000fc40000000000 */
[----:B------:R-:W-:Y:S01]  /*3e00*/  @!P1 IMAD.MOV R46, RZ, RZ, -R46 ;  /* 0x000000ffff2e9224 */ /* 0x000fe200078e0a2e */
[----:B------:R-:W-:Y:S01]  /*3e10*/  ISETP.GE.AND P1, PT, R50, RZ, PT ;  /* 0x000000ff3200720c */ /* 0x000fe20003f26270 */
[----:B------:R-:W-:Y:S01]  /*3e20*/  IMAD.HI.U32 R50, R10, R53, RZ ;  /* 0x000000350a327227 */ /* 0x000fe200078e00ff */
[----:B------:R-:W-:Y:S02]  /*3e30*/  ISETP.GT.U32.AND P3, PT, R6, R48, PT ;  /* 0x000000300600720c */ /* 0x000fe40003f64070 */
[----:B------:R-:W-:Y:S01]  /*3e40*/  ISETP.GE.AND P4, PT, R52, RZ, PT ;  /* 0x000000ff3400720c */ /* 0x000fe20003f86270 */
[----:B------:R-:W-:Y:S01]  /*3e50*/  @!P5 IMAD.MOV R45, RZ, RZ, -R45 ;  /* 0x000000ffff2dd224 */ /* 0x000fe200078e0a2d */
[----:B------:R-:W-:Y:S01]  /*3e60*/  ISETP.GE.AND P5, PT, R51, RZ, PT ;  /* 0x000000ff3300720c */ /* 0x000fe20003fa6270 */
[----:B------:R-:W-:Y:S01]  /*3e70*/  IMAD.HI.U32 R51, R10, R55, RZ ;  /* 0x000000370a337227 */ /* 0x000fe200078e00ff */
[----:B------:R-:W-:-:S03]  /*3e80*/  IABS R57, R52 ;  /* 0x0000003400397213 */ /* 0x000fc60000000000 */
[----:B------:R-:W-:Y:S02]  /*3e90*/  IMAD.MOV R52, RZ, RZ, -R50 ;  /* 0x000000ffff347224 */ /* 0x000fe400078e0a32 */
[--C-:B------:R-:W-:Y:S02]  /*3ea0*/  @!P0 IMAD.IADD R49, R49, 0x1, -R6.reuse ;  /* 0x0000000131318824 */ /* 0x100fe400078e0a06 */
[----:B------:R-:W-:Y:S02]  /*3eb0*/  IMAD.MOV R54, RZ, RZ, -R51 ;  /* 0x000000ffff367224 */ /* 0x000fe400078e0a33 */
[C---:B------:R-:W-:Y:S01]  /*3ec0*/  IMAD R51, R6.reuse, R52, R53 ;  /* 0x0000003406337224 */ /* 0x040fe200078e0235 */
[----:B------:R-:W-:Y:S01]  /*3ed0*/  ISETP.GT.U32.AND P0, PT, R6, R49, PT ;  /* 0x000000310600720c */ /* 0x000fe20003f04070 */
[----:B------:R-:W-:Y:S02]  /*3ee0*/  @!P3 IMAD.IADD R48, R48, 0x1, -R6 ;  /* 0x000000013030b824 */ /* 0x000fe400078e0a06 */
[----:B------:R-:W-:Y:S01]  /*3ef0*/  IMAD.HI.U32 R50, R10, R57, RZ ;  /* 0x000000390a327227 */ /* 0x000fe200078e00ff */
[----:B------:R-:W-:-:S03]  /*3f00*/  ISETP.GT.U32.AND P3, PT, R6, R51, PT ;  /* 0x000000330600720c */ /* 0x000fc60003f64070 */
[----:B------:R-:W-:Y:S02]  /*3f10*/  IMAD R53, R6, R54, R55 ;  /* 0x0000003606357224 */ /* 0x000fe400078e0237 */
[----:B------:R-:W-:Y:S02]  /*3f20*/  IMAD.MOV R50, RZ, RZ, -R50 ;  /* 0x000000ffff327224 */ /* 0x000fe400078e0a32 */
[----:B------:R-:W-:-:S04]  /*3f30*/  IMAD.HI.U32 R52, R10, R61, RZ ;  /* 0x0000003d0a347227 */ /* 0x000fc800078e00ff */
[C---:B------:R-:W-:Y:S02]  /*3f40*/  IMAD R55, R6.reuse, R50, R57 ;  /* 0x0000003206377224 */ /* 0x040fe400078e0239 */
[----:B------:R-:W-:Y:S01]  /*3f50*/  @!P0 IMAD.IADD R49, R49, 0x1, -R6 ;  /* 0x0000000131318824 */ /* 0x000fe200078e0a06 */
[----:B------:R-:W-:Y:S01]  /*3f60*/  ISETP.GT.U32.AND P0, PT, R6, R53, PT ;  /* 0x000000350600720c */ /* 0x000fe20003f04070 */
[----:B------:R-:W-:-:S04]  /*3f70*/  IMAD.HI.U32 R50, R10, R59, RZ ;  /* 0x0000003b0a327227 */ /* 0x000fc800078e00ff */
[----:B------:R-:W-:Y:S02]  /*3f80*/  @!P3 IMAD.IADD R51, R51, 0x1, -R6 ;  /* 0x000000013333b824 */ /* 0x000fe400078e0a06 */
[----:B------:R-:W-:Y:S02]  /*3f90*/  IMAD.MOV R50, RZ, RZ, -R50 ;  /* 0x000000ffff327224 */ /* 0x000fe400078e0a32 */
[----:B------:R-:W-:Y:S01]  /*3fa0*/  IMAD.MOV R52, RZ, RZ, -R52 ;  /* 0x000000ffff347224 */ /* 0x000fe200078e0a34 */
[C---:B------:R-:W-:Y:S01]  /*3fb0*/  ISETP.GT.U32.AND P3, PT, R6.reuse, R51, PT ;  /* 0x000000330600720c */ /* 0x040fe20003f64070 */
[C---:B------:R-:W-:Y:S02]  /*3fc0*/  VIADD R54, R5.reuse, 0xa0 ;  /* 0x000000a005367836 */ /* 0x040fe40000000000 */
[C---:B------:R-:W-:Y:S02]  /*3fd0*/  IMAD R57, R6.reuse, R50, R59 ;  /* 0x0000003206397224 */ /* 0x040fe400078e023b */
[----:B------:R-:W-:Y:S01]  /*3fe0*/  VIADD R60, R5, 0x98 ;  /* 0x00000098053c7836 */ /* 0x000fe20000000000 */
[----:B------:R-:W-:Y:S01]  /*3ff0*/  IABS R63, R54 ;  /* 0x00000036003f7213 */ /* 0x000fe20000000000 */
[----:B------:R-:W-:-:S02]  /*4000*/  IMAD R59, R6, R52, R61 ;  /* 0x00000034063b7224 */ /* 0x000fc400078e023d */
[----:B------:R-:W-:Y:S01]  /*4010*/  @!P2 IMAD.MOV R48, RZ, RZ, -R48 ;  /* 0x000000ffff30a224 */ /* 0x000fe200078e0a30 */
[----:B------:R-:W-:Y:S01]  /*4020*/  IABS R65, R60 ;  /* 0x0000003c00417213 */ /* 0x000fe20000000000 */
[----:B------:R-:W-:Y:S01]  /*4030*/  @!P0 IMAD.IADD R53, R53, 0x1, -R6 ;  /* 0x0000000135358824 */ /* 0x000fe200078e0a06 */
[----:B------:R-:W-:Y:S01]  /*4040*/  ISETP.GT.U32.AND P2, PT, R6, R55, PT ;  /* 0x000000370600720c */ /* 0x000fe20003f44070 */
[----:B------:R-:W-:Y:S01]  /*4050*/  IMAD.HI.U32 R50, R10, R63, RZ ;  /* 0x0000003f0a327227 */ /* 0x000fe200078e00ff */
[----:B------:R-:W-:-:S03]  /*4060*/  ISETP.GT.U32.AND P0, PT, R6, R59, PT ;  /* 0x0000003b0600720c */ /* 0x000fc60003f04070 */
[----:B------:R-:W-:-:S04]  /*4070*/  IMAD.HI.U32 R52, R10, R65, RZ ;  /* 0x000000410a347227 */ /* 0x000fc800078e00ff */
[----:B------:R-:W-:Y:S01]  /*4080*/  @!P3 IMAD.IADD R51, R51, 0x1, -R6 ;  /* 0x000000013333b824 */ /* 0x000fe200078e0a06 */
[----:B------:R-:W-:Y:S01]  /*4090*/  ISETP.GE.AND P3, PT, R56, RZ, PT ;  /* 0x000000ff3800720c */ /* 0x000fe20003f66270 */
[----:B------:R-:W-:Y:S02]  /*40a0*/  IMAD.MOV R50, RZ, RZ, -R50 ;  /* 0x000000ffff327224 */ /* 0x000fe400078e0a32 */
[----:B------:R-:W-:Y:S02]  /*40b0*/  IMAD.MOV R52, RZ, RZ, -R52 ;  /* 0x000000ffff347224 */ /* 0x000fe400078e0a34 */
[----:B------:R-:W-:Y:S02]  /*40c0*/  VIADD R56, R5, 0x90 ;  /* 0x0000009005387836 */ /* 0x000fe40000000000 */
[C---:B------:R-:W-:Y:S02]  /*40d0*/  IMAD R61, R6.reuse, R50, R63 ;  /* 0x00000032063d7224 */ /* 0x040fe400078e023f */
[C---:B------:R-:W-:Y:S01]  /*40e0*/  IMAD R63, R6.reuse, R52, R65 ;  /* 0x00000034063f7224 */ /* 0x040fe200078e0241 */
[----:B------:R-:W-:Y:S01]  /*40f0*/  IABS R65, R56 ;  /* 0x0000003800417213 */ /* 0x000fe20000000000 */
[--C-:B------:R-:W-:Y:S01]  /*4100*/  @!P2 IMAD.IADD R55, R55, 0x1, -R6.reuse ;  /* 0x000000013737a824 */ /* 0x100fe200078e0a06 */
[----:B------:R-:W-:Y:S01]  /*4110*/  ISETP.GT.U32.AND P2, PT, R6, R53, PT ;  /* 0x000000350600720c */ /* 0x000fe20003f44070 */
[----:B------:R-:W-:-:S02]  /*4120*/  @!P0 IMAD.IADD R59, R59, 0x1, -R6 ;  /* 0x000000013b3b8824 */ /* 0x000fc400078e0a06 */
[----:B------:R-:W-:Y:S02]  /*4130*/  @!P1 IMAD.MOV R51, RZ, RZ, -R51 ;  /* 0x000000ffff339224 */ /* 0x000fe400078e0a33 */
[----:B------:R-:W-:Y:S01]  /*4140*/  @!P6 IMAD.MOV R49, RZ, RZ, -R49 ;  /* 0x000000ffff31e224 */ /* 0x000fe200078e0a31 */
[----:B------:R-:W-:Y:S01]  /*4150*/  ISETP.GT.U32.AND P1, PT, R6, R59, PT ;  /* 0x0000003b0600720c */ /* 0x000fe20003f24070 */
[----:B------:R-:W-:Y:S01]  /*4160*/  IMAD.HI.U32 R50, R10, R65, RZ ;  /* 0x000000410a327227 */ /* 0x000fe200078e00ff */
[----:B------:R-:W-:-:S03]  /*4170*/  ISETP.GT.U32.AND P6, PT, R6, R57, PT ;  /* 0x000000390600720c */ /* 0x000fc60003fc4070 */
[----:B------:R-:W-:Y:S02]  /*4180*/  IMAD.MOV R52, RZ, RZ, -R50 ;  /* 0x000000ffff347224 */ /* 0x000fe400078e0a32 */
[--C-:B------:R-:W-:Y:S01]  /*4190*/  @!P2 IMAD.IADD R53, R53, 0x1, -R6.reuse ;  /* 0x000000013535a824 */ /* 0x100fe200078e0a06 */
[C---:B------:R-:W-:Y:S01]  /*41a0*/  ISETP.GT.U32.AND P2, PT, R6.reuse, R61, PT ;  /* 0x0000003d0600720c */ /* 0x040fe20003f44070 */
[C---:B------:R-:W-:Y:S02]  /*41b0*/  IMAD R65, R6.reuse, R52, R65 ;  /* 0x0000003406417224 */ /* 0x040fe400078e0241 */
[----:B------:R-:W-:Y:S02]  /*41c0*/  VIADD R62, R5, 0x88 ;  /* 0x00000088053e7836 */ /* 0x000fe40000000000 */
[--C-:B------:R-:W-:Y:S01]  /*41d0*/  @!P1 IMAD.IADD R59, R59, 0x1, -R6.reuse ;  /* 0x000000013b3b9824 */ /* 0x100fe200078e0a06 */
[C---:B------:R-:W-:Y:S01]  /*41e0*/  ISETP.GT.U32.AND P1, PT, R6.reuse, R65, PT ;  /* 0x000000410600720c */ /* 0x040fe20003f24070 */
[--C-:B------:R-:W-:Y:S01]  /*41f0*/  @!P6 IMAD.IADD R57, R57, 0x1, -R6.reuse ;  /* 0x000000013939e824 */ /* 0x100fe200078e0a06 */
[----:B------:R-:W-:Y:S01]  /*4200*/  IABS R67, R62 ;  /* 0x0000003e00437213 */ /* 0x000fe20000000000 */
[----:B------:R-:W-:Y:S01]  /*4210*/  VIADD R64, R5, 0x80 ;  /* 0x0000008005407836 */ /* 0x000fe20000000000 */
[C---:B------:R-:W-:Y:S01]  /*4220*/  ISETP.GT.U32.AND P6, PT, R6.reuse, R55, PT ;  /* 0x000000370600720c */ /* 0x040fe20003fc4070 */
[----:B------:R-:W-:Y:S01]  /*4230*/  @!P5 IMAD.MOV R53, RZ, RZ, -R53 ;  /* 0x000000ffff35d224 */ /* 0x000fe200078e0a35 */
[----:B------:R-:W-:Y:S01]  /*4240*/  ISETP.GT.U32.AND P0, PT, R6, R57, PT ;  /* 0x000000390600720c */ /* 0x000fe20003f04070 */
[----:B------:R-:W-:Y:S01]  /*4250*/  @!P2 IMAD.IADD R61, R61, 0x1, -R6 ;  /* 0x000000013d3da824 */ /* 0x000fe200078e0a06 */
[----:B------:R-:W-:Y:S01]  /*4260*/  IABS R69, R64 ;  /* 0x0000004000457213 */ /* 0x000fe20000000000 */
[----:B------:R-:W-:Y:S01]  /*4270*/  IMAD.HI.U32 R50, R10, R67, RZ ;  /* 0x000000430a327227 */ /* 0x000fe200078e00ff */
[----:B------:R-:W-:-:S03]  /*4280*/  ISETP.GE.AND P2, PT, R54, RZ, PT ;  /* 0x000000ff3600720c */ /* 0x000fc60003f46270 */
[----:B------:R-:W-:Y:S01]  /*4290*/  @!P1 IMAD.IADD R65, R65, 0x1, -R6 ;  /* 0x0000000141419824 */ /* 0x000fe200078e0a06 */
[----:B------:R-:W-:Y:S01]  /*42a0*/  ISETP.GT.U32.AND P1, PT, R6, R61, PT ;  /* 0x0000003d0600720c */ /* 0x000fe20003f24070 */
[----:B------:R-:W-:-:S04]  /*42b0*/  IMAD.HI.U32 R52, R10, R69, RZ ;  /* 0x000000450a347227 */ /* 0x000fc800078e00ff */
[----:B------:R-:W-:Y:S02]  /*42c0*/  IMAD.MOV R50, RZ, RZ, -R50 ;  /* 0x000000ffff327224 */ /* 0x000fe400078e0a32 */
[----:B------:R-:W-:Y:S01]  /*42d0*/  @!P0 IMAD.IADD R57, R57, 0x1, -R6 ;  /* 0x0000000139398824 */ /* 0x000fe200078e0a06 */
[----:B------:R-:W-:Y:S01]  /*42e0*/  ISETP.GE.AND P0, PT, R58, RZ, PT ;  /* 0x000000ff3a00720c */ /* 0x000fe20003f06270 */
[----:B------:R-:W-:Y:S02]  /*42f0*/  IMAD.MOV R52, RZ, RZ, -R52 ;  /* 0x000000ffff347224 */ /* 0x000fe400078e0a34 */
[C---:B------:R-:W-:Y:S02]  /*4300*/  IMAD R67, R6.reuse, R50, R67 ;  /* 0x0000003206437224 */ /* 0x040fe400078e0243 */
[C---:B------:R-:W-:Y:S02]  /*4310*/  IMAD R69, R6.reuse, R52, R69 ;  /* 0x0000003406457224 */ /* 0x040fe400078e0245 */
[----:B------:R-:W-:Y:S01]  /*4320*/  @!P3 IMAD.MOV R57, RZ, RZ, -R57 ;  /* 0x000000ffff39b224 */ /* 0x000fe200078e0a39 */
[C---:B------:R-:W-:Y:S01]  /*4330*/  ISETP.GT.U32.AND P3, PT, R6.reuse, R67, PT ;  /* 0x000000430600720c */ /* 0x040fe20003f64070 */
[----:B------:R-:W-:Y:S01]  /*4340*/  @!P1 IMAD.IADD R61, R61, 0x1, -R6 ;  /* 0x000000013d3d9824 */ /* 0x000fe200078e0a06 */
[----:B------:R-:W-:Y:S01]  /*4350*/  ISETP.GT.U32.AND P1, PT, R6, R69, PT ;  /* 0x000000450600720c */ /* 0x000fe20003f24070 */
[----:B------:R-:W-:-:S02]  /*4360*/  VIADD R54, R5, 0x78 ;  /* 0x0000007805367836 */ /* 0x000fc40000000000 */
[--C-:B------:R-:W-:Y:S01]  /*4370*/  @!P6 IMAD.IADD R55, R55, 0x1, -R6.reuse ;  /* 0x000000013737e824 */ /* 0x100fe200078e0a06 */
[C---:B------:R-:W-:Y:S01]  /*4380*/  ISETP.GT.U32.AND P6, PT, R6.reuse, R63, PT ;  /* 0x0000003f0600720c */ /* 0x040fe20003fc4070 */
[----:B------:R-:W-:Y:S01]  /*4390*/  VIADD R58, R5, 0x70 ;  /* 0x00000070053a7836 */ /* 0x000fe20000000000 */
[----:B------:R-:W-:Y:S01]  /*43a0*/  IABS R71, R54 ;  /* 0x0000003600477213 */ /* 0x000fe20000000000 */
[----:B------:R-:W-:Y:S01]  /*43b0*/  @!P4 IMAD.MOV R55, RZ, RZ, -R55 ;  /* 0x000000ffff37c224 */ /* 0x000fe200078e0a37 */
[----:B------:R-:W-:Y:S01]  /*43c0*/  ISETP.GT.U32.AND P4, PT, R6, R65, PT ;  /* 0x000000410600720c */ /* 0x000fe20003f84070 */
[----:B------:R-:W-:Y:S01]  /*43d0*/  @!P0 IMAD.MOV R59, RZ, RZ, -R59 ;  /* 0x000000ffff3b8224 */ /* 0x000fe200078e0a3b */
[----:B------:R-:W-:Y:S01]  /*43e0*/  IABS R73, R58 ;  /* 0x0000003a00497213 */ /* 0x000fe20000000000 */
[--C-:B------:R-:W-:Y:S01]  /*43f0*/  @!P3 IMAD.IADD R67, R67, 0x1, -R6.reuse ;  /* 0x000000014343b824 */ /* 0x100fe200078e0a06 */
[----:B------:R-:W-:Y:S01]  /*4400*/  ISETP.GE.AND P0, PT, R56, RZ, PT ;  /* 0x000000ff3800720c */ /* 0x000fe20003f06270 */
[----:B------:R-:W-:Y:S01]  /*4410*/  @!P1 IMAD.IADD R69, R69, 0x1, -R6 ;  /* 0x0000000145459824 */ /* 0x000fe200078e0a06 */
[----:B------:R-:W-:Y:S01]  /*4420*/  ISETP.GE.AND P3, PT, R54, RZ, PT ;  /* 0x000000ff3600720c */ /* 0x000fe20003f66270 */
[----:B------:R-:W-:Y:S01]  /*4430*/  IMAD.HI.U32 R50, R10, R71, RZ ;  /* 0x000000470a327227 */ /* 0x000fe200078e00ff */
[----:B------:R-:W-:-:S03]  /*4440*/  ISETP.GT.U32.AND P1, PT, R6, R67, PT ;  /* 0x000000430600720c */ /* 0x000fc60003f24070 */
[----:B------:R-:W-:Y:S02]  /*4450*/  IMAD.MOV R50, RZ, RZ, -R50 ;  /* 0x000000ffff327224 */ /* 0x000fe400078e0a32 */
[----:B------:R-:W-:Y:S01]  /*4460*/  @!P6 IMAD.IADD R63, R63, 0x1, -R6 ;  /* 0x000000013f3fe824 */ /* 0x000fe200078e0a06 */
[----:B------:R-:W-:Y:S01]  /*4470*/  ISETP.GE.AND P6, PT, R60, RZ, PT ;  /* 0x000000ff3c00720c */ /* 0x000fe20003fc6270 */
[----:B------:R-:W-:Y:S02]  /*4480*/  IMAD R71, R6, R50, R71 ;  /* 0x0000003206477224 */ /* 0x000fe400078e0247 */
[----:B------:R-:W-:Y:S01]  /*4490*/  IMAD.HI.U32 R52, R10, R73, RZ ;  /* 0x000000490a347227 */ /* 0x000fe200078e00ff */
[----:B------:R-:W-:-:S03]  /*44a0*/  ISETP.GT.U32.AND P5, PT, R6, R63, PT ;  /* 0x0000003f0600720c */ /* 0x000fc60003fa4070 */
[--C-:B------:R-:W-:Y:S01]  /*44b0*/  @!P1 IMAD.IADD R67, R67, 0x1, -R6.reuse ;  /* 0x0000000143439824 */ /* 0x100fe200078e0a06 */
[----:B------:R-:W-:Y:S01]  /*44c0*/  ISETP.GT.U32.AND P1, PT, R6, R71, PT ;  /* 0x000000470600720c */ /* 0x000fe20003f24070 */
[----:B------:R-:W-:Y:S02]  /*44d0*/  VIADD R50, R5, 0x68 ;  /* 0x0000006805327836 */ /* 0x000fe40000000000 */
[----:B------:R-:W-:Y:S01]  /*44e0*/  @!P4 IMAD.IADD R65, R65, 0x1, -R6 ;  /* 0x000000014141c824 */ /* 0x000fe200078e0a06 */
[----:B------:R-:W-:Y:S01]  /*44f0*/  ISETP.GE.AND P4, PT, R64, RZ, PT ;  /* 0x000000ff4000720c */ /* 0x000fe20003f86270 */
[----:B------:R-:W-:Y:S01]  /*4500*/  IMAD.MOV R52, RZ, RZ, -R52 ;  /* 0x000000ffff347224 */ /* 0x000fe200078e0a34 */
[----:B------:R-:W-:Y:S01]  /*4510*/  IABS R75, R50 ;  /* 0x00000032004b7213 */ /* 0x000fe20000000000 */
[----:B------:R-:W-:Y:S01]  /*4520*/  @!P2 IMAD.MOV R61, RZ, RZ, -R61 ;  /* 0x000000ffff3da224 */ /* 0x000fe200078e0a3d */
[----:B------:R-:W-:Y:S01]  /*4530*/  ISETP.GT.U32.AND P2, PT, R6, R69, PT ;  /* 0x000000450600720c */ /* 0x000fe20003f44070 */
[----:B------:R-:W-:Y:S01]  /*4540*/  @!P5 IMAD.IADD R63, R63, 0x1, -R6 ;  /* 0x000000013f3fd824 */ /* 0x000fe200078e0a06 */
[----:B------:R-:W-:Y:S01]  /*4550*/  ISETP.GE.AND P5, PT, R62, RZ, PT ;  /* 0x000000ff3e00720c */ /* 0x000fe20003fa6270 */
[----:B------:R-:W-:-:S02]  /*4560*/  IMAD R73, R6, R52, R73 ;  /* 0x0000003406497224 */ /* 0x000fc400078e0249 */
[----:B------:R-:W-:Y:S01]  /*4570*/  @!P0 IMAD.MOV R65, RZ, RZ, -R65 ;  /* 0x000000ffff418224 */ /* 0x000fe200078e0a41 */
[----:B------:R-:W-:Y:S01]  /*4580*/  ISETP.GE.AND P0, PT, R50, RZ, PT ;  /* 0x000000ff3200720c */ /* 0x000fe20003f06270 */
[----:B------:R-:W-:Y:S02]  /*4590*/  VIADD R52, R5, 0x60 ;  /* 0x0000006005347836 */ /* 0x000fe40000000000 */
[----:B------:R-:W-:Y:S02]  /*45a0*/  @!P1 IMAD.IADD R71, R71, 0x1, -R6 ;  /* 0x0000000147479824 */ /* 0x000fe400078e0a06 */
[----:B------:R-:W-:Y:S01]  /*45b0*/  IMAD.HI.U32 R50, R10, R75, RZ ;  /* 0x0000004b0a327227 */ /* 0x000fe200078e00ff */
[----:B------:R-:W-:Y:S02]  /*45c0*/  IABS R77, R52 ;  /* 0x00000034004d7213 */ /* 0x000fe40000000000 */
[----:B------:R-:W-:Y:S01]  /*45d0*/  ISETP.GT.U32.AND P1, PT, R6, R71, PT ;  /* 0x000000470600720c */ /* 0x000fe20003f24070 */
[----:B------:R-:W-:-:S02]  /*45e0*/  IMAD.MOV R50, RZ, RZ, -R50 ;  /* 0x000000ffff327224 */ /* 0x000fc400078e0a32 */
[----:B------:R-:W-:Y:S02]  /*45f0*/  VIADD R54, R5, 0x58 ;  /* 0x0000005805367836 */ /* 0x000fe40000000000 */
[----:B------:R-:W-:Y:S02]  /*4600*/  IMAD R75, R6, R50, R75 ;  /* 0x00000032064b7224 */ /* 0x000fe400078e024b */
[----:B------:R-:W-:Y:S01]  /*4610*/  @!P2 IMAD.IADD R69, R69, 0x1, -R6 ;  /* 0x000000014545a824 */ /* 0x000fe200078e0a06 */
[----:B------:R-:W-:Y:S01]  /*4620*/  IABS R79, R54 ;  /* 0x00000036004f7213 */ /* 0x000fe20000000000 */
[----:B------:R-:W-:Y:S01]  /*4630*/  IMAD.HI.U32 R50, R10, R77, RZ ;  /* 0x0000004d0a327227 */ /* 0x000fe200078e00ff */
[----:B------:R-:W-:-:S03]  /*4640*/  ISETP.GE.AND P2, PT, R52, RZ, PT ;  /* 0x000000ff3400720c */ /* 0x000fc60003f46270 */
[----:B------:R-:W-:Y:S01]  /*4650*/  @!P5 IMAD.MOV R67, RZ, RZ, -R67 ;  /* 0x000000ffff43d224 */ /* 0x000fe200078e0a43 */
[----:B------:R-:W-:Y:S01]  /*4660*/  ISETP.GE.AND P5, PT, R54, RZ, PT ;  /* 0x000000ff3600720c */ /* 0x000fe20003fa6270 */
[----:B------:R-:W-:Y:S01]  /*4670*/  @!P4 IMAD.MOV R69, RZ, RZ, -R69 ;  /* 0x000000ffff45c224 */ /* 0x000fe200078e0a45 */
[C---:B------:R-:W-:Y:S01]  /*4680*/  ISETP.GT.U32.AND P4, PT, R6.reuse, R73, PT ;  /* 0x000000490600720c */ /* 0x040fe20003f84070 */
[----:B------:R-:W-:Y:S02]  /*4690*/  IMAD.MOV R54, RZ, RZ, -R50 ;  /* 0x000000ffff367224 */ /* 0x000fe400078e0a32 */
[----:B------:R-:W-:Y:S01]  /*46a0*/  @!P1 IMAD.IADD R71, R71, 0x1, -R6 ;  /* 0x0000000147479824 */ /* 0x000fe200078e0a06 */
[C---:B------:R-:W-:Y:S01]  /*46b0*/  ISETP.GT.U32.AND P1, PT, R6.reuse, R75, PT ;  /* 0x0000004b0600720c */ /* 0x040fe20003f24070 */
[----:B------:R-:W-:Y:S02]  /*46c0*/  IMAD R77, R6, R54, R77 ;  /* 0x00000036064d7224 */ /* 0x000fe400078e024d */
[----:B------:R-:W-:-:S02]  /*46d0*/  @!P3 IMAD.MOV R71, RZ, RZ, -R71 ;  /* 0x000000ffff47b224 */ /* 0x000fc400078e0a47 */
[----:B------:R-:W-:Y:S01]  /*46e0*/  @!P6 IMAD.MOV R63, RZ, RZ, -R63 ;  /* 0x000000ffff3fe224 */ /* 0x000fe200078e0a3f */
[----:B------:R-:W-:Y:S01]  /*46f0*/  ISETP.GT.U32.AND P3, PT, R6, R77, PT ;  /* 0x0000004d0600720c */ /* 0x000fe20003f64070 */
[C---:B------:R-:W-:Y:S01]  /*4700*/  VIADD R60, R5.reuse, 0x48 ;  /* 0x00000048053c7836 */ /* 0x040fe20000000000 */
[----:B------:R-:W-:Y:S01]  /*4710*/  ISETP.GE.AND P6, PT, R58, RZ, PT ;  /* 0x000000ff3a00720c */ /* 0x000fe20003fc6270 */
[----:B------:R-:W-:Y:S02]  /*4720*/  VIADD R58, R5, 0x50 ;  /* 0x00000050053a7836 */ /* 0x000fe40000000000 */
[--C-:B------:R-:W-:Y:S01]  /*4730*/  @!P4 IMAD.IADD R73, R73, 0x1, -R6.reuse ;  /* 0x000000014949c824 */ /* 0x100fe200078e0a06 */
[----:B------:R-:W-:Y:S01]  /*4740*/  IABS R83, R60 ;  /* 0x0000003c00537213 */ /* 0x000fe20000000000 */
[----:B------:R-:W-:Y:S01]  /*4750*/  @!P1 IMAD.IADD R75, R75, 0x1, -R6 ;  /* 0x000000014b4b9824 */ /* 0x000fe200078e0a06 */
[----:B------:R-:W-:Y:S01]  /*4760*/  IABS R81, R58 ;  /* 0x0000003a00517213 */ /* 0x000fe20000000000 */
[----:B------:R-:W-:Y:S01]  /*4770*/  IMAD.HI.U32 R52, R10, R79, RZ ;  /* 0x0000004f0a347227 */ /* 0x000fe200078e00ff */
[----:B------:R-:W-:-:S03]  /*4780*/  ISETP.GT.U32.AND P4, PT, R6, R73, PT ;  /* 0x000000490600720c */ /* 0x000fc60003f84070 */
[----:B------:R-:W-:Y:S01]  /*4790*/  @!P3 IMAD.IADD R77, R77, 0x1, -R6 ;  /* 0x000000014d4db824 */ /* 0x000fe200078e0a06 */
[----:B------:R-:W-:Y:S01]  /*47a0*/  ISETP.GT.U32.AND P3, PT, R6, R75, PT ;  /* 0x0000004b0600720c */ /* 0x000fe20003f64070 */
[----:B------:R-:W-:-:S04]  /*47b0*/  IMAD.HI.U32 R50, R10, R81, RZ ;  /* 0x000000510a327227 */ /* 0x000fc800078e00ff */
[----:B------:R-:W-:Y:S02]  /*47c0*/  IMAD.MOV R50, RZ, RZ, -R50 ;  /* 0x000000ffff327224 */ /* 0x000fe400078e0a32 */
[----:B------:R-:W-:Y:S02]  /*47d0*/  IMAD.MOV R56, RZ, RZ, -R52 ;  /* 0x000000ffff387224 */ /* 0x000fe400078e0a34 */
[--C-:B------:R-:W-:Y:S01]  /*47e0*/  @!P4 IMAD.IADD R73, R73, 0x1, -R6.reuse ;  /* 0x000000014949c824 */ /* 0x100fe200078e0a06 */
[----:B------:R-:W-:Y:S01]  /*47f0*/  ISETP.GE.AND P4, PT, R58, RZ, PT ;  /* 0x000000ff3a00720c */ /* 0x000fe20003f86270 */
[C---:B------:R-:W-:Y:S02]  /*4800*/  IMAD R81, R6.reuse, R50, R81 ;  /* 0x0000003206517224 */ /* 0x040fe400078e0251 */
[----:B------:R-:W-:Y:S01]  /*4810*/  @!P6 IMAD.MOV R73, RZ, RZ, -R73 ;  /* 0x000000ffff49e224 */ /* 0x000fe200078e0a49 */
[C---:B------:R-:W-:Y:S01]  /*4820*/  ISETP.GT.U32.AND P6, PT, R6.reuse, R77, PT ;  /* 0x0000004d0600720c */ /* 0x040fe20003fc4070 */
[----:B------:R-:W-:Y:S01]  /*4830*/  @!P3 IMAD.IADD R75, R75, 0x1, -R6 ;  /* 0x000000014b4bb824 */ /* 0x000fe200078e0a06 */
[----:B------:R-:W-:Y:S01]  /*4840*/  ISETP.GT.U32.AND P3, PT, R6, R81, PT ;  /* 0x000000510600720c */ /* 0x000fe20003f64070 */
[----:B------:R-:W-:-:S04]  /*4850*/  IMAD.HI.U32 R52, R10, R83, RZ ;  /* 0x000000530a347227 */ /* 0x000fc800078e00ff */
[----:B------:R-:W-:Y:S02]  /*4860*/  IMAD.MOV R52, RZ, RZ, -R52 ;  /* 0x000000ffff347224 */ /* 0x000fe400078e0a34 */
[C---:B------:R-:W-:Y:S02]  /*4870*/  IMAD R79, R6.reuse, R56, R79 ;  /* 0x00000038064f7224 */ /* 0x040fe400078e024f */
[C---:B------:R-:W-:Y:S02]  /*4880*/  IMAD R83, R6.reuse, R52, R83 ;  /* 0x0000003406537224 */ /* 0x040fe400078e0253 */
[----:B------:R-:W-:Y:S01]  /*4890*/  VIADD R58, R5, 0x40 ;  /* 0x00000040053a7836 */ /* 0x000fe20000000000 */
[C---:B------:R-:W-:Y:S01]  /*48a0*/  ISETP.GT.U32.AND P1, PT, R6.reuse, R79, PT ;  /* 0x0000004f0600720c */ /* 0x040fe20003f24070 */
[--C-:B------:R-:W-:Y:S01]  /*48b0*/  @!P6 IMAD.IADD R77, R77, 0x1, -R6.reuse ;  /* 0x000000014d4de824 */ /* 0x100fe200078e0a06 */
[----:B------:R-:W-:Y:S01]  /*48c0*/  ISETP.GT.U32.AND P6, PT, R6, R83, PT ;  /* 0x000000530600720c */ /* 0x000fe20003fc4070 */
[----:B------:R-:W-:Y:S01]  /*48d0*/  @!P3 IMAD.IADD R81, R81, 0x1, -R6 ;  /* 0x000000015151b824 */ /* 0x000fe200078e0a06 */
[----:B------:R-:W-:Y:S01]  /*48e0*/  IABS R85, R58 ;  /* 0x0000003a00557213 */ /* 0x000fe20000000000 */
[----:B------:R-:W-:-:S02]  /*48f0*/  VIADD R66, R5, 0x28 ;  /* 0x0000002805427836 */ /* 0x000fc40000000000 */
[C---:B------:R-:W-:Y:S01]  /*4900*/  VIADD R62, R5.reuse, 0x38 ;  /* 0x00000038053e7836 */ /* 0x040fe20000000000 */
[----:B------:R-:W-:Y:S01]  /*4910*/  ISETP.GT.U32.AND P3, PT, R6, R81, PT ;  /* 0x000000510600720c */ /* 0x000fe20003f64070 */
[----:B------:R-:W-:Y:S01]  /*4920*/  IMAD.HI.U32 R50, R10, R85, RZ ;  /* 0x000000550a327227 */ /* 0x000fe200078e00ff */
[----:B------:R-:W-:Y:S02]  /*4930*/  IABS R91, R66 ;  /* 0x00000042005b7213 */ /* 0x000fe40000000000 */
[----:B------:R-:W-:Y:S01]  /*4940*/  IABS R87, R62 ;  /* 0x0000003e00577213 */ /* 0x000fe20000000000 */
[----:B------:R-:W-:Y:S02]  /*4950*/  VIADD R64, R5, 0x30 ;  /* 0x0000003005407836 */ /* 0x000fe40000000000 */
[----:B------:R-:W-:Y:S02]  /*4960*/  IMAD.MOV R50, RZ, RZ, -R50 ;  /* 0x000000ffff327224 */ /* 0x000fe400078e0a32 */
[----:B------:R-:W-:Y:S01]  /*4970*/  @!P1 IMAD.IADD R79, R79, 0x1, -R6 ;  /* 0x000000014f4f9824 */ /* 0x000fe200078e0a06 */
[----:B------:R-:W-:Y:S01]  /*4980*/  IABS R89, R64 ;  /* 0x0000004000597213 */ /* 0x000fe20000000000 */
[----:B------:R-:W-:-:S02]  /*4990*/  IMAD R85, R6, R50, R85 ;  /* 0x0000003206557224 */ /* 0x000fc400078e0255 */
[----:B------:R-:W-:Y:S01]  /*49a0*/  @!P6 IMAD.IADD R83, R83, 0x1, -R6 ;  /* 0x000000015353e824 */ /* 0x000fe200078e0a06 */
[----:B------:R-:W-:Y:S01]  /*49b0*/  ISETP.GT.U32.AND P1, PT, R6, R79, PT ;  /* 0x0000004f0600720c */ /* 0x000fe20003f24070 */
[----:B------:R-:W-:-:S03]  /*49c0*/  IMAD.HI.U32 R56, R10, R91, RZ ;  /* 0x0000005b0a387227 */ /* 0x000fc600078e00ff */
[C---:B------:R-:W-:Y:S01]  /*49d0*/  ISETP.GT.U32.AND P6, PT, R6.reuse, R83, PT ;  /* 0x000000530600720c */ /* 0x040fe20003fc4070 */
[----:B------:R-:W-:Y:S01]  /*49e0*/  @!P3 IMAD.IADD R81, R81, 0x1, -R6 ;  /* 0x000000015151b824 */ /* 0x000fe200078e0a06 */
[----:B------:R-:W-:Y:S01]  /*49f0*/  ISETP.GT.U32.AND P3, PT, R6, R85, PT ;  /* 0x000000550600720c */ /* 0x000fe20003f64070 */
[----:B------:R-:W-:Y:S02]  /*4a00*/  IMAD.MOV R56, RZ, RZ, -R56 ;  /* 0x000000ffff387224 */ /* 0x000fe400078e0a38 */
[----:B------:R-:W-:-:S04]  /*4a10*/  IMAD.HI.U32 R52, R10, R87, RZ ;  /* 0x000000570a347227 */ /* 0x000fc800078e00ff */
[----:B------:R-:W-:-:S04]  /*4a20*/  IMAD.HI.U32 R54, R10, R89, RZ ;  /* 0x000000590a367227 */ /* 0x000fc800078e00ff */
[C---:B------:R-:W-:Y:S02]  /*4a30*/  IMAD R91, R6.reuse, R56, R91 ;  /* 0x00000038065b7224 */ /* 0x040fe400078e025b */
[----:B------:R-:W-:Y:S02]  /*4a40*/  IMAD.MOV R52, RZ, RZ, -R52 ;  /* 0x000000ffff347224 */ /* 0x000fe400078e0a34 */
[----:B------:R-:W-:Y:S02]  /*4a50*/  IMAD.MOV R54, RZ, RZ, -R54 ;  /* 0x000000ffff367224 */ /* 0x000fe400078e0a36 */
[----:B------:R-:W-:Y:S02]  /*4a60*/  VIADD R56, R5, 0x20 ;  /* 0x0000002005387836 */ /* 0x000fe40000000000 */
[C---:B------:R-:W-:Y:S02]  /*4a70*/  IMAD R87, R6.reuse, R52, R87 ;  /* 0x0000003406577224 */ /* 0x040fe400078e0257 */
[----:B------:R-:W-:Y:S01]  /*4a80*/  IMAD R89, R6, R54, R89 ;  /* 0x0000003606597224 */ /* 0x000fe200078e0259 */
[----:B------:R-:W-:Y:S01]  /*4a90*/  IABS R93, R56 ;  /* 0x00000038005d7213 */ /* 0x000fe20000000000 */
[--C-:B------:R-:W-:Y:S01]  /*4aa0*/  @!P1 IMAD.IADD R79, R79, 0x1, -R6.reuse ;  /* 0x000000014f4f9824 */ /* 0x100fe200078e0a06 */
[----:B------:R-:W-:Y:S01]  /*4ab0*/  ISETP.GE.AND P1, PT, R60, RZ, PT ;  /* 0x000000ff3c00720c */ /* 0x000fe20003f26270 */
[----:B------:R-:W-:Y:S01]  /*4ac0*/  @!P0 IMAD.MOV R75, RZ, RZ, -R75 ;  /* 0x000000ffff4b8224 */ /* 0x000fe200078e0a4b */
[----:B------:R-:W-:Y:S01]  /*4ad0*/  ISETP.GE.AND P0, PT, R5, RZ, PT ;  /* 0x000000ff0500720c */ /* 0x000fe20003f06270 */
[--C-:B------:R-:W-:Y:S01]  /*4ae0*/  @!P6 IMAD.IADD R83, R83, 0x1, -R6.reuse ;  /* 0x000000015353e824 */ /* 0x100fe200078e0a06 */
[C---:B------:R-:W-:Y:S01]  /*4af0*/  ISETP.GT.U32.AND P6, PT, R6.reuse, R87, PT ;  /* 0x000000570600720c */ /* 0x040fe20003fc4070 */
[----:B------:R-:W-:Y:S01]  /*4b00*/  @!P3 IMAD.IADD R85, R85, 0x1, -R6 ;  /* 0x000000015555b824 */ /* 0x000fe200078e0a06 */
[----:B------:R-:W-:Y:S01]  /*4b10*/  ISETP.GT.U32.AND P3, PT, R6, R89, PT ;  /* 0x000000590600720c */ /* 0x000fe20003f64070 */
[----:B------:R-:W-:-:S02]  /*4b20*/  VIADD R60, R5, 0x18 ;  /* 0x00000018053c7836 */ /* 0x000fc40000000000 */
[C---:B------:R-:W-:Y:S02]  /*4b30*/  VIADD R68, R5.reuse, 0x10 ;  /* 0x0000001005447836 */ /* 0x040fe40000000000 */
[----:B------:R-:W-:Y:S01]  /*4b40*/  VIADD R70, R5, 0x8 ;  /* 0x0000000805467836 */ /* 0x000fe20000000000 */
[----:B------:R-:W-:Y:S01]  /*4b50*/  IABS R95, R60 ;  /* 0x0000003c005f7213 */ /* 0x000fe20000000000 */
[----:B------:R-:W-:Y:S01]  /*4b60*/  IMAD.HI.U32 R5, R10, R93, RZ ;  /* 0x0000005d0a057227 */ /* 0x000fe200078e00ff */
[----:B------:R-:W-:Y:S02]  /*4b70*/  IABS R97, R68 ;  /* 0x0000004400617213 */ /* 0x000fe40000000000 */
[----:B------:R-:W-:Y:S01]  /*4b80*/  IABS R99, R70 ;  /* 0x0000004600637213 */ /* 0x000fe20000000000 */
[----:B------:R-:W-:Y:S02]  /*4b90*/  IMAD.MOV R5, RZ, RZ, -R5 ;  /* 0x000000ffff057224 */ /* 0x000fe400078e0a05 */
[----:B------:R-:W-:Y:S01]  /*4ba0*/  @!P6 IMAD.IADD R87, R87, 0x1, -R6 ;  /* 0x000000015757e824 */ /* 0x000fe200078e0a06 */
[C---:B------:R-:W-:Y:S01]  /*4bb0*/  ISETP.GT.U32.AND P6, PT, R6.reuse, R91, PT ;  /* 0x0000005b0600720c */ /* 0x040fe20003fc4070 */
[----:B------:R-:W-:Y:S01]  /*4bc0*/  IMAD R93, R6, R5, R93 ;  /* 0x00000005065d7224 */ /* 0x000fe200078e025d */
[----:B------:R-:W-:Y:S01]  /*4bd0*/  SHF.R.S32.HI R5, RZ, 0x1f, R0 ;  /* 0x0000001fff057819 */ /* 0x000fe20000011400 */
[----:B------:R-:W-:-:S02]  /*4be0*/  @!P3 IMAD.IADD R89, R89, 0x1, -R6 ;  /* 0x000000015959b824 */ /* 0x000fc400078e0a06 */
[----:B------:R-:W-:Y:S01]  /*4bf0*/  @!P2 IMAD.MOV R77, RZ, RZ, -R77 ;  /* 0x000000ffff4da224 */ /* 0x000fe200078e0a4d */
[----:B------:R-:W-:Y:S01]  /*4c00*/  ISETP.GT.U32.AND P3, PT, R6, R93, PT ;  /* 0x0000005d0600720c */ /* 0x000fe20003f64070 */
[----:B------:R-:W-:Y:S01]  /*4c10*/  IMAD.HI.U32 R50, R10, R95, RZ ;  /* 0x0000005f0a327227 */ /* 0x000fe200078e00ff */
[----:B------:R-:W-:Y:S02]  /*4c20*/  ISETP.GT.U32.AND P2, PT, R6, R85, PT ;  /* 0x000000550600720c */ /* 0x000fe40003f44070 */
[----:B------:R-:W-:Y:S01]  /*4c30*/  LEA.HI R0, R5, R0, RZ, 0x5 ;  /* 0x0000000005007211 */ /* 0x000fe200078f28ff */
[----:B------:R-:W-:-:S04]  /*4c40*/  IMAD.HI.U32 R52, R10, R97, RZ ;  /* 0x000000610a347227 */ /* 0x000fc800078e00ff */
[----:B------:R-:W-:Y:S01]  /*4c50*/  @!P6 IMAD.IADD R91, R91, 0x1, -R6 ;  /* 0x000000015b5be824 */ /* 0x000fe200078e0a06 */
[----:B------:R-:W-:Y:S01]  /*4c60*/  ISETP.GT.U32.AND P6, PT, R6, R87, PT ;  /* 0x000000570600720c */ /* 0x000fe20003fc4070 */
[----:B------:R-:W-:-:S04]  /*4c70*/  IMAD.HI.U32 R54, R10, R99, RZ ;  /* 0x000000630a367227 */ /* 0x000fc800078e00ff */
[----:B------:R-:W-:Y:S02]  /*4c80*/  @!P3 IMAD.IADD R93, R93, 0x1, -R6 ;  /* 0x000000015d5db824 */ /* 0x000fe400078e0a06 */
[----:B------:R-:W-:Y:S02]  /*4c90*/  IMAD.MOV R50, RZ, RZ, -R50 ;  /* 0x000000ffff327224 */ /* 0x000fe400078e0a32 */
[----:B------:R-:W-:Y:S01]  /*4ca0*/  IMAD.MOV R52, RZ, RZ, -R52 ;  /* 0x000000ffff347224 */ /* 0x000fe200078e0a34 */
[C---:B------:R-:W-:Y:S01]  /*4cb0*/  ISETP.GT.U32.AND P3, PT, R6.reuse, R93, PT ;  /* 0x0000005d0600720c */ /* 0x040fe20003f64070 */
[----:B------:R-:W-:Y:S02]  /*4cc0*/  IMAD.MOV R54, RZ, RZ, -R54 ;  /* 0x000000ffff367224 */ /* 0x000fe400078e0a36 */
[C---:B------:R-:W-:Y:S02]  /*4cd0*/  IMAD R95, R6.reuse, R50, R95 ;  /* 0x00000032065f7224 */ /* 0x040fe400078e025f */
[----:B------:R-:W-:-:S02]  /*4ce0*/  IMAD R97, R6, R52, R97 ;  /* 0x0000003406617224 */ /* 0x000fc400078e0261 */
[C---:B------:R-:W-:Y:S02]  /*4cf0*/  IMAD R99, R6.reuse, R54, R99 ;  /* 0x0000003606637224 */ /* 0x040fe400078e0263 */
[----:B------:R-:W-:Y:S01]  /*4d00*/  @!P4 IMAD.MOV R81, RZ, RZ, -R81 ;  /* 0x000000ffff51c224 */ /* 0x000fe200078e0a51 */
[----:B------:R-:W-:Y:S01]  /*4d10*/  ISETP.GT.U32.AND P4, PT, R6, R91, PT ;  /* 0x0000005b0600720c */ /* 0x000fe20003f84070 */
[----:B------:R-:W-:-:S04]  /*4d20*/  IMAD.HI.U32 R10, R10, R101, RZ ;  /* 0x000000650a0a7227 */ /* 0x000fc800078e00ff */
[----:B------:R-:W-:Y:S01]  /*4d30*/  @!P1 IMAD.MOV R83, RZ, RZ, -R83 ;  /* 0x000000ffff539224 */ /* 0x000fe200078e0a53 */
[C---:B------:R-:W-:Y:S01]  /*4d40*/  ISETP.GT.U32.AND P1, PT, R6.reuse, R95, PT ;  /* 0x0000005f0600720c */ /* 0x040fe20003f24070 */
[--C-:B------:R-:W-:Y:S01]  /*4d50*/  @!P2 IMAD.IADD R85, R85, 0x1, -R6.reuse ;  /* 0x000000015555a824 */ /* 0x100fe200078e0a06 */
[C---:B------:R-:W-:Y:S01]  /*4d60*/  ISETP.GT.U32.AND P2, PT, R6.reuse, R97, PT ;  /* 0x000000610600720c */ /* 0x040fe20003f44070 */
[----:B------:R-:W-:Y:S01]  /*4d70*/  @!P6 IMAD.IADD R87, R87, 0x1, -R6 ;  /* 0x000000015757e824 */ /* 0x000fe200078e0a06 */
[C---:B------:R-:W-:Y:S01]  /*4d80*/  ISETP.GT.U32.AND P6, PT, R6.reuse, R99, PT ;  /* 0x000000630600720c */ /* 0x040fe20003fc4070 */
[----:B------:R-:W-:Y:S02]  /*4d90*/  IMAD.MOV R10, RZ, RZ, -R10 ;  /* 0x000000ffff0a7224 */ /* 0x000fe400078e0a0a */
[----:B------:R-:W-:Y:S01]  /*4da0*/  @!P5 IMAD.MOV R79, RZ, RZ, -R79 ;  /* 0x000000ffff4fd224 */ /* 0x000fe200078e0a4f */
[----:B------:R-:W-:Y:S01]  /*4db0*/  ISETP.GT.U32.AND P5, PT, R6, R89, PT ;  /* 0x000000590600720c */ /* 0x000fe20003fa4070 */
[----:B------:R-:W-:Y:S01]  /*4dc0*/  @!P3 IMAD.IADD R93, R93, 0x1, -R6 ;  /* 0x000000015d5db824 */ /* 0x000fe200078e0a06 */
[----:B------:R-:W-:Y:S01]  /*4dd0*/  ISETP.GE.AND P3, PT, R62, RZ, PT ;  /* 0x000000ff3e00720c */ /* 0x000fe20003f66270 */
[----:B------:R-:W-:Y:S01]  /*4de0*/  IMAD R101, R6, R10, R101 ;  /* 0x0000000a06657224 */ /* 0x000fe200078e0265 */
[----:B------:R-:W-:Y:S01]  /*4df0*/  SHF.R.U32.HI R10, RZ, 0x5, R188 ;  /* 0x00000005ff0a7819 */ /* 0x000fe200000116bc */
[----:B------:R-:W-:-:S02]  /*4e00*/  @!P4 IMAD.IADD R91, R91, 0x1, -R6 ;  /* 0x000000015b5bc824 */ /* 0x000fc400078e0a06 */
[--C-:B------:R-:W-:Y:S01]  /*4e10*/  @!P1 IMAD.IADD R95, R95, 0x1, -R6.reuse ;  /* 0x000000015f5f9824 */ /* 0x100fe200078e0a06 */
[----:B------:R-:W-:Y:S01]  /*4e20*/  ISETP.GT.U32.AND P4, PT, R6, R101, PT ;  /* 0x000000650600720c */ /* 0x000fe20003f84070 */
[--C-:B------:R-:W-:Y:S01]  /*4e30*/  @!P2 IMAD.IADD R97, R97, 0x1, -R6.reuse ;  /* 0x000000016161a824 */ /* 0x100fe200078e0a06 */
[----:B------:R-:W-:Y:S01]  /*4e40*/  ISETP.GE.AND P1, PT, R64, RZ, PT ;  /* 0x000000ff4000720c */ /* 0x000fe20003f26270 */
[--C-:B------:R-:W-:Y:S01]  /*4e50*/  @!P6 IMAD.IADD R99, R99, 0x1, -R6.reuse ;  /* 0x000000016363e824 */ /* 0x100fe200078e0a06 */
[----:B------:R-:W-:Y:S01]  /*4e60*/  ISETP.GT.U32.AND P2, PT, R6, R95, PT ;  /* 0x0000005f0600720c */ /* 0x000fe20003f44070 */
[--C-:B------:R-:W-:Y:S01]  /*4e70*/  @!P5 IMAD.IADD R89, R89, 0x1, -R6.reuse ;  /* 0x000000015959d824 */ /* 0x100fe200078e0a06 */
[----:B------:R-:W-:Y:S01]  /*4e80*/  ISETP.GE.AND P5, PT, R58, RZ, PT ;  /* 0x000000ff3a00720c */ /* 0x000fe20003fa6270 */
[----:B------:R-:W-:Y:S01]  /*4e90*/  @!P3 IMAD.MOV R87, RZ, RZ, -R87 ;  /* 0x000000ffff57b224 */ /* 0x000fe200078e0a57 */
[----:B------:R-:W-:Y:S01]  /*4ea0*/  ISETP.GT.U32.AND P6, PT, R6, R97, PT ;  /* 0x000000610600720c */ /* 0x000fe20003fc4070 */
[----:B------:R-:W-:Y:S01]  /*4eb0*/  IMAD.SHL.U32 R5, R188, 0x2, RZ ;  /* 0x00000002bc057824 */ /* 0x000fe200078e00ff */
[----:B------:R-:W-:Y:S01]  /*4ec0*/  ISETP.GT.U32.AND P3, PT, R6, R99, PT ;  /* 0x000000630600720c */ /* 0x000fe20003f64070 */
[----:B------:R-:W-:Y:S01]  /*4ed0*/  IMAD R12, R12, UR8, RZ ;  /* 0x000000080c0c7c24 */ /* 0x000fe2000f8e02ff */
[----:B------:R-:W-:Y:S01]  /*4ee0*/  R2UR UR6, R10 ;  /* 0x000000000a0672ca */ /* 0x000fe200000e0000 */
[--C-:B------:R-:W-:Y:S01]  /*4ef0*/  @!P4 IMAD.IADD R101, R101, 0x1, -R6.reuse ;  /* 0x000000016565c824 */ /* 0x100fe200078e0a06 */
[----:B------:R-:W-:Y:S01]  /*4f00*/  ISETP.GE.AND P4, PT, R56, RZ, PT ;  /* 0x000000ff3800720c */ /* 0x000fe20003f86270 */
[----:B------:R-:W-:Y:S01]  /*4f10*/  @!P1 IMAD.MOV R89, RZ, RZ, -R89 ;  /* 0x000000ffff599224 */ /* 0x000fe200078e0a59 */
[----:B------:R-:W-:Y:S01]  /*4f20*/  LOP3.LUT R10, R188, 0xc0, RZ, 0xc0, !PT ;  /* 0x000000c0bc0a7812 */ /* 0x000fe200078ec0ff */
[--C-:B------:R-:W-:Y:S01]  /*4f30*/  @!P2 IMAD.IADD R95, R95, 0x1, -R6.reuse ;  /* 0x000000015f5fa824 */ /* 0x100fe200078e0a06 */
[----:B------:R-:W-:Y:S01]  /*4f40*/  ISETP.GT.U32.AND P1, PT, R6, R101, PT ;  /* 0x000000650600720c */ /* 0x000fe20003f24070 */
[----:B------:R-:W-:Y:S01]  /*4f50*/  @!P5 IMAD.MOV R85, RZ, RZ, -R85 ;  /* 0x000000ffff55d224 */ /* 0x000fe200078e0a55 */
[----:B------:R-:W-:Y:S01]  /*4f60*/  ISETP.GE.AND P5, PT, R66, RZ, PT ;  /* 0x000000ff4200720c */ /* 0x000fe20003fa6270 */
[--C-:B------:R-:W-:Y:S01]  /*4f70*/  @!P6 IMAD.IADD R97, R97, 0x1, -R6.reuse ;  /* 0x000000016161e824 */ /* 0x100fe200078e0a06 */
[----:B------:R-:W-:Y:S01]  /*4f80*/  ISETP.GE.AND P2, PT, R60, RZ, PT ;  /* 0x000000ff3c00720c */ /* 0x000fe20003f46270 */
[----:B------:R-:W-:Y:S01]  /*4f90*/  @!P3 IMAD.IADD R99, R99, 0x1, -R6 ;  /* 0x000000016363b824 */ /* 0x000fe200078e0a06 */
[----:B------:R-:W-:Y:S01]  /*4fa0*/  ISETP.GE.AND P6, PT, R68, RZ, PT ;  /* 0x000000ff4400720c */ /* 0x000fe20003fc6270 */
[----:B------:R-:W-:Y:S01]  /*4fb0*/  IMAD R11, R11, UR8, RZ ;  /* 0x000000080b0b7c24 */ /* 0x000fe2000f8e02ff */
[----:B------:R-:W-:Y:S01]  /*4fc0*/  ISETP.GE.AND P3, PT, R70, RZ, PT ;  /* 0x000000ff4600720c */ /* 0x000fe20003f66270 */
[----:B------:R-:W-:Y:S01]  /*4fd0*/  @!P4 IMAD.MOV R93, RZ, RZ, -R93 ;  /* 0x000000ffff5dc224 */ /* 0x000fe200078e0a5d */
[----:B------:R-:W-:Y:S01]  /*4fe0*/  LOP3.LUT R5, R5, 0x7e, RZ, 0xc0, !PT ;  /* 0x0000007e05057812 */ /* 0x000fe200078ec0ff */
[----:B0-----:R-:W-:Y:S01]  /*4ff0*/  IMAD R152, R198, 0x17, RZ ;  /* 0x00000017c6987824 */ /* 0x001fe200078e02ff */
[----:B------:R-:W-:Y:S01]  /*5000*/  SHF.R.U32.HI R103, RZ, 0x2, R10 ;  /* 0x00000002ff677819 */ /* 0x000fe2000001160a */
[----:B------:R-:W-:Y:S01]  /*5010*/  @!P1 IMAD.IADD R101, R101, 0x1, -R6 ;  /* 0x0000000165659824 */ /* 0x000fe200078e0a06 */
[----:B------:R-:W-:Y:S01]  /*5020*/  ISETP.NE.AND P1, PT, R3, RZ, PT ;  /* 0x000000ff0300720c */ /* 0x000fe20003f25270 */
[----:B------:R-:W-:Y:S01]  /*5030*/  @!P5 IMAD.MOV R91, RZ, RZ, -R91 ;  /* 0x000000ffff5bd224 */ /* 0x000fe200078e0a5b */
[----:B------:R-:W-:Y:S01]  /*5040*/  LOP3.LUT R3, RZ, R3, RZ, 0x33, !PT ;  /* 0x00000003ff037212 */ /* 0x000fe200078e33ff */
[----:B------:R-:W-:Y:S01]  /*5050*/  @!P2 IMAD.MOV R95, RZ, RZ, -R95 ;  /* 0x000000ffff5fa224 */ /* 0x000fe200078e0a5f */
[----:B------:R-:W0:Y:S01]  /*5060*/  LDC R6, c[0x0][0x240] ;  /* 0x00009000ff067b82 */ /* 0x000e220000000800 */
[----:B------:R-:W-:Y:S01]  /*5070*/  @!P6 IMAD.MOV R97, RZ, RZ, -R97 ;  /* 0x000000ffff61e224 */ /* 0x000fe200078e0a61 */
[C---:B------:R-:W-:Y:S01]  /*5080*/  SEL R13, R3.reuse, R13, !P1 ;  /* 0x0000000d030d7207 */ /* 0x040fe20004800000 */
[----:B------:R-:W-:Y:S01]  /*5090*/  @!P3 IMAD.MOV R99, RZ, RZ, -R99 ;  /* 0x000000ffff63b224 */ /* 0x000fe200078e0a63 */
[C---:B------:R-:W-:Y:S01]  /*50a0*/  SEL R14, R3.reuse, R14, !P1 ;  /* 0x0000000e030e7207 */ /* 0x040fe20004800000 */
[----:B------:R-:W-:Y:S01]  /*50b0*/  @!P0 IMAD.MOV R101, RZ, RZ, -R101 ;  /* 0x000000ffff658224 */ /* 0x000fe200078e0a65 */
[C---:B------:R-:W-:Y:S01]  /*50c0*/  SEL R18, R3.reuse, R18, !P1 ;  /* 0x0000001203127207 */ /* 0x040fe20004800000 */
[----:B------:R-:W-:Y:S01]  /*50d0*/  IMAD R10, R10, 0x40, R5 ;  /* 0x000000400a0a7824 */ /* 0x000fe200078e0205 */
[----:B------:R-:W-:Y:S01]  /*50e0*/  LOP3.LUT R5, R4, R103, RZ, 0x3c, !PT ;  /* 0x0000006704057212 */ /* 0x000fe200078e3cff */
[C---:B------:R-:W-:Y:S01]  /*50f0*/  IMAD R153, R198.reuse, 0x16, RZ ;  /* 0x00000016c6997824 */ /* 0x040fe200078e02ff */
[C---:B------:R-:W-:Y:S01]  /*5100*/  SEL R4, R3.reuse, R2, !P1 ;  /* 0x0000000203047207 */ /* 0x040fe20004800000 */
        /* <DEDUP_REMOVED lines=10> */
[C---:B------:R-:W-:Y:S01]  /*51b0*/  IMAD.SHL.U32 R159, R198.reuse, 0x10, RZ ;  /* 0x00000010c69f7824 */ /* 0x040fe200078e00ff */
[C---:B------:R-:W-:Y:S01]  /*51c0*/  SEL R22, R3.reuse, R22, !P1 ;  /* 0x0000001603167207 */ /* 0x040fe20004800000 */
[----:B------:R-:W-:Y:S01]  /*51d0*/  IMAD R160, R198, 0xf, RZ ;  /* 0x0000000fc6a07824 */ /* 0x000fe200078e02ff */
[----:B------:R-:W-:Y:S01]  /*51e0*/  SEL R21, R3, R21, !P1 ;  /* 0x0000001503157207 */ /* 0x000fe20004800000 */
[-C--:B0-----:R-:W-:Y:S01]  /*51f0*/  IMAD R13, R13, R6.reuse, RZ ;  /* 0x000000060d0d7224 */ /* 0x081fe200078e02ff */
[C---:B------:R-:W-:Y:S01]  /*5200*/  SEL R23, R3.reuse, R23, !P1 ;  /* 0x0000001703177207 */ /* 0x040fe20004800000 */
[-C--:B------:R-:W-:Y:S01]  /*5210*/  IMAD R4, R4, R6.reuse, RZ ;  /* 0x0000000604047224 */ /* 0x080fe200078e02ff */
[C---:B------:R-:W-:Y:S01]  /*5220*/  SEL R25, R3.reuse, R25, !P1 ;  /* 0x0000001903197207 */ /* 0x040fe20004800000 */
[----:B------:R-:W-:Y:S01]  /*5230*/  IMAD R14, R14, R6, RZ ;  /* 0x000000060e0e7224 */ /* 0x000fe200078e02ff */
[C---:B------:R-:W-:Y:S01]  /*5240*/  SEL R24, R3.reuse, R24, !P1 ;  /* 0x0000001803187207 */ /* 0x040fe20004800000 */
[-C--:B------:R-:W-:Y:S01]  /*5250*/  IMAD R18, R18, R6.reuse, RZ ;  /* 0x0000000612127224 */ /* 0x080fe200078e02ff */
[----:B------:R-:W-:Y:S01]  /*5260*/  SEL R27, R3, R27, !P1 ;  /* 0x0000001b031b7207 */ /* 0x000fe20004800000 */
[----:B------:R-:W-:Y:S01]  /*5270*/  IMAD R17, R17, R6, RZ ;  /* 0x0000000611117224 */ /* 0x000fe200078e02ff */
[C---:B------:R-:W-:Y:S01]  /*5280*/  SEL R26, R3.reuse, R26, !P1 ;  /* 0x0000001a031a7207 */ /* 0x040fe20004800000 */
[-C--:B------:R-:W-:Y:S01]  /*5290*/  IMAD R16, R16, R6.reuse, RZ ;  /* 0x0000000610107224 */ /* 0x080fe200078e02ff */
[----:B------:R-:W-:Y:S01]  /*52a0*/  SEL R29, R3, R29, !P1 ;  /* 0x0000001d031d7207 */ /* 0x000fe20004800000 */
[----:B------:R-:W-:Y:S01]  /*52b0*/  IMAD R15, R15, R6, RZ ;  /* 0x000000060f0f7224 */ /* 0x000fe200078e02ff */
[C---:B------:R-:W-:Y:S01]  /*52c0*/  SEL R28, R3.reuse, R28, !P1 ;  /* 0x0000001c031c7207 */ /* 0x040fe20004800000 */
[----:B------:R-:W-:Y:S01]  /*52d0*/  IMAD R20, R20, R6, RZ ;  /* 0x0000000614147224 */ /* 0x000fe200078e02ff */
[----:B------:R-:W-:Y:S01]  /*52e0*/  SEL R30, R3, R30, !P1 ;  /* 0x0000001e031e7207 */ /* 0x000fe20004800000 */
[-C--:B------:R-:W-:Y:S01]  /*52f0*/  IMAD R19, R19, R6.reuse, RZ ;  /* 0x0000000613137224 */ /* 0x080fe200078e02ff */
[C---:B------:R-:W-:Y:S01]  /*5300*/  SEL R31, R3.reuse, R31, !P1 ;  /* 0x0000001f031f7207 */ /* 0x040fe20004800000 */
[----:B------:R-:W-:Y:S01]  /*5310*/  IMAD R22, R22, R6, RZ ;  /* 0x0000000616167224 */ /* 0x000fe200078e02ff */
[----:B------:R-:W-:Y:S01]  /*5320*/  SEL R32, R3, R32, !P1 ;  /* 0x0000002003207207 */ /* 0x000fe20004800000 */
[-C--:B------:R-:W-:Y:S01]  /*5330*/  IMAD R21, R21, R6.reuse, RZ ;  /* 0x0000000615157224 */ /* 0x080fe200078e02ff */
[----:B------:R-:W-:Y:S01]  /*5340*/  SEL R33, R3, R33, !P1 ;  /* 0x0000002103217207 */ /* 0x000fe20004800000 */
[----:B------:R-:W-:Y:S01]  /*5350*/  IMAD R23, R23, R6, RZ ;  /* 0x0000000617177224 */ /* 0x000fe200078e02ff */
[----:B------:R-:W-:Y:S01]  /*5360*/  SEL R34, R3, R34, !P1 ;  /* 0x0000002203227207 */ /* 0x000fe20004800000 */
[-C--:B------:R-:W-:Y:S01]  /*5370*/  IMAD R25, R25, R6.reuse, RZ ;  /* 0x0000000619197224 */ /* 0x080fe200078e02ff */
        /* <DEDUP_REMOVED lines=10> */
[C---:B------:R-:W-:Y:S01]  /*5420*/  SEL R40, R3.reuse, R40, !P1 ;  /* 0x0000002803287207 */ /* 0x040fe20004800000 */
[----:B------:R-:W-:Y:S01]  /*5430*/  IMAD R30, R30, R6, RZ ;  /* 0x000000061e1e7224 */ /* 0x000fe200078e02ff */
[----:B------:R-:W-:Y:S01]  /*5440*/  SEL R42, R3, R42, !P1 ;  /* 0x0000002a032a7207 */ /* 0x000fe20004800000 */
[-C--:B------:R-:W-:Y:S01]  /*5450*/  IMAD R31, R31, R6.reuse, RZ ;  /* 0x000000061f1f7224 */ /* 0x080fe200078e02ff */
        /* <DEDUP_REMOVED lines=13> */
[-C--:B------:R-:W-:Y:S01]  /*5530*/  IMAD R38, R38, R6.reuse, RZ ;  /* 0x0000000626267224 */ /* 0x080fe200078e02ff */
[----:B------:R-:W-:Y:S01]  /*5540*/  SEL R49, R3, R49, !P1 ;  /* 0x0000003103317207 */ /* 0x000fe20004800000 */
[-C--:B------:R-:W-:Y:S01]  /*5550*/  IMAD R39, R39, R6.reuse, RZ ;  /* 0x0000000627277224 */ /* 0x080fe200078e02ff */
[C---:B------:R-:W-:Y:S01]  /*5560*/  SEL R51, R3.reuse, R51, !P1 ;  /* 0x0000003303337207 */ /* 0x040fe20004800000 */
[-C--:B------:R-:W-:Y:S01]  /*5570*/  IMAD R40, R40, R6.reuse, RZ ;  /* 0x0000000628287224 */ /* 0x080fe200078e02ff */
[C---:B------:R-:W-:Y:S01]  /*5580*/  SEL R53, R3.reuse, R53, !P1 ;  /* 0x0000003503357207 */ /* 0x040fe20004800000 */
[-C--:B------:R-:W-:Y:S01]  /*5590*/  IMAD R42, R42, R6.reuse, RZ ;  /* 0x000000062a2a7224 */ /* 0x080fe200078e02ff */
[----:B------:R-:W-:Y:S01]  /*55a0*/  SEL R55, R3, R55, !P1 ;  /* 0x0000003703377207 */ /* 0x000fe20004800000 */
        /* <DEDUP_REMOVED lines=13> */
[----:B------:R-:W-:Y:S01]  /*5680*/  SEL R69, R3, R69, !P1 ;  /* 0x0000004503457207 */ /* 0x000fe20004800000 */
        /* <DEDUP_REMOVED lines=33> */
[----:B------:R-:W0:Y:S01]  /*58a0*/  LDC.64 R2, c[0x0][0x218] ;  /* 0x00008600ff027b82 */ /* 0x000e220000000a00 */
[-C--:B------:R-:W-:Y:S01]  /*58b0*/  IMAD R83, R83, R6.reuse, RZ ;  /* 0x0000000653537224 */ /* 0x080fe200078e02ff */
[----:B------:R-:W-:Y:S01]  /*58c0*/  CS2R R102, SRZ ;  /* 0x0000000000667805 */ /* 0x000fe2000001ff00 */
[----:B------:R-:W-:-:S02]  /*58d0*/  IMAD R85, R85, R6, RZ ;  /* 0x0000000655557224 */ /* 0x000fc400078e02ff */
[-C--:B------:R-:W-:Y:S02]  /*58e0*/  IMAD R87, R87, R6.reuse, RZ ;  /* 0x0000000657577224 */ /* 0x080fe400078e02ff */
[-C--:B------:R-:W-:Y:S02]  /*58f0*/  IMAD R89, R89, R6.reuse, RZ ;  /* 0x0000000659597224 */ /* 0x080fe400078e02ff */
[-C--:B------:R-:W-:Y:S02]  /*5900*/  IMAD R91, R91, R6.reuse, RZ ;  /* 0x000000065b5b7224 */ /* 0x080fe400078e02ff */
[-C--:B------:R-:W-:Y:S02]  /*5910*/  IMAD R93, R93, R6.reuse, RZ ;  /* 0x000000065d5d7224 */ /* 0x080fe400078e02ff */
[-C--:B------:R-:W-:Y:S02]  /*5920*/  IMAD R95, R95, R6.reuse, RZ ;  /* 0x000000065f5f7224 */ /* 0x080fe400078e02ff */
[----:B------:R-:W-:-:S02]  /*5930*/  IMAD R97, R97, R6, RZ ;  /* 0x0000000661617224 */ /* 0x000fc400078e02ff */
[-C--:B------:R-:W-:Y:S02]  /*5940*/  IMAD R99, R99, R6.reuse, RZ ;  /* 0x0000000663637224 */ /* 0x080fe400078e02ff */
[----:B------:R-:W-:Y:S02]  /*5950*/  IMAD R101, R101, R6, RZ ;  /* 0x0000000665657224 */ /* 0x000fe400078e02ff */
[C---:B------:R-:W-:Y:S02]  /*5960*/  IMAD R250, R198.reuse, 0xe, RZ ;  /* 0x0000000ec6fa7824 */ /* 0x040fe400078e02ff */
[C---:B------:R-:W-:Y:S01]  /*5970*/  IMAD R246, R198.reuse, 0xd, RZ ;  /* 0x0000000dc6f67824 */ /* 0x040fe200078e02ff */
[CC--:B0-----:R-:W-:Y:S01]  /*5980*/  LEA R50, P6, R13.reuse, R2.reuse, 0x1 ;  /* 0x000000020d327211 */ /* 0x0c1fe200078c08ff */
[----:B------:R-:W-:Y:S01]  /*5990*/  IMAD R242, R198, 0xc, RZ ;  /* 0x0000000cc6f27824 */ /* 0x000fe200078e02ff */
[-C--:B------:R-:W-:Y:S01]  /*59a0*/  LEA R52, P5, R4, R2.reuse, 0x1 ;  /* 0x0000000204347211 */ /* 0x080fe200078a08ff */
[----:B------:R-:W-:Y:S01]  /*59b0*/  IMAD R238, R198, 0xb, RZ ;  /* 0x0000000bc6ee7824 */ /* 0x000fe200078e02ff */
[----:B------:R-:W-:Y:S01]  /*59c0*/  LEA R6, P3, R14, R2, 0x1 ;  /* 0x000000020e067211 */ /* 0x000fe200078608ff */
[----:B------:R0:W-:Y:S01]  /*59d0*/  STL [R1+0x1044], R50 ;  /* 0x0010443201007387 */ /* 0x0001e20000100800 */
[-C--:B------:R-:W-:Y:S01]  /*59e0*/  LEA.HI.X.SX32 R13, R13, R3.reuse, 0x1, P6 ;  /* 0x000000030d0d7211 */ /* 0x080fe200030f0eff */
[----:B------:R-:W-:Y:S01]  /*59f0*/  IMAD R234, R198, 0xa, RZ ;  /* 0x0000000ac6ea7824 */ /* 0x000fe200078e02ff */
[----:B------:R-:W-:Y:S01]  /*5a00*/  LEA.HI.X.SX32 R4, R4, R3, 0x1, P5 ;  /* 0x0000000304047211 */ /* 0x000fe200028f0eff */
[----:B------:R1:W-:Y:S01]  /*5a10*/  STL [R1+0x1144], R52 ;  /* 0x0011443401007387 */ /* 0x0003e20000100800 */
[----:B------:R-:W-:-:S02]  /*5a20*/  IMAD R230, R198, 0x9, RZ ;  /* 0x00000009c6e67824 */ /* 0x000fc400078e02ff */
[C---:B------:R-:W-:Y:S01]  /*5a30*/  IMAD.SHL.U32 R226, R198.reuse, 0x8, RZ ;  /* 0x00000008c6e27824 */ /* 0x040fe200078e00ff */
[----:B------:R3:W-:Y:S01]  /*5a40*/  STL [R1+0x104c], R6 ;  /* 0x00104c0601007387 */ /* 0x0007e20000100800 */
[----:B------:R-:W-:Y:S01]  /*5a50*/  IMAD R222, R198, 0x7, RZ ;  /* 0x00000007c6de7824 */ /* 0x000fe200078e02ff */
[-C--:B0-----:R-:W-:Y:S01]  /*5a60*/  LEA R50, P2, R18, R2.reuse, 0x1 ;  /* 0x0000000212327211 */ /* 0x081fe200078408ff */
[C---:B------:R-:W-:Y:S02]  /*5a70*/  IMAD R218, R198.reuse, 0x6, RZ ;  /* 0x00000006c6da7824 */ /* 0x040fe400078e02ff */
[C---:B------:R-:W-:Y:S01]  /*5a80*/  IMAD R214, R198.reuse, 0x5, RZ ;  /* 0x00000005c6d67824 */ /* 0x040fe200078e02ff */
[-C--:B-1----:R-:W-:Y:S01]  /*5a90*/  LEA R52, P1, R17, R2.reuse, 0x1 ;  /* 0x0000000211347211 */ /* 0x082fe200078208ff */
[----:B------:R0:W-:Y:S01]  /*5aa0*/  STL [R1+0x1148], R50 ;  /* 0x0011483201007387 */ /* 0x0001e20000100800 */
[----:B------:R-:W-:Y:S01]  /*5ab0*/  IMAD.SHL.U32 R210, R198, 0x4, RZ ;  /* 0x00000004c6d27824 */ /* 0x000fe200078e00ff */
[----:B---3--:R-:W-:-:S02]  /*5ac0*/  LEA R6, P0, R16, R2, 0x1 ;  /* 0x0000000210067211 */ /* 0x008fc400078008ff */
[----:B------:R-:W-:Y:S01]  /*5ad0*/  STL [R1+0x1054], R52 ;  /* 0x0010543401007387 */ /* 0x000fe20000100800 */
[C---:B------:R-:W-:Y:S02]  /*5ae0*/  IMAD R206, R198.reuse, 0x3, RZ ;  /* 0x00000003c6ce7824 */ /* 0x040fe400078e02ff */
[----:B------:R-:W-:Y:S01]  /*5af0*/  IMAD.SHL.U32 R202, R198, 0x2, RZ ;  /* 0x00000002c6ca7824 */ /* 0x000fe200078e00ff */
[----:B------:R1:W-:Y:S01]  /*5b00*/  STL [R1+0x114c], R6 ;  /* 0x00114c0601007387 */ /* 0x0003e20000100800 */
[----:B0-----:R-:W-:-:S05]  /*5b10*/  LEA R50, P4, R15, R2, 0x1 ;  /* 0x000000020f327211 */ /* 0x001fca00078808ff */
[----:B------:R-:W-:Y:S01]  /*5b20*/  STL [R1+0x105c], R50 ;  /* 0x00105c3201007387 */ /* 0x000fe20000100800 */
[----:B-1----:R-:W-:-:S03]  /*5b30*/  LEA R6, P6, R20, R2, 0x1 ;  /* 0x0000000214067211 */ /* 0x002fc600078c08ff */
[----:B------:R0:W-:Y:S04]  /*5b40*/  STL [R1+0xfc8], R13 ;  /* 0x000fc80d01007387 */ /* 0x0001e80000100800 */
[----:B------:R1:W-:Y:S04]  /*5b50*/  STL [R1+0x1150], R6 ;  /* 0x0011500601007387 */ /* 0x0003e80000100800 */
[----:B------:R3:W-:Y:S01]  /*5b60*/  STL [R1+0x1048], R4 ;  /* 0x0010480401007387 */ /* 0x0007e20000100800 */
[----:B0-----:R-:W-:Y:S02]  /*5b70*/  LEA R13, P5, R19, R2, 0x1 ;  /* 0x00000002130d7211 */ /* 0x001fe400078a08ff */
[----:B-1----:R-:W-:-:S03]  /*5b80*/  LEA.HI.X.SX32 R6, R14, R3, 0x1, P3 ;  /* 0x000000030e067211 */ /* 0x002fc600018f0eff */
[----:B------:R0:W-:Y:S01]  /*5b90*/  STL [R1+0x1064], R13 ;  /* 0x0010640d01007387 */ /* 0x0001e20000100800 */
[----:B------:R-:W-:Y:S01]  /*5ba0*/  IMAD R14, R198, 0x1d, RZ ;  /* 0x0000001dc60e7824 */ /* 0x000fe200078e02ff */
[-C--:B---3--:R-:W-:Y:S02]  /*5bb0*/  LEA R4, P3, R22, R2.reuse, 0x1 ;  /* 0x0000000216047211 */ /* 0x088fe400078608ff */
[----:B------:R1:W-:Y:S04]  /*5bc0*/  STL [R1+0xfcc], R6 ;  /* 0x000fcc0601007387 */ /* 0x0003e80000100800 */
[----:B------:R3:W-:Y:S01]  /*5bd0*/  STL [R1+0x1154], R4 ;  /* 0x0011540401007387 */ /* 0x0007e20000100800 */
[----:B0-----:R-:W-:Y:S02]  /*5be0*/  LEA.HI.X.SX32 R13, R18, R3, 0x1, P2 ;  /* 0x00000003120d7211 */ /* 0x001fe400010f0eff */
[----:B-1----:R-:W-:-:S03]  /*5bf0*/  LEA R6, P2, R21, R2, 0x1 ;  /* 0x0000000215067211 */ /* 0x002fc600078408ff */
[----:B------:R0:W-:Y:S01]  /*5c00*/  STL [R1+0x1050], R13 ;  /* 0x0010500d01007387 */ /* 0x0001e20000100800 */
[----:B---3--:R-:W-:-:S03]  /*5c10*/  LEA.HI.X.SX32 R4, R17, R3, 0x1, P1 ;  /* 0x0000000311047211 */ /* 0x008fc600008f0eff */
[----:B------:R1:W-:Y:S01]  /*5c20*/  STL [R1+0x106c], R6 ;  /* 0x00106c0601007387 */ /* 0x0003e20000100800 */
[----:B------:R-:W-:-:S03]  /*5c30*/  LOP3.LUT R17, R10, 0x20, RZ, 0x3c, !PT ;  /* 0x000000200a117812 */ /* 0x000fc600078e3cff */
[----:B------:R3:W-:Y:S01]  /*5c40*/  STL [R1+0xfd0], R4 ;  /* 0x000fd00401007387 */ /* 0x0007e20000100800 */
[----:B0-----:R-:W-:Y:S02]  /*5c50*/  LEA R13, P1, R23, R2, 0x1 ;  /* 0x00000002170d7211 */ /* 0x001fe400078208ff */
[----:B-1----:R-:W-:-:S03]  /*5c60*/  LEA.HI.X.SX32 R6, R16, R3, 0x1, P0 ;  /* 0x0000000310067211 */ /* 0x002fc600000f0eff */
[----:B------:R0:W-:Y:S01]  /*5c70*/  STL [R1+0x1158], R13 ;  /* 0x0011580d01007387 */ /* 0x0001e20000100800 */
[----:B------:R-:W-:Y:S02]  /*5c80*/  SHF.R.S32.HI R16, RZ, 0x5, R0 ;  /* 0x00000005ff107819 */ /* 0x000fe40000011400 */
[-C--:B---3--:R-:W-:Y:S01]  /*5c90*/  LEA R4, P0, R25, R2.reuse, 0x1 ;  /* 0x0000000219047211 */ /* 0x088fe200078008ff */
[----:B------:R1:W-:Y:S04]  /*5ca0*/  STL [R1+0x1058], R6 ;  /* 0x0010580601007387 */ /* 0x0003e80000100800 */
[----:B------:R3:W-:Y:S01]  /*5cb0*/  STL [R1+0x1074], R4 ;  /* 0x0010740401007387 */ /* 0x0007e20000100800 */
[----:B0-----:R-:W-:Y:S01]  /*5cc0*/  LEA.HI.X.SX32 R13, R15, R3, 0x1, P4 ;  /* 0x000000030f0d7211 */ /* 0x001fe200020f0eff */
[----:B------:R-:W-:Y:S01]  /*5cd0*/  IMAD R15, R198, 0x1c, RZ ;  /* 0x0000001cc60f7824 */ /* 0x000fe200078e02ff */
[----:B-1----:R-:W-:-:S03]  /*5ce0*/  LEA R6, P4, R24, R2, 0x1 ;  /* 0x0000000218067211 */ /* 0x002fc600078808ff */
[----:B------:R0:W-:Y:S01]  /*5cf0*/  STL [R1+0xfd4], R13 ;  /* 0x000fd40d01007387 */ /* 0x0001e20000100800 */
[----:B---3--:R-:W-:-:S03]  /*5d00*/  LEA.HI.X.SX32 R4, R20, R3, 0x1, P6 ;  /* 0x0000000314047211 */ /* 0x008fc600030f0eff */
[----:B------:R1:W-:Y:S01]  /*5d10*/  STL [R1+0x115c], R6 ;  /* 0x00115c0601007387 */ /* 0x0003e20000100800 */
[----:B------:R-:W-:-:S03]  /*5d20*/  IMAD R20, R198, 0x1b, RZ ;  /* 0x0000001bc6147824 */ /* 0x000fc600078e02ff */
[----:B------:R3:W-:Y:S01]  /*5d30*/  STL [R1+0x1060], R4 ;  /* 0x0010600401007387 */ /* 0x0007e20000100800 */
[----:B0-----:R-:W-:Y:S02]  /*5d40*/  LEA R13, P6, R27, R2, 0x1 ;  /* 0x000000021b0d7211 */ /* 0x001fe400078c08ff */
[----:B-1----:R-:W-:-:S03]  /*5d50*/  LEA.HI.X.SX32 R6, R19, R3, 0x1, P5 ;  /* 0x0000000313067211 */ /* 0x002fc600028f0eff */
[----:B------:R0:W-:Y:S01]  /*5d60*/  STL [R1+0x107c], R13 ;  /* 0x00107c0d01007387 */ /* 0x0001e20000100800 */
[----:B------:R-:W-:Y:S01]  /*5d70*/  IMAD.WIDE R18, R12, 0x2, RZ ;  /* 0x000000020c127825 */ /* 0x000fe200078e02ff */
[----:B---3--:R-:W-:Y:S02]  /*5d80*/  LEA R4, P5, R26, R2, 0x1 ;  /* 0x000000021a047211 */ /* 0x008fe400078a08ff */
[----:B------:R1:W-:Y:S01]  /*5d90*/  STL [R1+0xfd8], R6 ;  /* 0x000fd80601007387 */ /* 0x0003e20000100800 */
[----:B------:R-:W-:-:S03]  /*5da0*/  IMAD.WIDE R248, R246, 0x2, R18 ;  /* 0x00000002f6f87825 */ /* 0x000fc600078e0212 */
[----:B------:R3:W-:Y:S01]  /*5db0*/  STL [R1+0x1160], R4 ;  /* 0x0011600401007387 */ /* 0x0007e20000100800 */
[-C--:B0-----:R-:W-:Y:S01]  /*5dc0*/  LEA.HI.X.SX32 R13, R22, R3.reuse, 0x1, P3 ;  /* 0x00000003160d7211 */ /* 0x081fe200018f0eff */
[----:B------:R-:W-:Y:S02]  /*5dd0*/  IMAD R22, R198, 0x19, RZ ;  /* 0x00000019c6167824 */ /* 0x000fe400078e02ff */
[--C-:B------:R-:W-:Y:S01]  /*5de0*/  IMAD.WIDE R244, R242, 0x2, R18.reuse ;  /* 0x00000002f2f47825 */ /* 0x100fe200078e0212 */
[----:B-1----:R-:W-:Y:S01]  /*5df0*/  LEA R6, P3, R29, R2, 0x1 ;  /* 0x000000021d067211 */ /* 0x002fe200078608ff */
[----:B------:R0:W-:Y:S02]  /*5e00*/  STL [R1+0x1068], R13 ;  /* 0x0010680d01007387 */ /* 0x0001e40000100800 */
[----:B------:R-:W-:Y:S01]  /*5e10*/  IMAD.WIDE R240, R238, 0x2, R18 ;  /* 0x00000002eef07825 */ /* 0x000fe200078e0212 */
[----:B---3--:R-:W-:Y:S01]  /*5e20*/  LEA.HI.X.SX32 R4, R21, R3, 0x1, P2 ;  /* 0x0000000315047211 */ /* 0x008fe200010f0eff */
[----:B------:R1:W-:Y:S02]  /*5e30*/  STL [R1+0x1084], R6 ;  /* 0x0010840601007387 */ /* 0x0003e40000100800 */
[----:B------:R-:W-:-:S02]  /*5e40*/  IMAD R21, R198, 0x1a, RZ ;  /* 0x0000001ac6157824 */ /* 0x000fc400078e02ff */
[----:B------:R3:W-:Y:S01]  /*5e50*/  STL [R1+0xfdc], R4 ;  /* 0x000fdc0401007387 */ /* 0x0007e20000100800 */
[----:B------:R-:W-:Y:S01]  /*5e60*/  IMAD.WIDE R236, R234, 0x2, R18 ;  /* 0x00000002eaec7825 */ /* 0x000fe200078e0212 */
[----:B0-----:R-:W-:-:S03]  /*5e70*/  LEA R13, P2, R28, R2, 0x1 ;  /* 0x000000021c0d7211 */ /* 0x001fc600078408ff */
[--C-:B------:R-:W-:Y:S01]  /*5e80*/  IMAD.WIDE R232, R230, 0x2, R18.reuse ;  /* 0x00000002e6e87825 */ /* 0x100fe200078e0212 */
[----:B-1----:R-:W-:Y:S01]  /*5e90*/  LEA.HI.X.SX32 R6, R23, R3, 0x1, P1 ;  /* 0x0000000317067211 */ /* 0x002fe200008f0eff */
[----:B------:R0:W-:Y:S02]  /*5ea0*/  STL [R1+0x1164], R13 ;  /* 0x0011640d01007387 */ /* 0x0001e40000100800 */
[----:B------:R-:W-:Y:S01]  /*5eb0*/  IMAD R23, R198, 0x18, RZ ;  /* 0x00000018c6177824 */ /* 0x000fe200078e02ff */
[----:B---3--:R-:W-:Y:S01]  /*5ec0*/  LEA R4, P1, R30, R2, 0x1 ;  /* 0x000000021e047211 */ /* 0x008fe200078208ff */
[----:B------:R1:W-:Y:S01]  /*5ed0*/  STL [R1+0x1070], R6 ;  /* 0x0010700601007387 */ /* 0x0003e20000100800 */
[----:B------:R-:W-:-:S03]  /*5ee0*/  IMAD.WIDE R228, R226, 0x2, R18 ;  /* 0x00000002e2e47825 */ /* 0x000fc600078e0212 */
[----:B------:R3:W-:Y:S01]  /*5ef0*/  STL [R1+0x108c], R4 ;  /* 0x00108c0401007387 */ /* 0x0007e20000100800 */
[----:B------:R-:W-:Y:S01]  /*5f00*/  IMAD.WIDE R224, R222, 0x2, R18 ;  /* 0x00000002dee07825 */ /* 0x000fe200078e0212 */
[----:B0-----:R-:W-:-:S03]  /*5f10*/  LEA.HI.X.SX32 R13, R25, R3, 0x1, P0 ;  /* 0x00000003190d7211 */ /* 0x001fc600000f0eff */
[--C-:B------:R-:W-:Y:S01]  /*5f20*/  IMAD.WIDE R220, R218, 0x2, R18.reuse ;  /* 0x00000002dadc7825 */ /* 0x100fe200078e0212 */
[-C--:B-1----:R-:W-:Y:S01]  /*5f30*/  LEA R6, P0, R31, R2.reuse, 0x1 ;  /* 0x000000021f067211 */ /* 0x082fe200078008ff */
[----:B------:R0:W-:Y:S02]  /*5f40*/  STL [R1+0xfe0], R13 ;  /* 0x000fe00d01007387 */ /* 0x0001e40000100800 */
[--C-:B------:R-:W-:Y:S01]  /*5f50*/  IMAD.WIDE R216, R214, 0x2, R18.reuse ;  /* 0x00000002d6d87825 */ /* 0x100fe200078e0212 */
[-C--:B---3--:R-:W-:Y:S01]  /*5f60*/  LEA.HI.X.SX32 R4, R24, R3.reuse, 0x1, P4 ;  /* 0x0000000318047211 */ /* 0x088fe200020f0eff */
[----:B------:R1:W-:Y:S01]  /*5f70*/  STL [R1+0x1168], R6 ;  /* 0x0011680601007387 */ /* 0x0003e20000100800 */
[----:B------:R-:W-:Y:S01]  /*5f80*/  CS2R R24, SRZ ;  /* 0x0000000000187805 */ /* 0x000fe2000001ff00 */
[--C-:B------:R-:W-:Y:S02]  /*5f90*/  IMAD.WIDE R212, R210, 0x2, R18.reuse ;  /* 0x00000002d2d47825 */ /* 0x100fe400078e0212 */
[----:B------:R3:W-:Y:S01]  /*5fa0*/  STL [R1+0x1078], R4 ;  /* 0x0010780401007387 */ /* 0x0007e20000100800 */
[----:B0-----:R-:W-:Y:S01]  /*5fb0*/  LEA R13, P4, R32, R2, 0x1 ;  /* 0x00000002200d7211 */ /* 0x001fe200078808ff */
[----:B------:R-:W-:Y:S01]  /*5fc0*/  IMAD.WIDE R208, R206, 0x2, R18 ;  /* 0x00000002ced07825 */ /* 0x000fe200078e0212 */
[----:B-1----:R-:W-:-:S03]  /*5fd0*/  LEA.HI.X.SX32 R6, R27, R3, 0x1, P6 ;  /* 0x000000031b067211 */ /* 0x002fc600030f0eff */
[----:B------:R0:W-:Y:S01]  /*5fe0*/  STL [R1+0x1094], R13 ;  /* 0x0010940d01007387 */ /* 0x0001e20000100800 */
[--C-:B------:R-:W-:Y:S01]  /*5ff0*/  IMAD.WIDE R204, R202, 0x2, R18.reuse ;  /* 0x00000002cacc7825 */ /* 0x100fe200078e0212 */
[----:B---3--:R-:W-:Y:S02]  /*6000*/  LEA R4, P6, R33, R2, 0x1 ;  /* 0x0000000221047211 */ /* 0x008fe400078c08ff */
[----:B------:R1:W-:Y:S01]  /*6010*/  STL [R1+0xfe4], R6 ;  /* 0x000fe40601007387 */ /* 0x0003e20000100800 */
[----:B------:R-:W-:-:S03]  /*6020*/  IMAD.WIDE R200, R198, 0x2, R18 ;  /* 0x00000002c6c87825 */ /* 0x000fc600078e0212 */
[----:B------:R3:W-:Y:S01]  /*6030*/  STL [R1+0x116c], R4 ;  /* 0x00116c0401007387 */ /* 0x0007e20000100800 */
[-C--:B0-----:R-:W-:Y:S02]  /*6040*/  LEA.HI.X.SX32 R13, R26, R3.reuse, 0x1, P5 ;  /* 0x000000031a0d7211 */ /* 0x081fe400028f0eff */
[----:B------:R-:W-:Y:S02]  /*6050*/  CS2R R26, SRZ ;  /* 0x00000000001a7805 */ /* 0x000fe4000001ff00 */
[----:B-1----:R-:W-:Y:S01]  /*6060*/  LEA R6, P5, R34, R2, 0x1 ;  /* 0x0000000222067211 */ /* 0x002fe200078a08ff */
[----:B------:R0:W-:Y:S01]  /*6070*/  STL [R1+0x1080], R13 ;  /* 0x0010800d01007387 */ /* 0x0001e20000100800 */
[----:B---3--:R-:W-:-:S03]  /*6080*/  LEA.HI.X.SX32 R4, R29, R3, 0x1, P3 ;  /* 0x000000031d047211 */ /* 0x008fc600018f0eff */
[----:B------:R1:W-:Y:S04]  /*6090*/  STL [R1+0x109c], R6 ;  /* 0x00109c0601007387 */ /* 0x0003e80000100800 */
[----:B------:R3:W-:Y:S01]  /*60a0*/  STL [R1+0xfe8], R4 ;  /* 0x000fe80401007387 */ /* 0x0007e20000100800 */
[----:B0-----:R-:W-:Y:S02]  /*60b0*/  LEA R13, P3, R35, R2, 0x1 ;  /* 0x00000002230d7211 */ /* 0x001fe400078608ff */
[----:B-1----:R-:W-:-:S03]  /*60c0*/  LEA.HI.X.SX32 R6, R28, R3, 0x1, P2 ;  /* 0x000000031c067211 */ /* 0x002fc600010f0eff */
[----:B------:R0:W-:Y:S01]  /*60d0*/  STL [R1+0x1170], R13 ;  /* 0x0011700d01007387 */ /* 0x0001e20000100800 */
[----:B------:R-:W-:Y:S02]  /*60e0*/  CS2R R28, SRZ ;  /* 0x00000000001c7805 */ /* 0x000fe4000001ff00 */
[-C--:B---3--:R-:W-:Y:S01]  /*60f0*/  LEA R4, P2, R36, R2.reuse, 0x1 ;  /* 0x0000000224047211 */ /* 0x088fe200078408ff */
[----:B------:R1:W-:Y:S04]  /*6100*/  STL [R1+0x1088], R6 ;  /* 0x0010880601007387 */ /* 0x0003e80000100800 */
[----:B------:R3:W-:Y:S01]  /*6110*/  STL [R1+0x10a4], R4 ;  /* 0x0010a40401007387 */ /* 0x0007e20000100800 */
[----:B0-----:R-:W-:Y:S02]  /*6120*/  LEA.HI.X.SX32 R13, R30, R3, 0x1, P1 ;  /* 0x000000031e0d7211 */ /* 0x001fe400008f0eff */
[----:B-1----:R-:W-:-:S03]  /*6130*/  LEA R6, P1, R37, R2, 0x1 ;  /* 0x0000000225067211 */ /* 0x002fc600078208ff */
[----:B------:R0:W-:Y:S01]  /*6140*/  STL [R1+0xfec], R13 ;  /* 0x000fec0d01007387 */ /* 0x0001e20000100800 */
[----:B---3--:R-:W-:-:S03]  /*6150*/  LEA.HI.X.SX32 R4, R31, R3, 0x1, P0 ;  /* 0x000000031f047211 */ /* 0x008fc600000f0eff */
[----:B------:R1:W-:Y:S01]  /*6160*/  STL [R1+0x1174], R6 ;  /* 0x0011740601007387 */ /* 0x0003e20000100800 */
[----:B------:R-:W-:-:S03]  /*6170*/  CS2R R30, SRZ ;  /* 0x00000000001e7805 */ /* 0x000fc6000001ff00 */
[----:B------:R3:W-:Y:S01]  /*6180*/  STL [R1+0x1090], R4 ;  /* 0x0010900401007387 */ /* 0x0007e20000100800 */
[----:B0-----:R-:W-:Y:S02]  /*6190*/  LEA R13, P0, R38, R2, 0x1 ;  /* 0x00000002260d7211 */ /* 0x001fe400078008ff */
[----:B-1----:R-:W-:-:S03]  /*61a0*/  LEA.HI.X.SX32 R6, R32, R3, 0x1, P4 ;  /* 0x0000000320067211 */ /* 0x002fc600020f0eff */
[----:B------:R0:W-:Y:S01]  /*61b0*/  STL [R1+0x10ac], R13 ;  /* 0x0010ac0d01007387 */ /* 0x0001e20000100800 */
[----:B---3--:R-:W-:-:S03]  /*61c0*/  LEA R4, P4, R39, R2, 0x1 ;  /* 0x0000000227047211 */ /* 0x008fc600078808ff */
[----:B------:R1:W-:Y:S04]  /*61d0*/  STL [R1+0xff0], R6 ;  /* 0x000ff00601007387 */ /* 0x0003e80000100800 */
        /* <DEDUP_REMOVED lines=80> */
[----:B---3--:R-:W-:Y:S01]  /*66e0*/  LEA R4, P2, R65, R2, 0x1 ;  /* 0x0000000241047211 */ /* 0x008fe200078408ff */
[----:B------:R1:W-:Y:S04]  /*66f0*/  STL [R1+0x10dc], R6 ;  /* 0x0010dc0601007387 */ /* 0x0003e80000100800 */
[----:B------:R3:W-:Y:S01]  /*6700*/  STL [R1+0x10f8], R4 ;  /* 0x0010f80401007387 */ /* 0x0007e20000100800 */
[----:B0-----:R-:W-:Y:S02]  /*6710*/  LEA.HI.X.SX32 R13, R53, R3, 0x1, P1 ;  /* 0x00000003350d7211 */ /* 0x001fe400008f0eff */
[----:B------:R-:W-:-:S02]  /*6720*/  CS2R R52, SRZ ;  /* 0x0000000000347805 */ /* 0x000fc4000001ff00 */
        /* <DEDUP_REMOVED lines=86> */
[----:B------:R1:W-:Y:S01]  /*6c90*/  STL [R1+0x1124], R6 ;  /* 0x0011240601007387 */ /* 0x0003e20000100800 */
[----:B------:R-:W-:Y:S02]  /*6ca0*/  LEA.HI.X.SX32 R2, R89, R3, 0x1, P5 ;  /* 0x0000000359027211 */ /* 0x000fe400028f0eff */
[----:B------:R-:W-:Y:S01]  /*6cb0*/  CS2R R88, SRZ ;  /* 0x0000000000587805 */ /* 0x000fe2000001ff00 */
[----:B------:R3:W-:Y:S01]  /*6cc0*/  STL [R1+0x11a4], R4 ;  /* 0x0011a40401007387 */ /* 0x0007e20000100800 */
[----:B0-----:R-:W-:-:S03]  /*6cd0*/  IMAD R13, R198, 0x1e, RZ ;  /* 0x0000001ec60d7824 */ /* 0x001fc600078e02ff */
[----:B------:R0:W-:Y:S01]  /*6ce0*/  STL [R1+0x1038], R2 ;  /* 0x0010380201007387 */ /* 0x0001e20000100800 */
[-C--:B-1----:R-:W-:Y:S01]  /*6cf0*/  LEA.HI.X.SX32 R6, R91, R3.reuse, 0x1, P3 ;  /* 0x000000035b067211 */ /* 0x082fe200018f0eff */
[----:B------:R-:W-:Y:S01]  /*6d00*/  IMAD.WIDE R162, R13, 0x2, R18 ;  /* 0x000000020da27825 */ /* 0x000fe200078e0212 */
[----:B------:R-:W-:Y:S02]  /*6d10*/  CS2R R90, SRZ ;  /* 0x00000000005a7805 */ /* 0x000fe4000001ff00 */
[-C--:B---3--:R-:W-:Y:S01]  /*6d20*/  LEA.HI.X.SX32 R4, R93, R3.reuse, 0x1, P2 ;  /* 0x000000035d047211 */ /* 0x088fe200010f0eff */
[----:B------:R1:W-:Y:S01]  /*6d30*/  STL [R1+0x112c], R6 ;  /* 0x00112c0601007387 */ /* 0x0003e20000100800 */
[----:B------:R-:W-:Y:S02]  /*6d40*/  CS2R R92, SRZ ;  /* 0x00000000005c7805 */ /* 0x000fe4000001ff00 */
[----:B0-----:R-:W-:Y:S01]  /*6d50*/  LEA.HI.X.SX32 R2, R95, R3, 0x1, P1 ;  /* 0x000000035f027211 */ /* 0x001fe200008f0eff */
[----:B------:R0:W-:Y:S01]  /*6d60*/  STL [R1+0x103c], R4 ;  /* 0x00103c0401007387 */ /* 0x0001e20000100800 */
[----:B------:R-:W-:-:S03]  /*6d70*/  CS2R R94, SRZ ;  /* 0x00000000005e7805 */ /* 0x000fc6000001ff00 */
[----:B------:R3:W-:Y:S01]  /*6d80*/  STL [R1+0x1134], R2 ;  /* 0x0011340201007387 */ /* 0x0007e20000100800 */
[-C--:B-1----:R-:W-:Y:S02]  /*6d90*/  LEA.HI.X.SX32 R6, R97, R3.reuse, 0x1, P0 ;  /* 0x0000000361067211 */ /* 0x082fe400000f0eff */
[----:B------:R-:W-:Y:S02]  /*6da0*/  CS2R R96, SRZ ;  /* 0x0000000000607805 */ /* 0x000fe4000001ff00 */
[-C--:B0-----:R-:W-:Y:S01]  /*6db0*/  LEA.HI.X.SX32 R4, R99, R3.reuse, 0x1, P4 ;  /* 0x0000000363047211 */ /* 0x081fe200020f0eff */
[----:B------:R0:W-:Y:S01]  /*6dc0*/  STL [R1+0x1040], R6 ;  /* 0x0010400601007387 */ /* 0x0001e20000100800 */
[----:B------:R-:W-:Y:S02]  /*6dd0*/  CS2R R98, SRZ ;  /* 0x0000000000627805 */ /* 0x000fe4000001ff00 */
[----:B---3--:R-:W-:Y:S01]  /*6de0*/  LEA.HI.X.SX32 R2, R101, R3, 0x1, P6 ;  /* 0x0000000365027211 */ /* 0x008fe200030f0eff */
[----:B------:R1:W-:Y:S01]  /*6df0*/  STL [R1+0x113c], R4 ;  /* 0x00113c0401007387 */ /* 0x0003e20000100800 */
[----:B------:R-:W-:Y:S01]  /*6e00*/  IMAD R3, R198, 0x1f, RZ ;  /* 0x0000001fc6037824 */ /* 0x000fe200078e02ff */
[----:B------:R-:W-:-:S02]  /*6e10*/  CS2R R100, SRZ ;  /* 0x0000000000647805 */ /* 0x000fc4000001ff00 */
[----:B------:R3:W-:Y:S01]  /*6e20*/  STL [R1+0x1140], R2 ;  /* 0x0011400201007387 */ /* 0x0007e20000100800 */
[----:B------:R-:W-:-:S03]  /*6e30*/  IMAD.WIDE R164, R3, 0x2, R18 ;  /* 0x0000000203a47825 */ /* 0x000fc600078e0212 */
[----:B------:R-:W-:Y:S01]  /*6e40*/  STL [R1+0xc00], RZ ;  /* 0x000c00ff01007387 */ /* 0x000fe20000100800 */
[----:B0-----:R-:W-:Y:S01]  /*6e50*/  IMAD.U32 R6, RZ, RZ, UR9 ;  /* 0x00000009ff067e24 */ /* 0x001fe2000f8e00ff */
[----:B-1----:R-:W0:Y:S02]  /*6e60*/  LDC R4, c[0x0][0x23c] ;  /* 0x00008f00ff047b82 */ /* 0x002e240000000800 */
[----:B------:R-:W-:Y:S01]  /*6e70*/  STL [R1+0xc04], RZ ;  /* 0x000c04ff01007387 */ /* 0x000fe20000100800 */
[----:B---3--:R-:W-:-:S03]  /*6e80*/  LOP3.LUT R2, R188, 0x1f, RZ, 0xc0, !PT ;  /* 0x0000001fbc027812 */ /* 0x008fc600078ec0ff */
[----:B------:R-:W-:Y:S04]  /*6e90*/  STL [R1+0xc08], RZ ;  /* 0x000c08ff01007387 */ /* 0x000fe80000100800 */
[----:B------:R-:W-:Y:S04]  /*6ea0*/  STL [R1+0xc0c], RZ ;  /* 0x000c0cff01007387 */ /* 0x000fe80000100800 */
[----:B------:R-:W-:Y:S04]  /*6eb0*/  STL [R1+0xc10], RZ ;  /* 0x000c10ff01007387 */ /* 0x000fe80000100800 */
[----:B------:R-:W-:Y:S04]  /*6ec0*/  STL [R1+0xc14], RZ ;  /* 0x000c14ff01007387 */ /* 0x000fe80000100800 */
[----:B------:R-:W-:Y:S01]  /*6ed0*/  STL [R1+0xc18], RZ ;  /* 0x000c18ff01007387 */ /* 0x000fe20000100800 */
[----:B0-----:R-:W-:-:S03]  /*6ee0*/  IMAD.SHL.U32 R169, R4, 0x20, RZ ;  /* 0x0000002004a97824 */ /* 0x001fc600078e00ff */
[----:B------:R-:W-:Y:S01]  /*6ef0*/  STL [R1+0xc1c], RZ ;  /* 0x000c1cff01007387 */ /* 0x000fe20000100800 */
[----:B------:R-:W-:-:S03]  /*6f00*/  IMAD R4, R2, R4, RZ ;  /* 0x0000000402047224 */ /* 0x000fc600078e02ff */
[----:B------:R-:W-:Y:S02]  /*6f10*/  STL [R1+0xc20], RZ ;  /* 0x000c20ff01007387 */ /* 0x000fe40000100800 */
[----:B------:R-:W-:Y:S02]  /*6f20*/  SHF.R.S32.HI R2, RZ, 0x1f, R4 ;  /* 0x0000001fff027819 */ /* 0x000fe40000011404 */
[----:B------:R-:W-:Y:S02]  /*6f30*/  STL [R1+0xc24], RZ ;  /* 0x000c24ff01007387 */ /* 0x000fe40000100800 */
[C---:B------:R-:W-:Y:S01]  /*6f40*/  SHF.L.U64.HI R0, R4.reuse, 0x1, R2 ;  /* 0x0000000104007819 */ /* 0x040fe20000010202 */
[----:B------:R-:W-:Y:S01]  /*6f50*/  IMAD.SHL.U32 R4, R4, 0x2, RZ ;  /* 0x0000000204047824 */ /* 0x000fe200078e00ff */
[----:B------:R-:W-:Y:S01]  /*6f60*/  STL [R1+0xc28], RZ ;  /* 0x000c28ff01007387 */ /* 0x000fe20000100800 */
[C---:B------:R-:W-:Y:S02]  /*6f70*/  LOP3.LUT R2, R10.reuse, 0x10, RZ, 0x3c, !PT ;  /* 0x000000100a027812 */ /* 0x040fe400078e3cff */
[C---:B------:R-:W-:Y:S01]  /*6f80*/  LOP3.LUT R2, R10.reuse, 0x40, RZ, 0x3c, !PT ;  /* 0x000000400a027812 */ /* 0x040fe200078e3cff */
[----:B------:R-:W-:Y:S01]  /*6f90*/  STL [R1+0xc2c], RZ ;  /* 0x000c2cff01007387 */ /* 0x000fe20000100800 */
[----:B------:R-:W-:-:S02]  /*6fa0*/  LOP3.LUT R2, R10, 0x60, RZ, 0x3c, !PT ;  /* 0x000000600a027812 */ /* 0x000fc400078e3cff */
[C---:B------:R-:W-:Y:S01]  /*6fb0*/  LOP3.LUT R2, R10.reuse, 0x70, RZ, 0x3c, !PT ;  /* 0x000000700a027812 */ /* 0x040fe200078e3cff */
[----:B------:R-:W-:Y:S04]  /*6fc0*/  STL [R1+0xc30], RZ ;  /* 0x000c30ff01007387 */ /* 0x000fe80000100800 */
        /* <DEDUP_REMOVED lines=755> */
[----:B------:R-:W-:Y:S04]  /*9f00*/  STL [R1], RZ ;  /* 0x000000ff01007387 */ /* 0x000fe80000100800 */
        /* <DEDUP_REMOVED lines=127> */
[----:B------:R0:W-:Y:S04]  /*a700*/  STL [R1+0xfc4], R16 ;  /* 0x000fc41001007387 */ /* 0x0001e80000100800 */
[----:B------:R-:W-:Y:S01]  /*a710*/  STL.64 [R1+0xf10], R164 ;  /* 0x000f10a401007387 */ /* 0x000fe20000100a00 */
[----:B0-----:R-:W-:-:S02]  /*a720*/  LOP3.LUT R16, R10, 0x30, RZ, 0x3c, !PT ;  /* 0x000000300a107812 */ /* 0x001fc400078e3cff */
[----:B------:R-:W-:Y:S01]  /*a730*/  LOP3.LUT R16, R10, 0x50, RZ, 0x3c, !PT ;  /* 0x000000500a107812 */ /* 0x000fe200078e3cff */
[----:B------:R-:W-:-:S04]  /*a740*/  IMAD.WIDE R16, R11, 0x2, RZ ;  /* 0x000000020b107825 */ /* 0x000fc800078e02ff */
[----:B------:R-:W-:-:S04]  /*a750*/  IMAD.WIDE R2, R3, 0x2, R16 ;  /* 0x0000000203027825 */ /* 0x000fc800078e0210 */
[--C-:B------:R-:W-:Y:S01]  /*a760*/  IMAD.WIDE R12, R13, 0x2, R16.reuse ;  /* 0x000000020d0c7825 */ /* 0x100fe200078e0210 */
[----:B------:R0:W-:Y:S03]  /*a770*/  STL.64 [R1+0xf08], R2 ;  /* 0x000f080201007387 */ /* 0x0001e60000100a00 */
[--C-:B------:R-:W-:Y:S01]  /*a780*/  IMAD.WIDE R246, R246, 0x2, R16.reuse ;  /* 0x00000002f6f67825 */ /* 0x100fe200078e0210 */
[----:B------:R1:W-:Y:S03]  /*a790*/  STL.64 [R1+0xf00], R162 ;  /* 0x000f00a201007387 */ /* 0x0003e60000100a00 */
[--C-:B------:R-:W-:Y:S01]  /*a7a0*/  IMAD.WIDE R242, R242, 0x2, R16.reuse ;  /* 0x00000002f2f27825 */ /* 0x100fe200078e0210 */
[----:B------:R3:W-:Y:S03]  /*a7b0*/  STL.64 [R1+0xef8], R12 ;  /* 0x000ef80c01007387 */ /* 0x0007e60000100a00 */
[----:B------:R-:W-:-:S04]  /*a7c0*/  IMAD.WIDE R238, R238, 0x2, R16 ;  /* 0x00000002eeee7825 */ /* 0x000fc800078e0210 */
[----:B0-----:R-:W-:-:S04]  /*a7d0*/  IMAD.WIDE R2, R14, 0x2, R18 ;  /* 0x000000020e027825 */ /* 0x001fc800078e0212 */
[----:B-1----:R-:W-:Y:S01]  /*a7e0*/  IMAD.WIDE R162, R14, 0x2, R16 ;  /* 0x000000020ea27825 */ /* 0x002fe200078e0210 */
[----:B------:R0:W-:Y:S03]  /*a7f0*/  STL.64 [R1+0xef0], R2 ;  /* 0x000ef00201007387 */ /* 0x0001e60000100a00 */
[----:B---3--:R-:W-:Y:S01]  /*a800*/  IMAD.WIDE R12, R15, 0x2, R18 ;  /* 0x000000020f0c7825 */ /* 0x008fe200078e0212 */
[----:B------:R-:W-:Y:S03]  /*a810*/  STL.64 [R1+0xee8], R162 ;  /* 0x000ee8a201007387 */ /* 0x000fe60000100a00 */
[--C-:B------:R-:W-:Y:S01]  /*a820*/  IMAD.WIDE R234, R234, 0x2, R16.reuse ;  /* 0x00000002eaea7825 */ /* 0x100fe200078e0210 */
[----:B------:R1:W-:Y:S03]  /*a830*/  STL.64 [R1+0xee0], R12 ;  /* 0x000ee00c01007387 */ /* 0x0003e60000100a00 */
[----:B------:R-:W-:-:S04]  /*a840*/  IMAD.WIDE R230, R230, 0x2, R16 ;  /* 0x00000002e6e67825 */ /* 0x000fc800078e0210 */
[----:B0-----:R-:W-:-:S04]  /*a850*/  IMAD.WIDE R2, R15, 0x2, R16 ;  /* 0x000000020f027825 */ /* 0x001fc800078e0210 */
[C---:B------:R-:W-:Y:S01]  /*a860*/  IMAD.WIDE R14, R20.reuse, 0x2, R18 ;  /* 0x00000002140e7825 */ /* 0x040fe200078e0212 */
[----:B------:R0:W-:Y:S03]  /*a870*/  STL.64 [R1+0xed8], R2 ;  /* 0x000ed80201007387 */ /* 0x0001e60000100a00 */
[--C-:B-1----:R-:W-:Y:S01]  /*a880*/  IMAD.WIDE R12, R20, 0x2, R16.reuse ;  /* 0x00000002140c7825 */ /* 0x102fe200078e0210 */
        /* <DEDUP_REMOVED lines=8> */
[----:B------:R1:W-:Y:S03]  /*a910*/  STL.64 [R1+0xeb8], R14 ;  /* 0x000eb80e01007387 */ /* 0x0003e60000100a00 */
[--C-:B------:R-:W-:Y:S01]  /*a920*/  IMAD.WIDE R218, R218, 0x2, R16.reuse ;  /* 0x00000002dada7825 */ /* 0x100fe200078e0210 */
[----:B------:R3:W-:Y:S03]  /*a930*/  STL.64 [R1+0xeb0], R12 ;  /* 0x000eb00c01007387 */ /* 0x0007e60000100a00 */
[----:B------:R-:W-:-:S04]  /*a940*/  IMAD.WIDE R214, R214, 0x2, R16 ;  /* 0x00000002d6d67825 */ /* 0x000fc800078e0210 */
[----:B0-----:R-:W-:-:S04]  /*a950*/  IMAD.WIDE R2, R22, 0x2, R16 ;  /* 0x0000000216027825 */ /* 0x001fc800078e0210 */
[C---:B-1----:R-:W-:Y:S01]  /*a960*/  IMAD.WIDE R14, R23.reuse, 0x2, R18 ;  /* 0x00000002170e7825 */ /* 0x042fe200078e0212 */
[----:B------:R0:W-:Y:S03]  /*a970*/  STL.64 [R1+0xea8], R2 ;  /* 0x000ea80201007387 */ /* 0x0001e60000100a00 */
[--C-:B---3--:R-:W-:Y:S01]  /*a980*/  IMAD.WIDE R12, R23, 0x2, R16.reuse ;  /* 0x00000002170c7825 */ /* 0x108fe200078e0210 */
        /* <DEDUP_REMOVED lines=15> */
[----:B---3--:R-:W-:Y:S01]  /*aa80*/  IMAD.WIDE R12, R154, 0x2, R16 ;  /* 0x000000029a0c7825 */ /* 0x008fe200078e0210 */
[----:B------:R1:W-:Y:S04]  /*aa90*/  STL.64 [R1+0xe70], R14 ;  /* 0x000e700e01007387 */ /* 0x0003e80000100a00 */
[----:B------:R3:W-:Y:S01]  /*aaa0*/  STL.64 [R1+0xe68], R12 ;  /* 0x000e680c01007387 */ /* 0x0007e20000100a00 */
[----:B0-----:R-:W-:-:S04]  /*aab0*/  IMAD.WIDE R2, R155, 0x2, R18 ;  /* 0x000000029b027825 */ /* 0x001fc800078e0212 */
[----:B-1----:R-:W-:Y:S01]  /*aac0*/  IMAD.WIDE R14, R155, 0x2, R16 ;  /* 0x000000029b0e7825 */ /* 0x002fe200078e0210 */
[----:B------:R0:W-:Y:S03]  /*aad0*/  STL.64 [R1+0xe60], R2 ;  /* 0x000e600201007387 */ /* 0x0001e60000100a00 */
[C---:B---3--:R-:W-:Y:S01]  /*aae0*/  IMAD.WIDE R12, R156.reuse, 0x2, R18 ;  /* 0x000000029c0c7825 */ /* 0x048fe200078e0212 */
[----:B------:R1:W-:Y:S04]  /*aaf0*/  STL.64 [R1+0xe58], R14 ;  /* 0x000e580e01007387 */ /* 0x0003e80000100a00 */
[----:B------:R3:W-:Y:S01]  /*ab00*/  STL.64 [R1+0xe50], R12 ;  /* 0x000e500c01007387 */ /* 0x0007e20000100a00 */
        /* <DEDUP_REMOVED lines=16> */
[----:B------:R-:W-:Y:S04]  /*ac10*/  STL.64 [R1+0xe10], R14 ;  /* 0x000e100e01007387 */ /* 0x000fe80000100a00 */
[----:B------:R-:W-:Y:S01]  /*ac20*/  STL.64 [R1+0xe08], R12 ;  /* 0x000e080c01007387 */ /* 0x000fe20000100a00 */
[----:B0-----:R-:W-:-:S04]  /*ac30*/  IMAD.WIDE R2, R250, 0x2, R18 ;  /* 0x00000002fa027825 */ /* 0x001fc800078e0212 */
[----:B------:R-:W-:Y:S01]  /*ac40*/  IMAD.WIDE R250, R250, 0x2, R16 ;  /* 0x00000002fafa7825 */ /* 0x000fe200078e0210 */
[----:B------:R0:W-:Y:S03]  /*ac50*/  STL.64 [R1+0xe00], R2 ;  /* 0x000e000201007387 */ /* 0x0001e60000100a00 */
[----:B0-----:R-:W-:Y:S02]  /*ac60*/  IMAD.U32 R2, RZ, RZ, UR12 ;  /* 0x0000000cff027e24 */ /* 0x001fe4000f8e00ff */
[----:B------:R-:W-:-:S07]  /*ac70*/  IMAD.U32 R3, RZ, RZ, UR13 ;  /* 0x0000000dff037e24 */ /* 0x000fce000f8e00ff */
.L_x_1:
[----:B------:R-:W-:Y:S01]  /*ac80*/  ISETP.GT.AND P1, PT, R6, RZ, PT ;  /* 0x000000ff0600720c */ /* 0x000fe20003f24270 */
[----:B------:R-:W-:Y:S01]  /*ac90*/  STL.64 [R1+0x15d0], R150 ;  /* 0x0015d09601007387 */ /* 0x000fe20000100a00 */
[----:B-----5:R-:W-:Y:S02]  /*aca0*/  IADD3 R12, P0, R16, R2, RZ ;  /* 0x00000002100c7210 */ /* 0x020fe40007f1e0ff */
[----:B------:R-:W-:Y:S01]  /*acb0*/  PRMT R165, RZ, 0x7610, R165 ;  /* 0x00007610ffa57816 */ /* 0x000fe200000000a5 */
[----:B------:R-:W-:Y:S02]  /*acc0*/  STL.64 [R1+0x15c8], R148 ;  /* 0x0015c89401007387 */ /* 0x000fe40000100a00 */
[----:B------:R-:W-:Y:S02]  /*acd0*/  IMAD.X R13, R17, 0x1, R3, P0 ;  /* 0x00000001110d7824 */ /* 0x000fe400000e0603 */
[----:B------:R-:W-:Y:S04]  /*ace0*/  STL.64 [R1+0x15c0], R146 ;  /* 0x0015c09201007387 */ /* 0x000fe80000100a00 */
[----:B------:R-:W-:Y:S04]  /*acf0*/  STL.64 [R1+0x15b8], R144 ;  /* 0x0015b89001007387 */ /* 0x000fe80000100a00 */
[----:B------:R-:W-:Y:S04]  /*ad00*/  STL.64 [R1+0x15b0], R142 ;  /* 0x0015b08e01007387 */ /* 0x000fe80000100a00 */
[----:B------:R-:W-:Y:S04]  /*ad10*/  STL.64 [R1+0x15a8], R140 ;  /* 0x0015a88c01007387 */ /* 0x000fe80000100a00 */
[----:B------:R0:W3:Y:S04]  /*ad20*/  @P1 LDG.E.U16 R165, desc[UR58][R12.64] ;  /* 0x0000003a0ca51981 */ /* 0x0000e8000c1e1500 */
[----:B------:R-:W-:Y:S01]  /*ad30*/  STL.64 [R1+0x15a0], R138 ;  /* 0x0015a08a01007387 */ /* 0x000fe20000100a00 */
[----:B------:R-:W-:-:S03]  /*ad40*/  PRMT R164, RZ, 0x7610, R164 ;  /* 0x00007610ffa47816 */ /* 0x000fc600000000a4 */
[----:B------:R1:W-:Y:S01]  /*ad50*/  STL.64 [R1+0x1598], R136 ;  /* 0x0015988801007387 */ /* 0x0003e20000100a00 */
[----:B0-----:R-:W-:-:S05]  /*ad60*/  IADD3 R12, P0, R18, R2, RZ ;  /* 0x00000002120c7210 */ /* 0x001fca0007f1e0ff */
[----:B------:R-:W-:Y:S01]  /*ad70*/  IMAD.X R13, R19, 0x1, R3, P0 ;  /* 0x00000001130d7824 */ /* 0x000fe200000e0603 */
[----:B-1----:R-:W4:Y:S04]  /*ad80*/  LDL.64 R136, [R1+0xe28] ;  /* 0x000e280001887983 */ /* 0x002f280000100a00 */
[----:B------:R0:W-:Y:S04]  /*ad90*/  STL.64 [R1+0x1590], R134 ;  /* 0x0015908601007387 */ /* 0x0001e80000100a00 */
[----:B------:R1:W2:Y:S01]  /*ada0*/  @P1 LDG.E.U16 R164, desc[UR58][R12.64] ;  /* 0x0000003a0ca41981 */ /* 0x0002a2000c1e1500 */
[----:B------:R-:W-:-:S03]  /*adb0*/  ISETP.GT.AND P1, PT, R6, 0x1, PT ;  /* 0x000000010600780c */ /* 0x000fc60003f24270 */
[----:B0-----:R-:W3:Y:S04]  /*adc0*/  LDL.64 R134, [R1+0xe20] ;  /* 0x000e200001867983 */ /* 0x001ee80000100a00 */
[----:B------:R0:W-:Y:S01]  /*add0*/  STL.64 [R1+0x1588], R132 ;  /* 0x0015888401007387 */ /* 0x0001e20000100a00 */
[----:B-1----:R-:W-:-:S03]  /*ade0*/  IADD3 R12, P0, R198, R2, RZ ;  /* 0x00000002c60c7210 */ /* 0x002fc60007f1e0ff */
[----:B0-----:R-:W4:Y:S04]  /*adf0*/  LDL.64 R132, [R1+0xe18] ;  /* 0x000e180001847983 */ /* 0x001f280000100a00 */
[----:B------:R0:W-:Y:S01]  /*ae00*/  STL.64 [R1+0x1580], R130 ;  /* 0x0015808201007387 */ /* 0x0001e20000100a00 */
[----:B------:R-:W-:-:S03]  /*ae10*/  PRMT R171, RZ, 0x7610, R171 ;  /* 0x00007610ffab7816 */ /* 0x000fc600000000ab */
[----:B0-----:R-:W2:Y:S04]  /*ae20*/  LDL.64 R130, [R1+0xe10] ;  /* 0x000e100001827983 */ /* 0x001ea80000100a00 */
[----:B------:R0:W-:Y:S01]  /*ae30*/  STL.64 [R1+0x1578], R128 ;  /* 0x0015788001007387 */ /* 0x0001e20000100a00 */
[----:B------:R-:W-:-:S05]  /*ae40*/  IMAD.X R13, R199, 0x1, R3, P0 ;  /* 0x00000001c70d7824 */ /* 0x000fca00000e0603 */
[----:B------:R1:W3:Y:S04]  /*ae50*/  @P1 LDG.E.U16 R171, desc[UR58][R12.64] ;  /* 0x0000003a0cab1981 */ /* 0x0002e8000c1e1500 */
[----:B0-----:R-:W4:Y:S04]  /*ae60*/  LDL.64 R128, [R1+0xe08] ;  /* 0x000e080001807983 */ /* 0x001f280000100a00 */
[----:B------:R0:W-:Y:S04]  /*ae70*/  STL.64 [R1+0x1570], R126 ;  /* 0x0015707e01007387 */ /* 0x0001e80000100a00 */
[----:B0-----:R-:W2:Y:S04]  /*ae80*/  LDL.64 R126, [R1+0xe00] ;  /* 0x000e0000017e7983 */ /* 0x001ea80000100a00 */
[----:B------:R-:W-:Y:S04]  /*ae90*/  STL.64 [R1+0x1568], R124 ;  /* 0x0015687c01007387 */ /* 0x000fe80000100a00 */
[----:B------:R-:W-:Y:S04]  /*aea0*/  STL.64 [R1+0x1560], R122 ;  /* 0x0015607a01007387 */ /* 0x000fe80000100a00 */
[----:B------:R-:W-:Y:S04]  /*aeb0*/  STL.64 [R1+0x1558], R120 ;  /* 0x0015587801007387 */ /* 0x000fe80000100a00 */
[----:B------:R-:W-:Y:S04]  /*aec0*/  STL.64 [R1+0x1550], R118 ;  /* 0x0015507601007387 */ /* 0x000fe80000100a00 */
[----:B------:R-:W-:Y:S04]  /*aed0*/  STL.64 [R1+0x1548], R116 ;  /* 0x0015487401007387 */ /* 0x000fe80000100a00 */
[----:B------:R-:W-:Y:S04]  /*aee0*/  STL.64 [R1+0x1540], R114 ;  /* 0x0015407201007387 */ /* 0x000fe80000100a00 */
[----:B------:R-:W-:Y:S04]  /*aef0*/  STL.64 [R1+0x1538], R112 ;  /* 0x0015387001007387 */ /* 0x000fe80000100a00 */
[----:B------:R-:W-:Y:S04]  /*af00*/  STL.64 [R1+0x1530], R110 ;  /* 0x0015306e01007387 */ /* 0x000fe80000100a00 */
[----:B------:R-:W-:Y:S01]  /*af10*/  STL.64 [R1+0x1528], R108 ;  /* 0x0015286c01007387 */ /* 0x000fe20000100a00 */
[----:B-1----:R-:W-:-:S03]  /*af20*/  IADD3 R12, P0, R200, R2, RZ ;  /* 0x00000002c80c7210 */ /* 0x002fc60007f1e0ff */
[----:B------:R-:W-:Y:S04]  /*af30*/  STL.64 [R1+0x1520], R106 ;  /* 0x0015206a01007387 */ /* 0x000fe80000100a00 */
[----:B------:R-:W-:Y:S04]  /*af40*/  STL.64 [R1+0x1518], R104 ;  /* 0x0015186801007387 */ /* 0x000fe80000100a00 */
[----:B------:R-:W-:Y:S04]  /*af50*/  STL.64 [R1+0x1510], R102 ;  /* 0x0015106601007387 */ /* 0x000fe80000100a00 */
[----:B------:R-:W-:Y:S01]  /*af60*/  STL.64 [R1+0x1508], R100 ;  /* 0x0015086401007387 */ /* 0x000fe20000100a00 */
[----:B------:R-:W-:-:S03]  /*af70*/  PRMT R172, RZ, 0x7610, R172 ;  /* 0x00007610ffac7816 */ /* 0x000fc600000000ac */
[----:B------:R-:W-:Y:S01]  /*af80*/  STL.64 [R1+0x1500], R98 ;  /* 0x0015006201007387 */ /* 0x000fe20000100a00 */
[----:B------:R-:W-:-:S03]  /*af90*/  IMAD.X R13, R201, 0x1, R3, P0 ;  /* 0x00000001c90d7824 */ /* 0x000fc600000e0603 */
        /* <DEDUP_REMOVED lines=9> */
[----:B------:R0:W3:Y:S01]  /*b030*/  @P1 LDG.E.U16 R172, desc[UR58][R12.64] ;  /* 0x0000003a0cac1981 */ /* 0x0000e2000c1e1500 */
[----:B------:R-:W-:-:S03]  /*b040*/  ISETP.GT.AND P1, PT, R6, 0x2, PT ;  /* 0x000000020600780c */ /* 0x000fc60003f24270 */
[----:B------:R-:W-:Y:S04]  /*b050*/  STL.64 [R1+0x14b0], R78 ;  /* 0x0014b04e01007387 */ /* 0x000fe80000100a00 */
[----:B------:R-:W-:Y:S01]  /*b060*/  STL.64 [R1+0x14a8], R76 ;  /* 0x0014a84c01007387 */ /* 0x000fe20000100a00 */
[----:B0-----:R-:W-:-:S03]  /*b070*/  IADD3 R12, P0, R202, R2, RZ ;  /* 0x00000002ca0c7210 */ /* 0x001fc60007f1e0ff */
        /* <DEDUP_REMOVED lines=14> */
[----:B------:R0:W3:Y:S04]  /*b160*/  @P1 LDG.E.U16 R175, desc[UR58][R12.64] ;  /* 0x0000003a0caf1981 */ /* 0x0000e8000c1e1500 */
[----:B------:R-:W-:Y:S01]  /*b170*/  STL.64 [R1+0x1440], R50 ;  /* 0x0014403201007387 */ /* 0x000fe20000100a00 */
[----:B------:R-:W-:-:S03]  /*b180*/  PRMT R176, RZ, 0x7610, R176 ;  /* 0x00007610ffb07816 */ /* 0x000fc600000000b0 */
[----:B------:R-:W-:Y:S01]  /*b190*/  STL.64 [R1+0x1438], R48 ;  /* 0x0014383001007387 */ /* 0x000fe20000100a00 */
[----:B0-----:R-:W-:-:S03]  /*b1a0*/  IADD3 R12, P0, R204, R2, RZ ;  /* 0x00000002cc0c7210 */ /* 0x001fc60007f1e0ff */
[----:B------:R-:W-:Y:S04]  /*b1b0*/  STL.64 [R1+0x1430], R46 ;  /* 0x0014302e01007387 */ /* 0x000fe80000100a00 */
        /* <DEDUP_REMOVED lines=12> */
[----:B------:R1:W-:Y:S01]  /*b280*/  STL.64 [R1+0x13e0], R26 ;  /* 0x0013e01a01007387 */ /* 0x0003e20000100a00 */
[----:B0-----:R-:W-:-:S03]  /*b290*/  IADD3 R12, P0, R206, R2, RZ ;  /* 0x00000002ce0c7210 */ /* 0x001fc60007f1e0ff */
[----:B------:R-:W-:Y:S04]  /*b2a0*/  STL.64 [R1+0x13d8], R24 ;  /* 0x0013d81801007387 */ /* 0x000fe80000100a00 */
[----:B------:R-:W-:Y:S01]  /*b2b0*/  STL [R1+0x11ec], R9 ;  /* 0x0011ec0901007387 */ /* 0x000fe20000100800 */
[----:B------:R-:W-:-:S03]  /*b2c0*/  PRMT R177, RZ, 0x7610, R177 ;  /* 0x00007610ffb17816 */ /* 0x000fc600000000b1 */
[----:B------:R0:W-:Y:S01]  /*b2d0*/  STL [R1+0x11e8], R8 ;  /* 0x0011e80801007387 */ /* 0x0001e20000100800 */
[----:B------:R-:W-:-:S03]  /*b2e0*/  IMAD.X R13, R207, 0x1, R3, P0 ;  /* 0x00000001cf0d7824 */ /* 0x000fc600000e0603 */
[----:B------:R-:W-:Y:S04]  /*b2f0*/  STL [R1+0x11e4], R7 ;  /* 0x0011e40701007387 */ /* 0x000fe80000100800 */
[----:B------:R-:W-:Y:S04]  /*b300*/  STL [R1+0x11f4], R16 ;  /* 0x0011f41001007387 */ /* 0x000fe80000100800 */
[----:B------:R0:W-:Y:S04]  /*b310*/  STL [R1+0x11f0], R17 ;  /* 0x0011f01101007387 */ /* 0x0001e80000100800 */
[----:B------:R-:W-:Y:S04]  /*b320*/  STL [R1+0x11fc], R18 ;  /* 0x0011fc1201007387 */ /* 0x000fe80000100800 */
[----:B------:R0:W-:Y:S04]  /*b330*/  STL [R1+0x11f8], R19 ;  /* 0x0011f81301007387 */ /* 0x0001e80000100800 */
[----:B------:R-:W-:Y:S04]  /*b340*/  STL [R1+0x1204], R198 ;  /* 0x001204c601007387 */ /* 0x000fe80000100800 */
[----:B------:R-:W-:Y:S04]  /*b350*/  STL [R1+0x1200], R199 ;  /* 0x001200c701007387 */ /* 0x000fe80000100800 */
[----:B------:R-:W-:Y:S04]  /*b360*/  STL [R1+0x120c], R200 ;  /* 0x00120cc801007387 */ /* 0x000fe80000100800 */
[----:B------:R-:W-:Y:S04]  /*b370*/  STL [R1+0x1208], R201 ;  /* 0x001208c901007387 */ /* 0x000fe80000100800 */
[----:B------:R1:W3:Y:S04]  /*b380*/  @P1 LDG.E.U16 R177, desc[UR58][R12.64] ;  /* 0x0000003a0cb11981 */ /* 0x0002e8000c1e1500 */
[----:B------:R-:W-:Y:S01]  /*b390*/  STL [R1+0x1214], R202 ;  /* 0x001214ca01007387 */ /* 0x000fe20000100800 */
[----:B------:R-:W-:-:S03]  /*b3a0*/  PRMT R138, RZ, 0x7610, R138 ;  /* 0x00007610ff8a7816 */ /* 0x000fc6000000008a */
[----:B------:R-:W-:Y:S01]  /*b3b0*/  STL [R1+0x1210], R203 ;  /* 0x001210cb01007387 */ /* 0x000fe20000100800 */
[----:B-1----:R-:W-:-:S03]  /*b3c0*/  IADD3 R12, P0, R208, R2, RZ ;  /* 0x00000002d00c7210 */ /* 0x002fc60007f1e0ff */
[----:B------:R-:W-:Y:S04]  /*b3d0*/  STL [R1+0x121c], R204 ;  /* 0x00121ccc01007387 */ /* 0x000fe80000100800 */
[----:B------:R-:W-:Y:S01]  /*b3e0*/  STL [R1+0x1218], R205 ;  /* 0x001218cd01007387 */ /* 0x000fe20000100800 */
[----:B------:R-:W-:-:S03]  /*b3f0*/  IMAD.X R13, R209, 0x1, R3, P0 ;  /* 0x00000001d10d7824 */ /* 0x000fc600000e0603 */
[----:B------:R-:W-:Y:S04]  /*b400*/  STL [R1+0x1224], R206 ;  /* 0x001224ce01007387 */ /* 0x000fe80000100800 */
[----:B------:R-:W-:Y:S04]  /*b410*/  STL [R1+0x1220], R207 ;  /* 0x001220cf01007387 */ /* 0x000fe80000100800 */
[----:B------:R-:W-:Y:S04]  /*b420*/  STL [R1+0x122c], R208 ;  /* 0x00122cd001007387 */ /* 0x000fe80000100800 */
[----:B------:R-:W-:Y:S04]  /*b430*/  STL [R1+0x1228], R209 ;  /* 0x001228d101007387 */ /* 0x000fe80000100800 */
[----:B------:R-:W-:Y:S04]  /*b440*/  STL [R1+0x1234], R210 ;  /* 0x001234d201007387 */ /* 0x000fe80000100800 */
[----:B------:R-:W-:Y:S04]  /*b450*/  STL [R1+0x1230], R211 ;  /* 0x001230d301007387 */ /* 0x000fe80000100800 */
[----:B------:R1:W3:Y:S01]  /*b460*/  @P1 LDG.E.U16 R138, desc[UR58][R12.64] ;  /* 0x0000003a0c8a1981 */ /* 0x0002e2000c1e1500 */
[----:B------:R-:W-:-:S03]  /*b470*/  ISETP.GT.AND P1, PT, R6, 0x4, PT ;  /* 0x000000040600780c */ /* 0x000fc60003f24270 */
[----:B------:R-:W-:Y:S04]  /*b480*/  STL [R1+0x123c], R212 ;  /* 0x00123cd401007387 */ /* 0x000fe80000100800 */
[----:B------:R-:W-:Y:S01]  /*b490*/  STL [R1+0x1238], R213 ;  /* 0x001238d501007387 */ /* 0x000fe20000100800 */
[----:B-1----:R-:W-:-:S03]  /*b4a0*/  IADD3 R12, P0, R210, R2, RZ ;  /* 0x00000002d20c7210 */ /* 0x002fc60007f1e0ff */
[----:B------:R-:W-:Y:S04]  /*b4b0*/  STL [R1+0x1244], R214 ;  /* 0x001244d601007387 */ /* 0x000fe80000100800 */
[----:B------:R-:W-:Y:S04]  /*b4c0*/  STL [R1+0x1240], R215 ;  /* 0x001240d701007387 */ /* 0x000fe80000100800 */
[----:B------:R-:W-:Y:S01]  /*b4d0*/  STL [R1+0x124c], R216 ;  /* 0x00124cd801007387 */ /* 0x000fe20000100800 */
[----:B------:R-:W-:-:S03]  /*b4e0*/  PRMT R139, RZ, 0x7610, R139 ;  /* 0x00007610ff8b7816 */ /* 0x000fc6000000008b */
        /* <DEDUP_REMOVED lines=8> */
[----:B------:R-:W-:Y:S04]  /*b570*/  STL [R1+0x126c], R224 ;  /* 0x00126ce001007387 */ /* 0x000fe80000100800 */
[----:B------:R-:W-:Y:S04]  /*b580*/  STL [R1+0x1268], R225 ;  /* 0x001268e101007387 */ /* 0x000fe80000100800 */
[----:B------:R1:W3:Y:S04]  /*b590*/  @P1 LDG.E.U16 R139, desc[UR58][R12.64] ;  /* 0x0000003a0c8b1981 */ /* 0x0002e8000c1e1500 */
[----:B------:R-:W-:Y:S04]  /*b5a0*/  STL [R1+0x1274], R226 ;  /* 0x001274e201007387 */ /* 0x000fe80000100800 */
[----:B------:R-:W-:Y:S01]  /*b5b0*/  STL [R1+0x1270], R227 ;  /* 0x001270e301007387 */ /* 0x000fe20000100800 */
[----:B-1----:R-:W-:-:S03]  /*b5c0*/  IADD3 R12, P0, R212, R2, RZ ;  /* 0x00000002d40c7210 */ /* 0x002fc60007f1e0ff */
        /* <DEDUP_REMOVED lines=16> */
[----:B------:R1:W-:Y:S04]  /*b6d0*/  STL [R1+0x12a0], R239 ;  /* 0x0012a0ef01007387 */ /* 0x0003e80000100800 */
        /* <DEDUP_REMOVED lines=15> */
[----:B------:R-:W3:Y:S01]  /*b7d0*/  LDL.64 R26, [R1+0xe30] ;  /* 0x000e3000011a7983 */ /* 0x000ee20000100a00 */
[----:B0-----:R-:W-:-:S02]  /*b7e0*/  IADD3 R12, P0, R216, R2, RZ ;  /* 0x00000002d80c7210 */ /* 0x001fc40007f1e0ff */
[----:B------:R-:W-:Y:S01]  /*b7f0*/  PRMT R144, RZ, 0x7610, R144 ;  /* 0x00007610ff907816 */ /* 0x000fe20000000090 */
[----:B------:R-:W3:Y:S02]  /*b800*/  LDL.64 R8, [R1+0xe38] ;  /* 0x000e380001087983 */ /* 0x000ee40000100a00 */
[----:B------:R-:W-:Y:S01]  /*b810*/  IMAD.X R13, R217, 0x1, R3, P0 ;  /* 0x00000001d90d7824 */ /* 0x000fe200000e0603 */
[----:B------:R-:W-:Y:S01]  /*b820*/  PRMT R147, RZ, 0x7610, R147 ;  /* 0x00007610ff937816 */ /* 0x000fe20000000093 */
[----:B------:R-:W3:Y:S04]  /*b830*/  LDL.64 R16, [R1+0xe40] ;  /* 0x000e400001107983 */ /* 0x000ee80000100a00 */
[----:B------:R0:W3:Y:S01]  /*b840*/  @P1 LDG.E.U16 R144, desc[UR58][R12.64] ;  /* 0x0000003a0c901981 */ /* 0x0000e2000c1e1500 */
[----:B------:R-:W-:-:S02]  /*b850*/  ISETP.GT.AND P1, PT, R6, 0x6, PT ;  /* 0x000000060600780c */ /* 0x000fc40003f24270 */
[----:B------:R-:W-:Y:S01]  /*b860*/  PRMT R148, RZ, 0x7610, R148 ;  /* 0x00007610ff947816 */ /* 0x000fe20000000094 */
[----:B------:R-:W3:Y:S01]  /*b870*/  LDL.64 R60, [R1+0xe48] ;  /* 0x000e4800013c7983 */ /* 0x000ee20000100a00 */
[----:B------:R-:W-:-:S03]  /*b880*/  PRMT R150, RZ, 0x7610, R150 ;  /* 0x00007610ff967816 */ /* 0x000fc60000000096 */
[----:B------:R-:W3:Y:S01]  /*b890*/  LDL.64 R18, [R1+0xe50] ;  /* 0x000e500001127983 */ /* 0x000ee20000100a00 */
[-C--:B0-----:R-:W-:Y:S02]  /*b8a0*/  IADD3 R12, P0, R218, R2.reuse, RZ ;  /* 0x00000002da0c7210 */ /* 0x081fe40007f1e0ff */
[----:B------:R-:W-:Y:S01]  /*b8b0*/  PRMT R151, RZ, 0x7610, R151 ;  /* 0x00007610ff977816 */ /* 0x000fe20000000097 */
[----:B------:R-:W3:Y:S02]  /*b8c0*/  LDL.64 R58, [R1+0xe58] ;  /* 0x000e5800013a7983 */ /* 0x000ee40000100a00 */
[----:B------:R-:W-:Y:S01]  /*b8d0*/  IMAD.X R13, R219, 0x1, R3, P0 ;  /* 0x00000001db0d7824 */ /* 0x000fe200000e0603 */
[----:B------:R-:W-:Y:S01]  /*b8e0*/  PRMT R159, RZ, 0x7610, R159 ;  /* 0x00007610ff9f7816 */ /* 0x000fe2000000009f */
[----:B------:R-:W3:Y:S04]  /*b8f0*/  LDL.64 R62, [R1+0xed8] ;  /* 0x000ed800013e7983 */ /* 0x000ee80000100a00 */
[----:B------:R0:W3:Y:S02]  /*b900*/  @P1 LDG.E.U16 R147, desc[UR58][R12.64] ;  /* 0x0000003a0c931981 */ /* 0x0000e4000c1e1500 */
[----:B0-----:R-:W-:-:S05]  /*b910*/  IADD3 R12, P0, R220, R2, RZ ;  /* 0x00000002dc0c7210 */ /* 0x001fca0007f1e0ff */
[----:B------:R-:W-:-:S05]  /*b920*/  IMAD.X R13, R221, 0x1, R3, P0 ;  /* 0x00000001dd0d7824 */ /* 0x000fca00000e0603 */
[----:B------:R0:W3:Y:S01]  /*b930*/  @P1 LDG.E.U16 R148, desc[UR58][R12.64] ;  /* 0x0000003a0c941981 */ /* 0x0000e2000c1e1500 */
[----:B------:R-:W-:Y:S02]  /*b940*/  ISETP.GT.AND P1, PT, R6, 0x7, PT ;  /* 0x000000070600780c */ /* 0x000fe40003f24270 */
[----:B0-----:R-:W-:-:S05]  /*b950*/  IADD3 R12, P0, R222, R2, RZ ;  /* 0x00000002de0c7210 */ /* 0x001fca0007f1e0ff */
[----:B------:R-:W-:-:S06]  /*b960*/  IMAD.X R13, R223, 0x1, R3, P0 ;  /* 0x00000001df0d7824 */ /* 0x000fcc00000e0603 */
[----:B------:R0:W3:Y:S02]  /*b970*/  @P1 LDG.E.U16 R150, desc[UR58][R12.64] ;  /* 0x0000003a0c961981 */ /* 0x0000e4000c1e1500 */
[----:B0-----:R-:W-:-:S05]  /*b980*/  IADD3 R12, P0, R224, R2, RZ ;  /* 0x00000002e00c7210 */ /* 0x001fca0007f1e0ff */
[----:B------:R-:W-:-:S05]  /*b990*/  IMAD.X R13, R225, 0x1, R3, P0 ;  /* 0x00000001e10d7824 */ /* 0x000fca00000e0603 */
[----:B------:R0:W3:Y:S01]  /*b9a0*/  @P1 LDG.E.U16 R151, desc[UR58][R12.64] ;  /* 0x0000003a0c971981 */ /* 0x0000e2000c1e1500 */
[----:B------:R-:W-:Y:S02]  /*b9b0*/  ISETP.GT.AND P1, PT, R6, 0x8, PT ;  /* 0x000000080600780c */ /* 0x000fe40003f24270 */
[----:B0-----:R-:W-:-:S05]  /*b9c0*/  IADD3 R12, P0, R226, R2, RZ ;  /* 0x00000002e20c7210 */ /* 0x001fca0007f1e0ff */
[----:B------:R-:W-:-:S06]  /*b9d0*/  IMAD.X R13, R227, 0x1, R3, P0 ;  /* 0x00000001e30d7824 */ /* 0x000fcc00000e0603 */
[----:B------:R0:W3:Y:S01]  /*b9e0*/  @P1 LDG.E.U16 R159, desc[UR58][R12.64] ;  /* 0x0000003a0c9f1981 */ /* 0x0000e2000c1e1500 */
[----:B------:R-:W-:Y:S02]  /*b9f0*/  PRMT R158, RZ, 0x7610, R158 ;  /* 0x00007610ff9e7816 */ /* 0x000fe4000000009e */
[----:B0-----:R-:W-:-:S05]  /*ba00*/  IADD3 R12, P0, R228, R2, RZ ;  /* 0x00000002e40c7210 */ /* 0x001fca0007f1e0ff */
[----:B------:R-:W-:-:S05]  /*ba10*/  IMAD.X R13, R229, 0x1, R3, P0 ;  /* 0x00000001e50d7824 */ /* 0x000fca00000e0603 */
[----:B------:R0:W3:Y:S01]  /*ba20*/  @P1 LDG.E.U16 R158, desc[UR58][R12.64] ;  /* 0x0000003a0c9e1981 */ /* 0x0000e2000c1e1500 */
[----:B------:R-:W-:Y:S02]  /*ba30*/  ISETP.GT.AND P1, PT, R6, 0x9, PT ;  /* 0x000000090600780c */ /* 0x000fe40003f24270 */
[----:B------:R-:W-:Y:S02]  /*ba40*/  PRMT R162, RZ, 0x7610, R162 ;  /* 0x00007610ffa27816 */ /* 0x000fe400000000a2 */
[----:B0-----:R-:W-:-:S05]  /*ba50*/  IADD3 R12, P0, R230, R2, RZ ;  /* 0x00000002e60c7210 */ /* 0x001fca0007f1e0ff */
[----:B------:R-:W-:-:S05]  /*ba60*/  IMAD.X R13, R231, 0x1, R3, P0 ;  /* 0x00000001e70d7824 */ /* 0x000fca00000e0603 */
        /* <DEDUP_REMOVED lines=47> */
[----:B--2---:R-:W-:-:S05]  /*bd60*/  IADD3 R12, P0, R126, R2, RZ ;  /* 0x000000027e0c7210 */ /* 0x004fca0007f1e0ff */
[----:B------:R-:W-:-:S05]  /*bd70*/  IMAD.X R13, R127, 0x1, R3, P0 ;  /* 0x000000017f0d7824 */ /* 0x000fca00000e0603 */
[----:B------:R4:W2:Y:S01]  /*bd80*/  @P1 LDG.E.U16 R50, desc[UR58][R12.64] ;  /* 0x0000003a0c321981 */ /* 0x0008a2000c1e1500 */
[----:B------:R-:W-:Y:S02]  /*bd90*/  ISETP.GT.AND P1, PT, R6, 0xf, PT ;  /* 0x0000000f0600780c */ /* 0x000fe40003f24270 */
[----:B------:R-:W-:Y:S02]  /*bda0*/  PRMT R47, RZ, 0x7610, R47 ;  /* 0x00007610ff2f7816 */ /* 0x000fe4000000002f */
[----:B----4-:R-:W-:-:S05]  /*bdb0*/  IADD3 R12, P0, R128, R2, RZ ;  /* 0x00000002800c7210 */ /* 0x010fca0007f1e0ff */
[----:B------:R-:W-:-:S05]  /*bdc0*/  IMAD.X R13, R129, 0x1, R3, P0 ;  /* 0x00000001810d7824 */ /* 0x000fca00000e0603 */
[----:B------:R0:W4:Y:S01]  /*bdd0*/  @P1 LDG.E.U16 R47, desc[UR58][R12.64] ;  /* 0x0000003a0c2f1981 */ /* 0x000122000c1e1500 */
[----:B------:R-:W-:Y:S02]  /*bde0*/  PRMT R46, RZ, 0x7610, R46 ;  /* 0x00007610ff2e7816 */ /* 0x000fe4000000002e */
[----:B0-----:R-:W-:-:S05]  /*bdf0*/  IADD3 R12, P0, R130, R2, RZ ;  /* 0x00000002820c7210 */ /* 0x001fca0007f1e0ff */
[----:B------:R-:W-:-:S05]  /*be00*/  IMAD.X R13, R131, 0x1, R3, P0 ;  /* 0x00000001830d7824 */ /* 0x000fca00000e0603 */
[----:B------:R0:W4:Y:S01]  /*be10*/  @P1 LDG.E.U16 R46, desc[UR58][R12.64] ;  /* 0x0000003a0c2e1981 */ /* 0x000122000c1e1500 */
[----:B------:R-:W-:Y:S02]  /*be20*/  ISETP.GT.AND P1, PT, R6, 0x10, PT ;  /* 0x000000100600780c */ /* 0x000fe40003f24270 */
[----:B------:R-:W-:Y:S02]  /*be30*/  PRMT R152, RZ, 0x7610, R152 ;  /* 0x00007610ff987816 */ /* 0x000fe40000000098 */
[----:B0-----:R-:W-:-:S05]  /*be40*/  IADD3 R12, P0, R132, R2, RZ ;  /* 0x00000002840c7210 */ /* 0x001fca0007f1e0ff */
[----:B------:R-:W-:-:S05]  /*be50*/  IMAD.X R13, R133, 0x1, R3, P0 ;  /* 0x00000001850d7824 */ /* 0x000fca00000e0603 */
[----:B------:R3:W2:Y:S01]  /*be60*/  @P1 LDG.E.U16 R152, desc[UR58][R12.64] ;  /* 0x0000003a0c981981 */ /* 0x0006a2000c1e1500 */
[----:B------:R-:W-:Y:S02]  /*be70*/  PRMT R23, RZ, 0x7610, R23 ;  /* 0x00007610ff177816 */ /* 0x000fe40000000017 */
[----:B---3--:R-:W-:-:S05]  /*be80*/  IADD3 R12, P0, R134, R2, RZ ;  /* 0x00000002860c7210 */ /* 0x008fca0007f1e0ff */
[----:B------:R-:W-:-:S05]  /*be90*/  IMAD.X R13, R135, 0x1, R3, P0 ;  /* 0x00000001870d7824 */ /* 0x000fca00000e0603 */
[----:B------:R0:W3:Y:S01]  /*bea0*/  @P1 LDG.E.U16 R23, desc[UR58][R12.64] ;  /* 0x0000003a0c171981 */ /* 0x0000e2000c1e1500 */
[----:B------:R-:W-:Y:S02]  /*beb0*/  ISETP.GT.AND P1, PT, R6, 0x11, PT ;  /* 0x000000110600780c */ /* 0x000fe40003f24270 */
[----:B------:R-:W-:Y:S02]  /*bec0*/  PRMT R154, RZ, 0x7610, R154 ;  /* 0x00007610ff9a7816 */ /* 0x000fe4000000009a */
[----:B0-----:R-:W-:-:S05]  /*bed0*/  IADD3 R12, P0, R136, R2, RZ ;  /* 0x00000002880c7210 */ /* 0x001fca0007f1e0ff */
[----:B------:R-:W-:-:S05]  /*bee0*/  IMAD.X R13, R137, 0x1, R3, P0 ;  /* 0x00000001890d7824 */ /* 0x000fca00000e0603 */
[----:B------:R0:W4:Y:S01]  /*bef0*/  @P1 LDG.E.U16 R154, desc[UR58][R12.64] ;  /* 0x0000003a0c9a1981 */ /* 0x000122000c1e1500 */
[----:B------:R-:W-:Y:S02]  /*bf00*/  PRMT R153, RZ, 0x7610, R153 ;  /* 0x00007610ff997816 */ /* 0x000fe40000000099 */
[----:B0-----:R-:W-:-:S05]  /*bf10*/  IADD3 R12, P0, R26, R2, RZ ;  /* 0x000000021a0c7210 */ /* 0x001fca0007f1e0ff */
[----:B------:R-:W-:Y:S02]  /*bf20*/  IMAD.X R13, R27, 0x1, R3, P0 ;  /* 0x000000011b0d7824 */ /* 0x000fe400000e0603 */
[----:B------:R-:W2:Y:S04]  /*bf30*/  LDL.64 R26, [R1+0xe60] ;  /* 0x000e6000011a7983 */ /* 0x000ea80000100a00 */
[----:B------:R0:W4:Y:S01]  /*bf40*/  @P1 LDG.E.U16 R153, desc[UR58][R12.64] ;  /* 0x0000003a0c991981 */ /* 0x000122000c1e1500 */
[----:B------:R-:W-:Y:S02]  /*bf50*/  ISETP.GT.AND P1, PT, R6, 0x12, PT ;  /* 0x000000120600780c */ /* 0x000fe40003f24270 */
[----:B------:R-:W-:Y:S02]  /*bf60*/  PRMT R157, RZ, 0x7610, R157 ;  /* 0x00007610ff9d7816 */ /* 0x000fe4000000009d */
[----:B0-----:R-:W-:-:S05]  /*bf70*/  IADD3 R12, P0, R8, R2, RZ ;  /* 0x00000002080c7210 */ /* 0x001fca0007f1e0ff */
[----:B------:R-:W-:Y:S02]  /*bf80*/  IMAD.X R13, R9, 0x1, R3, P0 ;  /* 0x00000001090d7824 */ /* 0x000fe400000e0603 */
[----:B------:R-:W3:Y:S04]  /*bf90*/  LDL.64 R8, [R1+0xe68] ;  /* 0x000e680001087983 */ /* 0x000ee80000100a00 */
[----:B------:R0:W4:Y:S01]  /*bfa0*/  @P1 LDG.E.U16 R157, desc[UR58][R12.64] ;  /* 0x0000003a0c9d1981 */ /* 0x000122000c1e1500 */
[----:B------:R-:W-:Y:S02]  /*bfb0*/  PRMT R160, RZ, 0x7610, R160 ;  /* 0x00007610ffa07816 */ /* 0x000fe400000000a0 */
[----:B0-----:R-:W-:-:S05]  /*bfc0*/  IADD3 R12, P0, R16, R2, RZ ;  /* 0x00000002100c7210 */ /* 0x001fca0007f1e0ff */
[----:B------:R-:W-:Y:S02]  /*bfd0*/  IMAD.X R13, R17, 0x1, R3, P0 ;  /* 0x00000001110d7824 */ /* 0x000fe400000e0603 */
[----:B------:R-:W4:Y:S04]  /*bfe0*/  LDL.64 R16, [R1+0xe70] ;  /* 0x000e700001107983 */ /* 0x000f280000100a00 */
[----:B------:R0:W4:Y:S01]  /*bff0*/  @P1 LDG.E.U16 R160, desc[UR58][R12.64] ;  /* 0x0000003a0ca01981 */ /* 0x000122000c1e1500 */
[----:B------:R-:W-:Y:S02]  /*c000*/  ISETP.GT.AND P1, PT, R6, 0x13, PT ;  /* 0x000000130600780c */ /* 0x000fe40003f24270 */
[----:B------:R-:W-:Y:S02]  /*c010*/  PRMT R166, RZ, 0x7610, R166 ;  /* 0x00007610ffa67816 */ /* 0x000fe400000000a6 */
[----:B0-----:R-:W-:-:S05]  /*c020*/  IADD3 R12, P0, R60, R2, RZ ;  /* 0x000000023c0c7210 */ /* 0x001fca0007f1e0ff */
[----:B------:R-:W-:Y:S02]  /*c030*/  IMAD.X R13, R61, 0x1, R3, P0 ;  /* 0x000000013d0d7824 */ /* 0x000fe400000e0603 */
[----:B------:R-:W4:Y:S04]  /*c040*/  LDL.64 R60, [R1+0xe78] ;  /* 0x000e7800013c7983 */ /* 0x000f280000100a00 */
[----:B------:R0:W4:Y:S02]  /*c050*/  @P1 LDG.E.U16 R166, desc[UR58][R12.64] ;  /* 0x0000003a0ca61981 */ /* 0x000124000c1e1500 */
[----:B0-----:R-:W-:-:S05]  /*c060*/  IADD3 R12, P0, R18, R2, RZ ;  /* 0x00000002120c7210 */ /* 0x001fca0007f1e0ff */
[----:B------:R-:W-:Y:S02]  /*c070*/  IMAD.X R13, R19, 0x1, R3, P0 ;  /* 0x00000001130d7824 */ /* 0x000fe400000e0603 */
[----:B------:R-:W4:Y:S01]  /*c080*/  LDL.64 R18, [R1+0xe80] ;  /* 0x000e800001127983 */ /* 0x000f220000100a00 */
[----:B------:R-:W-:-:S06]  /*c090*/  PRMT R167, RZ, 0x7610, R167 ;  /* 0x00007610ffa77816 */ /* 0x000fcc00000000a7 */
[----:B------:R0:W4:Y:S01]  /*c0a0*/  @P1 LDG.E.U16 R167, desc[UR58][R12.64] ;  /* 0x0000003a0ca71981 */ /* 0x000122000c1e1500 */
[----:B------:R-:W-:Y:S02]  /*c0b0*/  ISETP.GT.AND P1, PT, R6, 0x14, PT ;  /* 0x000000140600780c */ /* 0x000fe40003f24270 */
[----:B------:R-:W-:Y:S02]  /*c0c0*/  PRMT R56, RZ, 0x7610, R56 ;  /* 0x00007610ff387816 */ /* 0x000fe40000000038 */
[----:B0-----:R-:W-:-:S05]  /*c0d0*/  IADD3 R12, P0, R58, R2, RZ ;  /* 0x000000023a0c7210 */ /* 0x001fca0007f1e0ff */
[----:B------:R-:W-:Y:S02]  /*c0e0*/  IMAD.X R13, R59, 0x1, R3, P0 ;  /* 0x000000013b0d7824 */ /* 0x000fe400000e0603 */
[----:B------:R-:W4:Y:S04]  /*c0f0*/  LDL.64 R58, [R1+0xe88] ;  /* 0x000e8800013a7983 */ /* 0x000f280000100a00 */
[----:B------:R2:W4:Y:S01]  /*c100*/  @P1 LDG.E.U16 R56, desc[UR58][R12.64] ;  /* 0x0000003a0c381981 */ /* 0x000522000c1e1500 */
[----:B------:R-:W-:Y:S02]  /*c110*/  PRMT R55, RZ, 0x7610, R55 ;  /* 0x00007610ff377816 */ /* 0x000fe40000000037 */
[----:B------:R-:W-:Y:S02]  /*c120*/  PRMT R54, RZ, 0x7610, R54 ;  /* 0x00007610ff367816 */ /* 0x000fe40000000036 */
[----:B------:R-:W-:-:S02]  /*c130*/  PRMT R53, RZ, 0x7610, R53 ;  /* 0x00007610ff357816 */ /* 0x000fc40000000035 */
[----:B------:R-:W-:Y:S02]  /*c140*/  PRMT R25, RZ, 0x7610, R25 ;  /* 0x00007610ff197816 */ /* 0x000fe40000000019 */
[----:B--2---:R-:W-:-:S05]  /*c150*/  IADD3 R12, P0, R26, R2, RZ ;  /* 0x000000021a0c7210 */ /* 0x004fca0007f1e0ff */
[----:B------:R-:W-:Y:S02]  /*c160*/  IMAD.X R13, R27, 0x1, R3, P0 ;  /* 0x000000011b0d7824 */ /* 0x000fe400000e0603 */
[----:B------:R-:W2:Y:S04]  /*c170*/  LDL.64 R26, [R1+0xe90] ;  /* 0x000e9000011a7983 */ /* 0x000ea80000100a00 */
[----:B------:R3:W2:Y:S01]  /*c180*/  @P1 LDG.E.U16 R55, desc[UR58][R12.64] ;  /* 0x0000003a0c371981 */ /* 0x0006a2000c1e1500 */
[----:B------:R-:W-:Y:S02]  /*c190*/  ISETP.GT.AND P1, PT, R6, 0x15, PT ;  /* 0x000000150600780c */ /* 0x000fe40003f24270 */
[----:B---3--:R-:W-:-:S05]  /*c1a0*/  IADD3 R12, P0, R8, R2, RZ ;  /* 0x00000002080c7210 */ /* 0x008fca0007f1e0ff */
[----:B------:R-:W-:Y:S02]  /*c1b0*/  IMAD.X R13, R9, 0x1, R3, P0 ;  /* 0x00000001090d7824 */ /* 0x000fe400000e0603 */
[----:B------:R-:W3:Y:S04]  /*c1c0*/  LDL.64 R8, [R1+0xe98] ;  /* 0x000e980001087983 */ /* 0x000ee80000100a00 */
[----:B------:R4:W3:Y:S02]  /*c1d0*/  @P1 LDG.E.U16 R54, desc[UR58][R12.64] ;  /* 0x0000003a0c361981 */ /* 0x0008e4000c1e1500 */
[----:B----4-:R-:W-:-:S05]  /*c1e0*/  IADD3 R12, P0, R16, R2, RZ ;  /* 0x00000002100c7210 */ /* 0x010fca0007f1e0ff */
[----:B------:R-:W-:Y:S02]  /*c1f0*/  IMAD.X R13, R17, 0x1, R3, P0 ;  /* 0x00000001110d7824 */ /* 0x000fe400000e0603 */
[----:B------:R-:W4:Y:S04]  /*c200*/  LDL.64 R16, [R1+0xea0] ;  /* 0x000ea00001107983 */ /* 0x000f280000100a00 */
[----:B------:R0:W4:Y:S01]  /*c210*/  @P1 LDG.E.U16 R53, desc[UR58][R12.64] ;  /* 0x0000003a0c351981 */ /* 0x000122000c1e1500 */
[----:B------:R-:W-:Y:S02]  /*c220*/  ISETP.GT.AND P1, PT, R6, 0x16, PT ;  /* 0x000000160600780c */ /* 0x000fe40003f24270 */
        /* <DEDUP_REMOVED lines=34> */
[----:B------:R-:W-:Y:S01]  /*c450*/  IMAD.X R13, R61, 0x1, R3, P0 ;  /* 0x000000013d0d7824 */ /* 0x000fe200000e0603 */
[----:B------:R-:W-:Y:S01]  /*c460*/  PRMT R15, RZ, 0x7610, R15 ;  /* 0x00007610ff0f7816 */ /* 0x000fe2000000000f */
[----:B------:R-:W4:Y:S04]  /*c470*/  LDL.64 R60, [R1+0xee8] ;  /* 0x000ee800013c7983 */ /* 0x000f280000100a00 */
[----:B------:R0:W4:Y:S02]  /*c480*/  @P1 LDG.E.U16 R20, desc[UR58][R12.64] ;  /* 0x0000003a0c141981 */ /* 0x000124000c1e1500 */
[----:B0-----:R-:W-:-:S05]  /*c490*/  IADD3 R12, P0, R18, R2, RZ ;  /* 0x00000002120c7210 */ /* 0x001fca0007f1e0ff */
[----:B------:R-:W-:Y:S02]  /*c4a0*/  IMAD.X R13, R19, 0x1, R3, P0 ;  /* 0x00000001130d7824 */ /* 0x000fe400000e0603 */
[----:B------:R-:W4:Y:S04]  /*c4b0*/  LDL.64 R18, [R1+0xee0] ;  /* 0x000ee00001127983 */ /* 0x000f280000100a00 */
[----:B------:R0:W4:Y:S01]  /*c4c0*/  @P1 LDG.E.U16 R15, desc[UR58][R12.64] ;  /* 0x0000003a0c0f1981 */ /* 0x000122000c1e1500 */
[----:B------:R-:W-:Y:S02]  /*c4d0*/  ISETP.GT.AND P1, PT, R6, 0x1a, PT ;  /* 0x0000001a0600780c */ /* 0x000fe40003f24270 */
[----:B------:R-:W-:Y:S02]  /*c4e0*/  PRMT R22, RZ, 0x7610, R22 ;  /* 0x00007610ff167816 */ /* 0x000fe40000000016 */
[----:B0-----:R-:W-:-:S05]  /*c4f0*/  IADD3 R12, P0, R58, R2, RZ ;  /* 0x000000023a0c7210 */ /* 0x001fca0007f1e0ff */
[----:B------:R-:W-:Y:S01]  /*c500*/  IMAD.X R13, R59, 0x1, R3, P0 ;  /* 0x000000013b0d7824 */ /* 0x000fe200000e0603 */
[----:B------:R-:W-:Y:S01]  /*c510*/  PRMT R21, RZ, 0x7610, R21 ;  /* 0x00007610ff157816 */ /* 0x000fe20000000015 */
[----:B------:R-:W4:Y:S04]  /*c520*/  LDL.64 R58, [R1+0xef0] ;  /* 0x000ef000013a7983 */ /* 0x000f280000100a00 */
[----:B------:R2:W4:Y:S01]  /*c530*/  @P1 LDG.E.U16 R22, desc[UR58][R12.64] ;  /* 0x0000003a0c161981 */ /* 0x000522000c1e1500 */
[----:B------:R-:W-:Y:S02]  /*c540*/  PRMT R155, RZ, 0x7610, R155 ;  /* 0x00007610ff9b7816 */ /* 0x000fe4000000009b */
[----:B------:R-:W-:Y:S02]  /*c550*/  PRMT R156, RZ, 0x7610, R156 ;  /* 0x00007610ff9c7816 */ /* 0x000fe4000000009c */
[----:B------:R-:W-:-:S02]  /*c560*/  PRMT R163, RZ, 0x7610, R163 ;  /* 0x00007610ffa37816 */ /* 0x000fc400000000a3 */
        /* <DEDUP_REMOVED lines=15> */
[----:B------:R-:W-:-:S06]  /*c660*/  IMAD.X R13, R63, 0x1, R3, P0 ;  /* 0x000000013f0d7824 */ /* 0x000fcc00000e0603 */
        /* <DEDUP_REMOVED lines=17> */
[----:B------:R-:W-:Y:S02]  /*c780*/  PRMT R41, RZ, 0x7610, R41 ;  /* 0x00007610ff297816 */ /* 0x000fe40000000029 */
[----:B------:R-:W-:Y:S01]  /*c790*/  PRMT R43, RZ, 0x7610, R43 ;  /* 0x00007610ff2b7816 */ /* 0x000fe2000000002b */
[----:B------:R-:W0:Y:S01]  /*c7a0*/  S2R R137, SR_TID.X ;  /* 0x0000000000897919 */ /* 0x000e220000002100 */
[----:B--2---:R-:W-:-:S05]  /*c7b0*/  IADD3 R12, P0, R26, R2, RZ ;  /* 0x000000021a0c7210 */ /* 0x004fca0007f1e0ff */
[----:B------:R-:W-:-:S05]  /*c7c0*/  IMAD.X R13, R27, 0x1, R3, P0 ;  /* 0x000000011b0d7824 */ /* 0x000fca00000e0603 */
[----:B------:R3:W2:Y:S02]  /*c7d0*/  @P1 LDG.E.U16 R49, desc[UR58][R12.64] ;  /* 0x0000003a0c311981 */ /* 0x0006a4000c1e1500 */
[----:B---3--:R-:W-:Y:S02]  /*c7e0*/  IADD3 R12, P0, R8, R2, RZ ;  /* 0x00000002080c7210 */ /* 0x008fe40007f1e0ff */
[----:B------:R-:W3:Y:S03]  /*c7f0*/  LDL.LU R8, [R1+0x11a4] ;  /* 0x0011a40001087983 */ /* 0x000ee60000300800 */
[----:B------:R-:W-:Y:S01]  /*c800*/  IMAD.X R13, R9, 0x1, R3, P0 ;  /* 0x00000001090d7824 */ /* 0x000fe200000e0603 */
[----:B------:R-:W2:Y:S04]  /*c810*/  LDL.LU R7, [R1+0x1140] ;  /* 0x0011400001077983 */ /* 0x000ea80000300800 */
[----:B------:R4:W2:Y:S01]  /*c820*/  @P1 LDG.E.U16 R41, desc[UR58][R12.64] ;  /* 0x0000003a0c291981 */ /* 0x0008a2000c1e1500 */
[----:B------:R-:W-:-:S02]  /*c830*/  ISETP.GT.AND P1, PT, R6, 0x1f, PT ;  /* 0x0000001f0600780c */ /* 0x000fc40003f24270 */
[----:B----4-:R-:W-:-:S05]  /*c840*/  IADD3 R12, P0, R16, R2, RZ ;  /* 0x00000002100c7210 */ /* 0x010fca0007f1e0ff */
[----:B------:R-:W-:Y:S02]  /*c850*/  IMAD.X R13, R17, 0x1, R3, P0 ;  /* 0x00000001110d7824 */ /* 0x000fe400000e0603 */
[----:B------:R-:W4:Y:S04]  /*c860*/  LDL.LU R17, [R1+0x113c] ;  /* 0x00113c0001117983 */ /* 0x000f280000300800 */
[----:B------:R1:W4:Y:S04]  /*c870*/  @P1 LDG.E.U16 R43, desc[UR58][R12.64] ;  /* 0x0000003a0c2b1981 */ /* 0x000328000c1e1500 */
[----:B------:R-:W4:Y:S04]  /*c880*/  LDL.LU R9, [R1+0x11c4] ;  /* 0x0011c40001097983 */ /* 0x000f280000300800 */
[----:B------:R-:W-:Y:S04]  /*c890*/  STL [R1+0x12dc], R2 ;  /* 0x0012dc0201007387 */ /* 0x000fe80000100800 */
[----:B------:R0:W-:Y:S01]  /*c8a0*/  STL [R1+0x12d8], R3 ;  /* 0x0012d80301007387 */ /* 0x0001e20000100800 */
[----:B-1----:R-:W-:-:S05]  /*c8b0*/  IADD3 R12, P0, R18, R2, RZ ;  /* 0x00000002120c7210 */ /* 0x002fca0007f1e0ff */
[----:B------:R-:W-:Y:S02]  /*c8c0*/  IMAD.X R13, R19, 0x1, R3, P0 ;  /* 0x00000001130d7824 */ /* 0x000fe400000e0603 */
[----:B------:R-:W4:Y:S04]  /*c8d0*/  LDL.LU R19, [R1+0x1040] ;  /* 0x0010400001137983 */ /* 0x000f280000300800 */
[----:B------:R-:W4:Y:S04]  /*c8e0*/  LDL.LU R16, [R1+0x1138] ;  /* 0x0011380001107983 */ /* 0x000f280000300800 */
[----:B------:R-:W4:Y:S04]  /*c8f0*/  LDL.LU R27, [R1+0x1044] ;  /* 0x00104400011b7983 */ /* 0x000f280000300800 */
[----:B------:R-:W4:Y:S04]  /*c900*/  LDL.LU R26, [R1+0xfc8] ;  /* 0x000fc800011a7983 */ /* 0x000f280000300800 */
[----:B------:R1:W-:Y:S04]  /*c910*/  STL [R1+0x12e0], R6 ;  /* 0x0012e00601007387 */ /* 0x0003e80000100800 */
[----:B------:R-:W4:Y:S04]  /*c920*/  LDL.LU R239, [R1+0x10e4] ;  /* 0x0010e40001ef7983 */ /* 0x000f280000300800 */
        /* <DEDUP_REMOVED lines=30> */
[----:B------:R-:W4:Y:S01]  /*cb10*/  LDL.LU R206, [R1+0x1120] ;  /* 0x0011200001ce7983 */ /* 0x000f220000300800 */
[----:B0-----:R-:W-:-:S03]  /*cb20*/  LOP3.LUT R18, R137, 0x1f, RZ, 0xc0, !PT ;  /* 0x0000001f89127812 */ /* 0x001fc600078ec0ff */
[----:B------:R-:W4:Y:S04]  /*cb30*/  LDL.LU R207, [R1+0x1124] ;  /* 0x0011240001cf7983 */ /* 0x000f280000300800 */
[----:B------:R-:W4:Y:S04]  /*cb40*/  LDL.LU R204, [R1+0x11b8] ;  /* 0x0011b80001cc7983 */ /* 0x000f280000300800 */
[----:B------:R-:W4:Y:S04]  /*cb50*/  LDL.LU R205, [R1+0x1038] ;  /* 0x0010380001cd7983 */ /* 0x000f280000300800 */
[----:B------:R-:W4:Y:S04]  /*cb60*/  LDL.LU R202, [R1+0x1128] ;  /* 0x0011280001ca7983 */ /* 0x000f280000300800 */
[----:B------:R-:W4:Y:S01]  /*cb70*/  LDL.LU R203, [R1+0x112c] ;  /* 0x00112c0001cb7983 */ /* 0x000f220000300800 */
[----:B------:R-:W-:-:S03]  /*cb80*/  ISETP.GE.AND P0, PT, R18, R6, PT ;  /* 0x000000061200720c */ /* 0x000fc60003f06270 */
[----:B------:R-:W4:Y:S04]  /*cb90*/  LDL.LU R200, [R1+0x11bc] ;  /* 0x0011bc0001c87983 */ /* 0x000f280000300800 */
[----:B------:R-:W4:Y:S04]  /*cba0*/  LDL.LU R201, [R1+0x103c] ;  /* 0x00103c0001c97983 */ /* 0x000f280000300800 */
[----:B------:R-:W4:Y:S04]  /*cbb0*/  LDL.LU R198, [R1+0x1130] ;  /* 0x0011300001c67983 */ /* 0x000f280000300800 */
[----:B------:R-:W4:Y:S04]  /*cbc0*/  LDL.LU R199, [R1+0x1134] ;  /* 0x0011340001c77983 */ /* 0x000f280000300800 */
[----:B------:R-:W4:Y:S01]  /*cbd0*/  LDL.LU R18, [R1+0x11c0] ;  /* 0x0011c00001127983 */ /* 0x000f220000300800 */
[----:B------:R-:W-:-:S06]  /*cbe0*/  PRMT R40, RZ, 0x7610, R40 ;  /* 0x00007610ff287816 */ /* 0x000fcc0000000028 */
[----:B------:R0:W4:Y:S01]  /*cbf0*/  @P1 LDG.E.U16 R40, desc[UR58][R12.64] ;  /* 0x0000003a0c281981 */ /* 0x000122000c1e1500 */
[----:B------:R-:W-:Y:S01]  /*cc00*/  BAR.SYNC.DEFER_BLOCKING 0x0 ;  /* 0x0000000000007b1d */ /* 0x000fe20000010000 */
[C---:B------:R-:W-:Y:S01]  /*cc10*/  IMAD.SHL.U32 R3, R137.reuse, 0x2, RZ ;  /* 0x0000000289037824 */ /* 0x040fe200078e00ff */
[----:B------:R-:W-:-:S04]  /*cc20*/  LOP3.LUT R2, R137, 0xc0, RZ, 0xc0, !PT ;  /* 0x000000c089027812 */ /* 0x000fc800078ec0ff */
[----:B------:R-:W-:-:S05]  /*cc30*/  LOP3.LUT R3, R3, 0x7e, RZ, 0xc0, !PT ;  /* 0x0000007e03037812 */ /* 0x000fca00078ec0ff */
[----:B------:R-:W-:Y:S01]  /*cc40*/  IMAD R2, R2, 0x40, R3 ;  /* 0x0000004002027824 */ /* 0x000fe200078e0203 */
[----:B---3--:R-:W-:Y:S04]  /*cc50*/  STL [R1+0x12e4], R8 ;  /* 0x0012e40801007387 */ /* 0x008fe80000100800 */
[----:B--2---:R-:W-:Y:S01]  /*cc60*/  STL [R1+0x12e8], R7 ;  /* 0x0012e80701007387 */ /* 0x004fe20000100800 */
[----:B------:R-:W-:-:S03]  /*cc70*/  LOP3.LUT R2, R2, 0x10, RZ, 0x3c, !PT ;  /* 0x0000001002027812 */ /* 0x000fc600078e3cff */
[----:B----4-:R-:W-:Y:S04]  /*cc80*/  STL [R1+0x12ec], R9 ;  /* 0x0012ec0901007387 */ /* 0x010fe80000100800 */
[----:B------:R-:W-:Y:S04]  /*cc90*/  STL [R1+0x12f0], R17 ;  /* 0x0012f01101007387 */ /* 0x000fe80000100800 */
[----:B------:R-:W-:Y:S04]  /*cca0*/  STL [R1+0x12f4], R16 ;  /* 0x0012f41001007387 */ /* 0x000fe80000100800 */
[----:B------:R-:W-:Y:S04]  /*ccb0*/  STL [R1+0x12f8], R19 ;  /* 0x0012f81301007387 */ /* 0x000fe80000100800 */
[----:B------:R-:W-:Y:S04]  /*ccc0*/  STS.U16 [R10+UR4], R165 ;  /* 0x000000a50a007988 */ /* 0x000fe80008000404 */
[----:B------:R-:W-:Y:S04]  /*ccd0*/  STS.U16 [R10+UR4+0x4000], R164 ;  /* 0x004000a40a007988 */ /* 0x000fe80008000404 */
        /* <DEDUP_REMOVED lines=13> */
[----:B------:R2:W-:Y:S04]  /*cdb0*/  STS.U16 [R2+UR4+0x4c80], R15 ;  /* 0x004c800f02007988 */ /* 0x0005e80008000404 */
        /* <DEDUP_REMOVED lines=9> */
[----:B------:R3:W-:Y:S04]  /*ce50*/  STL [R1+0x1320], R207 ;  /* 0x001320cf01007387 */ /* 0x0007e80000100800 */
        /* <DEDUP_REMOVED lines=9> */
[----:B------:R-:W-:Y:S04]  /*cef0*/  STL [R1+0x1348], R217 ;  /* 0x001348d901007387 */ /* 0x000fe80000100800 */
[----:B------:R4:W-:Y:S04]  /*cf00*/  STL [R1+0x134c], R10 ;  /* 0x00134c0a01007387 */ /* 0x0009e80000100800 */
[----:B------:R4:W-:Y:S04]  /*cf10*/  STL [R1+0x1350], R216 ;  /* 0x001350d801007387 */ /* 0x0009e80000100800 */
        /* <DEDUP_REMOVED lines=15> */
[----:B-1----:R-:W4:Y:S04]  /*d010*/  LDL.LU R6, [R1+0x1008] ;  /* 0x0010080001067983 */ /* 0x002f280000300800 */
[----:B--2---:R-:W2:Y:S04]  /*d020*/  LDL.LU R2, [R1+0x10c8] ;  /* 0x0010c80001027983 */ /* 0x004ea80000300800 */
[----:B------:R-:W2:Y:S04]  /*d030*/  LDL.LU R3, [R1+0x10c4] ;  /* 0x0010c40001037983 */ /* 0x000ea80000300800 */
[----:B------:R-:W2:Y:S04]  /*d040*/  LDL.LU R250, [R1+0x1184] ;  /* 0x0011840001fa7983 */ /* 0x000ea80000300800 */
[----:B------:R-:W2:Y:S04]  /*d050*/  LDL.LU R251, [R1+0x10cc] ;  /* 0x0010cc0001fb7983 */ /* 0x000ea80000300800 */
[----:B------:R-:W3:Y:S04]  /*d060*/  LDL.LU R248, [R1+0x1188] ;  /* 0x0011880001f87983 */ /* 0x000ee80000300800 */
[----:B------:R-:W4:Y:S04]  /*d070*/  LDL.LU R249, [R1+0x100c] ;  /* 0x00100c0001f97983 */ /* 0x000f280000300800 */
        /* <DEDUP_REMOVED lines=8> */
[----:B------:R-:W4:Y:S01]  /*d100*/  LDL.LU R238, [R1+0x10e0] ;  /* 0x0010e00001ee7983 */ /* 0x000f220000300800 */
[----:B0-----:R-:W-:-:S02]  /*d110*/  IADD3 R12, P1, R27, R4, RZ ;  /* 0x000000041b0c7210 */ /* 0x001fc40007f3e0ff */
[----:B------:R-:W-:-:S03]  /*d120*/  PRMT R39, RZ, 0x7610, R39 ;  /* 0x00007610ff277816 */ /* 0x000fc60000000027 */
[----:B------:R-:W-:-:S05]  /*d130*/  IMAD.X R13, R26, 0x1, R0, P1 ;  /* 0x000000011a0d7824 */ /* 0x000fca00008e0600 */
[----:B------:R0:W2:Y:S01]  /*d140*/  @!P0 LDG.E.U16 R39, desc[UR58][R12.64] ;  /* 0x0000003a0c278981 */ /* 0x0000a2000c1e1500 */
[----:B------:R-:W-:Y:S02]  /*d150*/  PRMT R38, RZ, 0x7610, R38 ;  /* 0x00007610ff267816 */ /* 0x000fe40000000026 */
[----:B0-----:R-:W-:-:S05]  /*d160*/  IADD3 R12, P1, R8, R4, RZ ;  /* 0x00000004080c7210 */ /* 0x001fca0007f3e0ff */
        /* <DEDUP_REMOVED lines=15> */
[----:B0-----:R-:W-:Y:S01]  /*d260*/  IADD3 R12, P1, R198, R4, RZ ;  /* 0x00000004c60c7210 */ /* 0x001fe20007f3e0ff */
[----:B------:R-:W-:Y:S04]  /*d270*/  STL [R1+0x1390], R232 ;  /* 0x001390e801007387 */ /* 0x000fe80000100800 */
[----:B------:R-:W-:Y:S01]  /*d280*/  IMAD.X R13, R201, 0x1, R0, P1 ;  /* 0x00000001c90d7824 */ /* 0x000fe200008e0600 */
[----:B------:R-:W-:Y:S04]  /*d290*/  STL [R1+0x1394], R235 ;  /* 0x001394eb01007387 */ /* 0x000fe80000100800 */
[----:B------:R0:W2:Y:S04]  /*d2a0*/  @!P0 LDG.E.U16 R34, desc[UR58][R12.64] ;  /* 0x0000003a0c228981 */ /* 0x0000a8000c1e1500 */
[----:B------:R-:W-:Y:S01]  /*d2b0*/  STL [R1+0x1398], R234 ;  /* 0x001398ea01007387 */ /* 0x000fe20000100800 */
[----:B------:R-:W-:-:S03]  /*d2c0*/  PRMT R33, RZ, 0x7610, R33 ;  /* 0x00007610ff217816 */ /* 0x000fc60000000021 */
[----:B------:R-:W-:Y:S01]  /*d2d0*/  STL [R1+0x139c], R237 ;  /* 0x00139ced01007387 */ /* 0x000fe20000100800 */
[----:B0-----:R-:W-:-:S03]  /*d2e0*/  IADD3 R12, P1, R200, R4, RZ ;  /* 0x00000004c80c7210 */ /* 0x001fc60007f3e0ff */
[----:B------:R-:W-:Y:S04]  /*d2f0*/  STL [R1+0x13a0], R236 ;  /* 0x0013a0ec01007387 */ /* 0x000fe80000100800 */
[----:B------:R-:W-:Y:S01]  /*d300*/  STL [R1+0x13a4], R239 ;  /* 0x0013a4ef01007387 */ /* 0x000fe20000100800 */
[----:B------:R-:W-:-:S05]  /*d310*/  IMAD.X R13, R203, 0x1, R0, P1 ;  /* 0x00000001cb0d7824 */ /* 0x000fca00008e0600 */
[----:B------:R0:W2:Y:S01]  /*d320*/  @!P0 LDG.E.U16 R33, desc[UR58][R12.64] ;  /* 0x0000003a0c218981 */ /* 0x0000a2000c1e1500 */
[----:B------:R-:W-:Y:S02]  /*d330*/  PRMT R32, RZ, 0x7610, R32 ;  /* 0x00007610ff207816 */ /* 0x000fe40000000020 */
[----:B0-----:R-:W-:-:S05]  /*d340*/  IADD3 R12, P1, R202, R4, RZ ;  /* 0x00000004ca0c7210 */ /* 0x001fca0007f3e0ff */
[----:B------:R-:W-:-:S05]  /*d350*/  IMAD.X R13, R205, 0x1, R0, P1 ;  /* 0x00000001cd0d7824 */ /* 0x000fca00008e0600 */
[----:B------:R0:W2:Y:S02]  /*d360*/  @!P0 LDG.E.U16 R32, desc[UR58][R12.64] ;  /* 0x0000003a0c208981 */ /* 0x0000a4000c1e1500 */
[----:B0-----:R-:W-:-:S05]  /*d370*/  IADD3 R12, P1, R204, R4, RZ ;  /* 0x00000004cc0c7210 */ /* 0x001fca0007f3e0ff */
[----:B------:R-:W-:Y:S01]  /*d380*/  IMAD.X R13, R207, 0x1, R0, P1 ;  /* 0x00000001cf0d7824 */ /* 0x000fe200008e0600 */
[----:B------:R-:W-:-:S06]  /*d390*/  PRMT R31, RZ, 0x7610, R31 ;  /* 0x00007610ff1f7816 */ /* 0x000fcc000000001f */
        /* <DEDUP_REMOVED lines=11> */
[----:B----4-:R-:W-:Y:S04]  /*d450*/  STL [R1+0x13a8], R238 ;  /* 0x0013a8ee01007387 */ /* 0x010fe80000100800 */
[----:B---3--:R-:W-:Y:S04]  /*d460*/  STL [R1+0x13ac], R241 ;  /* 0x0013acf101007387 */ /* 0x008fe80000100800 */
[----:B--2---:R-:W-:Y:S04]  /*d470*/  STL [R1+0x13b0], R240 ;  /* 0x0013b0f001007387 */ /* 0x004fe80000100800 */
[----:B------:R-:W-:Y:S04]  /*d480*/  STL [R1+0x13b4], R243 ;  /* 0x0013b4f301007387 */ /* 0x000fe80000100800 */
[----:B------:R-:W-:Y:S04]  /*d490*/  STL [R1+0x13b8], R242 ;  /* 0x0013b8f201007387 */ /* 0x000fe80000100800 */
[----:B------:R-:W-:Y:S04]  /*d4a0*/  STL [R1+0x13bc], R245 ;  /* 0x0013bcf501007387 */ /* 0x000fe80000100800 */
[----:B------:R-:W-:Y:S04]  /*d4b0*/  STL [R1+0x13c0], R244 ;  /* 0x0013c0f401007387 */ /* 0x000fe80000100800 */
[----:B------:R-:W-:Y:S04]  /*d4c0*/  STL [R1+0x13c4], R247 ;  /* 0x0013c4f701007387 */ /* 0x000fe80000100800 */
[----:B------:R-:W-:Y:S04]  /*d4d0*/  STL [R1+0x13c8], R246 ;  /* 0x0013c8f601007387 */ /* 0x000fe80000100800 */
[----:B------:R-:W-:Y:S04]  /*d4e0*/  STL [R1+0x13cc], R249 ;  /* 0x0013ccf901007387 */ /* 0x000fe80000100800 */
[----:B------:R-:W2:Y:S04]  /*d4f0*/  LDL.LU R17, [R1+0x1004] ;  /* 0x0010040001117983 */ /* 0x000ea80000300800 */
[----:B------:R-:W3:Y:S04]  /*d500*/  LDL.LU R9, [R1+0x10bc] ;  /* 0x0010bc0001097983 */ /* 0x000ee80000300800 */
[----:B------:R-:W4:Y:S04]  /*d510*/  LDL.LU R7, [R1+0x10c0] ;  /* 0x0010c00001077983 */ /* 0x000f280000300800 */
[----:B------:R-:W2:Y:S04]  /*d520*/  LDL.LU R8, [R1+0x1180] ;  /* 0x0011800001087983 */ /* 0x000ea80000300800 */
[----:B------:R-:W-:Y:S04]  /*d530*/  STL [R1+0x13d0], R248 ;  /* 0x0013d0f801007387 */ /* 0x000fe80000100800 */
[----:B------:R-:W3:Y:S04]  /*d540*/  LDL.LU R207, [R1+0xff8] ;  /* 0x000ff80001cf7983 */ /* 0x000ee80000300800 */
        /* <DEDUP_REMOVED lines=10> */
[----:B------:R-:W3:Y:S01]  /*d5f0*/  LDL.LU R16, [R1+0x117c] ;  /* 0x00117c0001107983 */ /* 0x000ee20000300800 */
[----:B------:R-:W-:Y:S01]  /*d600*/  IMAD.X R13, R213, 0x1, R0, P1 ;  /* 0x00000001d50d7824 */ /* 0x000fe200008e0600 */
[----:B------:R-:W-:-:S02]  /*d610*/  PRMT R252, RZ, 0x7610, R252 ;  /* 0x00007610fffc7816 */ /* 0x000fc400000000fc */
[----:B------:R-:W-:Y:S01]  /*d620*/  PRMT R197, RZ, 0x7610, R197 ;  /* 0x00007610ffc57816 */ /* 0x000fe200000000c5 */
[----:B------:R-:W-:Y:S01]  /*d630*/  IMAD.SHL.U32 R51, R137, 0x2, RZ ;  /* 0x0000000289337824 */ /* 0x000fe200078e00ff */
[----:B------:R0:W3:Y:S04]  /*d640*/  @!P0 LDG.E.U16 R28, desc[UR58][R12.64] ;  /* 0x0000003a0c1c8981 */ /* 0x0000e8000c1e1500 */
[----:B------:R-:W3:Y:S04]  /*d650*/  LDL.LU R209, [R1+0x10a0] ;  /* 0x0010a00001d17983 */ /* 0x000ee80000300800 */
[----:B------:R-:W3:Y:S01]  /*d660*/  LDL.LU R206, [R1+0x1170] ;  /* 0x0011700001ce7983 */ /* 0x000ee20000300800 */
[----:B0-----:R-:W-:-:S02]  /*d670*/  IADD3 R12, P1, R212, R4, RZ ;  /* 0x00000004d40c7210 */ /* 0x001fc40007f3e0ff */
[----:B------:R-:W-:Y:S01]  /*d680*/  LOP3.LUT R51, R51, 0x7e, RZ, 0xc0, !PT ;  /* 0x0000007e33337812 */ /* 0x000fe200078ec0ff */
[----:B------:R-:W3:Y:S02]  /*d690*/  LDL.LU R211, [R1+0xff4] ;  /* 0x000ff40001d37983 */ /* 0x000ee40000300800 */
[----:B------:R-:W-:Y:S01]  /*d6a0*/  IMAD.X R13, R215, 0x1, R0, P1 ;  /* 0x00000001d70d7824 */ /* 0x000fe200008e0600 */
[----:B------:R-:W-:Y:S01]  /*d6b0*/  LOP3.LUT R48, R137, 0xc0, RZ, 0xc0, !PT ;  /* 0x000000c089307812 */ /* 0x000fe200078ec0ff */
[----:B------:R-:W3:Y:S04]  /*d6c0*/  LDL.LU R208, [R1+0x109c] ;  /* 0x00109c0001d07983 */ /* 0x000ee80000300800 */
[----:B------:R0:W3:Y:S01]  /*d6d0*/  @!P0 LDG.E.U16 R252, desc[UR58][R12.64] ;  /* 0x0000003a0cfc8981 */ /* 0x0000e2000c1e1500 */
[----:B------:R-:W-:Y:S01]  /*d6e0*/  PRMT R196, RZ, 0x7610, R196 ;  /* 0x00007610ffc47816 */ /* 0x000fe200000000c4 */
[----:B------:R-:W-:Y:S01]  /*d6f0*/  IMAD R48, R48, 0x40, R51 ;  /* 0x0000004030307824 */ /* 0x000fe200078e0233 */
[----:B------:R-:W-:Y:S01]  /*d700*/  PRMT R195, RZ, 0x7610, R195 ;  /* 0x00007610ffc37816 */ /* 0x000fe200000000c3 */
[----:B------:R-:W3:Y:S01]  /*d710*/  LDL.LU R213, [R1+0x1098] ;  /* 0x0010980001d57983 */ /* 0x000ee20000300800 */
[----:B0-----:R-:W-:-:S03]  /*d720*/  IADD3 R12, P1, R214, R4, RZ ;  /* 0x00000004d60c7210 */ /* 0x001fc60007f3e0ff */
[----:B------:R-:W3:Y:S02]  /*d730*/  LDL.LU R210, [R1+0x116c] ;  /* 0x00116c0001d27983 */ /* 0x000ee40000300800 */
[----:B------:R-:W-:Y:S01]  /*d740*/  IMAD.X R13, R217, 0x1, R0, P1 ;  /* 0x00000001d90d7824 */ /* 0x000fe200008e0600 */
[----:B------:R-:W-:Y:S01]  /*d750*/  LOP3.LUT R48, R48, 0x20, RZ, 0x3c, !PT ;  /* 0x0000002030307812 */ /* 0x000fe200078e3cff */
[----:B------:R-:W3:Y:S04]  /*d760*/  LDL.LU R215, [R1+0xff0] ;  /* 0x000ff00001d77983 */ /* 0x000ee80000300800 */
[----:B------:R0:W3:Y:S04]  /*d770*/  @!P0 LDG.E.U16 R197, desc[UR58][R12.64] ;  /* 0x0000003a0cc58981 */ /* 0x0000e8000c1e1500 */
[----:B------:R-:W-:Y:S01]  /*d780*/  STS.U16 [R48+UR4+0x100], R175 ;  /* 0x000100af30007988 */ /* 0x000fe20008000404 */
[----:B------:R-:W-:-:S02]  /*d790*/  PRMT R194, RZ, 0x7610, R194 ;  /* 0x00007610ffc27816 */ /* 0x000fc400000000c2 */
[----:B------:R-:W-:Y:S01]  /*d7a0*/  LOP3.LUT R10, R137, 0xc0, RZ, 0xc0, !PT ;  /* 0x000000c0890a7812 */ /* 0x000fe200078ec0ff */
[----:B------:R-:W3:Y:S01]  /*d7b0*/  LDL.LU R212, [R1+0x1094] ;  /* 0x0010940001d47983 */ /* 0x000ee20000300800 */
[----:B0-----:R-:W-:-:S03]  /*d7c0*/  IADD3 R12, P1, R216, R4, RZ ;  /* 0x00000004d80c7210 */ /* 0x001fc60007f3e0ff */
[----:B------:R-:W-:Y:S02]  /*d7d0*/  STS.U16 [R48+UR4+0x4100], R176 ;  /* 0x004100b030007988 */ /* 0x000fe40008000404 */
[----:B------:R-:W-:Y:S01]  /*d7e0*/  IMAD.X R13, R219, 0x1, R0, P1 ;  /* 0x00000001db0d7824 */ /* 0x000fe200008e0600 */
[----:B------:R-:W-:Y:S01]  /*d7f0*/  PRMT R192, RZ, 0x7610, R192 ;  /* 0x00007610ffc07816 */ /* 0x000fe200000000c0 */
[----:B------:R-:W3:Y:S04]  /*d800*/  LDL.LU R217, [R1+0x1090] ;  /* 0x0010900001d97983 */ /* 0x000ee80000300800 */
[----:B------:R0:W3:Y:S04]  /*d810*/  @!P0 LDG.E.U16 R196, desc[UR58][R12.64] ;  /* 0x0000003a0cc48981 */ /* 0x0000e8000c1e1500 */
[----:B------:R-:W-:Y:S04]  /*d820*/  STS.U16 [R48+UR4+0x500], R168 ;  /* 0x000500a830007988 */ /* 0x000fe80008000404 */
[----:B------:R-:W3:Y:S01]  /*d830*/  LDL.LU R214, [R1+0x1168] ;  /* 0x0011680001d67983 */ /* 0x000ee20000300800 */
[----:B0-----:R-:W-:-:S03]  /*d840*/  IADD3 R12, P1, R218, R4, RZ ;  /* 0x00000004da0c7210 */ /* 0x001fc60007f3e0ff */
[----:B------:R-:W-:Y:S02]  /*d850*/  STS.U16 [R48+UR4+0x4500], R170 ;  /* 0x004500aa30007988 */ /* 0x000fe40008000404 */
[----:B------:R-:W-:Y:S02]  /*d860*/  IMAD.X R13, R221, 0x1, R0, P1 ;  /* 0x00000001dd0d7824 */ /* 0x000fe400008e0600 */
[----:B------:R-:W-:Y:S04]  /*d870*/  STS.U16 [R48+UR4+0x900], R157 ;  /* 0x0009009d30007988 */ /* 0x000fe80008000404 */
[----:B------:R0:W3:Y:S04]  /*d880*/  @!P0 LDG.E.U16 R195, desc[UR58][R12.64] ;  /* 0x0000003a0cc38981 */ /* 0x0000e8000c1e1500 */
[----:B------:R-:W-:Y:S04]  /*d890*/  STS.U16 [R48+UR4+0x4900], R160 ;  /* 0x004900a030007988 */ /* 0x000fe80008000404 */
[----:B------:R-:W-:Y:S01]  /*d8a0*/  STS.U16 [R48+UR4+0xd00], R22 ;  /* 0x000d001630007988 */ /* 0x000fe20008000404 */
[----:B0-----:R-:W-:-:S03]  /*d8b0*/  IADD3 R12, P1, R220, R4, RZ ;  /* 0x00000004dc0c7210 */ /* 0x001fc60007f3e0ff */
[----:B------:R0:W-:Y:S02]  /*d8c0*/  STS.U16 [R48+UR4+0x4d00], R21 ;  /* 0x004d001530007988 */ /* 0x0001e40008000404 */
[----:B------:R-:W-:Y:S01]  /*d8d0*/  IMAD.X R13, R223, 0x1, R0, P1 ;  /* 0x00000001df0d7824 */ /* 0x000fe200008e0600 */
[----:B------:R-:W-:Y:S01]  /*d8e0*/  PRMT R191, RZ, 0x7610, R191 ;  /* 0x00007610ffbf7816 */ /* 0x000fe200000000bf */
[----:B------:R-:W3:Y:S04]  /*d8f0*/  LDL.LU R216, [R1+0xfec] ;  /* 0x000fec0001d87983 */ /* 0x000ee80000300800 */
[----:B------:R1:W3:Y:S01]  /*d900*/  @!P0 LDG.E.U16 R194, desc[UR58][R12.64] ;  /* 0x0000003a0cc28981 */ /* 0x0002e2000c1e1500 */
[----:B0-----:R-:W-:-:S05]  /*d910*/  IMAD.SHL.U32 R48, R137, 0x2, RZ ;  /* 0x0000000289307824 */ /* 0x001fca00078e00ff */
[----:B------:R-:W-:Y:S02]  /*d920*/  LOP3.LUT R48, R48, 0x7e, RZ, 0xc0, !PT ;  /* 0x0000007e30307812 */ /* 0x000fe400078ec0ff */
[----:B-1----:R-:W-:-:S03]  /*d930*/  IADD3 R12, P1, R222, R4, RZ ;  /* 0x00000004de0c7210 */ /* 0x002fc60007f3e0ff */
[----:B------:R-:W-:Y:S02]  /*d940*/  IMAD R10, R10, 0x40, R48 ;  /* 0x000000400a0a7824 */ /* 0x000fe400078e0230 */
[----:B------:R-:W-:-:S03]  /*d950*/  IMAD.X R13, R225, 0x1, R0, P1 ;  /* 0x00000001e10d7824 */ /* 0x000fc600008e0600 */
[----:B------:R-:W-:Y:S02]  /*d960*/  LOP3.LUT R10, R10, 0x30, RZ, 0x3c, !PT ;  /* 0x000000300a0a7812 */ /* 0x000fe400078e3cff */
[----:B------:R0:W3:Y:S04]  /*d970*/  @!P0 LDG.E.U16 R192, desc[UR58][R12.64] ;  /* 0x0000003a0cc08981 */ /* 0x0000e8000c1e1500 */
[----:B------:R-:W-:Y:S04]  /*d980*/  STS.U16 [R10+UR4+0x180], R177 ;  /* 0x000180b10a007988 */ /* 0x000fe80008000404 */
[----:B------:R-:W-:Y:S01]  /*d990*/  STS.U16 [R10+UR4+0x4180], R138 ;  /* 0x0041808a0a007988 */ /* 0x000fe20008000404 */
[----:B0-----:R-:W-:-:S03]  /*d9a0*/  IADD3 R12, P1, R224, R4, RZ ;  /* 0x00000004e00c7210 */ /* 0x001fc60007f3e0ff */
[----:B------:R-:W-:Y:S04]  /*d9b0*/  STS.U16 [R10+UR4+0x580], R173 ;  /* 0x000580ad0a007988 */ /* 0x000fe80008000404 */
[----:B------:R-:W-:Y:S01]  /*d9c0*/  STS.U16 [R10+UR4+0x4580], R174 ;  /* 0x004580ae0a007988 */ /* 0x000fe20008000404 */
[----:B------:R-:W-:-:S03]  /*d9d0*/  IMAD.X R13, R227, 0x1, R0, P1 ;  /* 0x00000001e30d7824 */ /* 0x000fc600008e0600 */
[----:B------:R-:W-:Y:S04]  /*d9e0*/  STS.U16 [R10+UR4+0x980], R166 ;  /* 0x000980a60a007988 */ /* 0x000fe80008000404 */
[----:B------:R-:W-:Y:S04]  /*d9f0*/  STS.U16 [R10+UR4+0x4980], R167 ;  /* 0x004980a70a007988 */ /* 0x000fe80008000404 */
[----:B------:R-:W-:Y:S04]  /*da00*/  STS.U16 [R10+UR4+0xd80], R155 ;  /* 0x000d809b0a007988 */ /* 0x000fe80008000404 */
[----:B------:R0:W-:Y:S04]  /*da10*/  STS.U16 [R10+UR4+0x4d80], R156 ;  /* 0x004d809c0a007988 */ /* 0x0001e80008000404 */
[----:B------:R1:W3:Y:S04]  /*da20*/  @!P0 LDG.E.U16 R191, desc[UR58][R12.64] ;  /* 0x0000003a0cbf8981 */ /* 0x0002e8000c1e1500 */
[----:B0-----:R-:W3:Y:S01]  /*da30*/  LDL.LU R10, [R1+0x108c] ;  /* 0x00108c00010a7983 */ /* 0x001ee20000300800 */
[----:B-1----:R-:W-:-:S03]  /*da40*/  IADD3 R12, P1, R226, R4, RZ ;  /* 0x00000004e20c7210 */ /* 0x002fc60007f3e0ff */
[----:B------:R-:W3:Y:S01]  /*da50*/  LDL.LU R220, [R1+0xfe8] ;  /* 0x000fe80001dc7983 */ /* 0x000ee20000300800 */
[----:B------:R-:W-:Y:S01]  /*da60*/  PRMT R190, RZ, 0x7610, R190 ;  /* 0x00007610ffbe7816 */ /* 0x000fe200000000be */
[----:B------:R-:W-:Y:S02]  /*da70*/  IMAD.X R13, R229, 0x1, R0, P1 ;  /* 0x00000001e50d7824 */ /* 0x000fe400008e0600 */
[----:B------:R-:W3:Y:S04]  /*da80*/  LDL.LU R221, [R1+0x1084] ;  /* 0x0010840001dd7983 */ /* 0x000ee80000300800 */
[----:B------:R-:W3:Y:S04]  /*da90*/  LDL.LU R218, [R1+0x1088] ;  /* 0x0010880001da7983 */ /* 0x000ee80000300800 */
[----:B------:R-:W3:Y:S04]  /*daa0*/  LDL.LU R219, [R1+0x1164] ;  /* 0x0011640001db7983 */ /* 0x000ee80000300800 */
[----:B------:R0:W3:Y:S01]  /*dab0*/  @!P0 LDG.E.U16 R190, desc[UR58][R12.64] ;  /* 0x0000003a0cbe8981 */ /* 0x0000e2000c1e1500 */
[----:B------:R-:W-:Y:S01]  /*dac0*/  PRMT R189, RZ, 0x7610, R189 ;  /* 0x00007610ffbd7816 */ /* 0x000fe200000000bd */
[----:B------:R-:W1:Y:S01]  /*dad0*/  S2R R138, SR_TID.X ;  /* 0x00000000008a7919 */ /* 0x000e620000002100 */
[----:B------:R-:W-:Y:S01]  /*dae0*/  PRMT R188, RZ, 0x7610, R188 ;  /* 0x00007610ffbc7816 */ /* 0x000fe200000000bc */
[----:B------:R-:W3:Y:S01]  /*daf0*/  LDL.LU R222, [R1+0x1080] ;  /* 0x0010800001de7983 */ /* 0x000ee20000300800 */
[----:B0-----:R-:W-:-:S03]  /*db00*/  IADD3 R12, P1, R228, R4, RZ ;  /* 0x00000004e40c7210 */ /* 0x001fc60007f3e0ff */
[----:B------:R-:W3:Y:S02]  /*db10*/  LDL.LU R223, [R1+0x1160] ;  /* 0x0011600001df7983 */ /* 0x000ee40000300800 */
[----:B------:R-:W-:Y:S01]  /*db20*/  IMAD.X R13, R231, 0x1, R0, P1 ;  /* 0x00000001e70d7824 */ /* 0x000fe200008e0600 */
[----:B------:R-:W-:Y:S01]  /*db30*/  PRMT R187, RZ, 0x7610, R187 ;  /* 0x00007610ffbb7816 */ /* 0x000fe200000000bb */
[----:B------:R-:W3:Y:S04]  /*db40*/  LDL.LU R224, [R1+0xfe4] ;  /* 0x000fe40001e07983 */ /* 0x000ee80000300800 */
[----:B------:R0:W3:Y:S04]  /*db50*/  @!P0 LDG.E.U16 R189, desc[UR58][R12.64] ;  /* 0x0000003a0cbd8981 */ /* 0x0000e8000c1e1500 */
[----:B------:R-:W3:Y:S01]  /*db60*/  LDL.LU R225, [R1+0x107c] ;  /* 0x00107c0001e17983 */ /* 0x000ee20000300800 */
[----:B------:R-:W-:-:S03]  /*db70*/  PRMT R186, RZ, 0x7610, R186 ;  /* 0x00007610ffba7816 */ /* 0x000fc600000000ba */
[----:B------:R-:W3:Y:S01]  /*db80*/  LDL.LU R226, [R1+0x1078] ;  /* 0x0010780001e27983 */ /* 0x000ee20000300800 */
[----:B0-----:R-:W-:-:S03]  /*db90*/  IADD3 R12, P1, R230, R4, RZ ;  /* 0x00000004e60c7210 */ /* 0x001fc60007f3e0ff */
[----:B------:R-:W3:Y:S02]  /*dba0*/  LDL.LU R227, [R1+0x115c] ;  /* 0x00115c0001e37983 */ /* 0x000ee40000300800 */
[----:B------:R-:W-:Y:S01]  /*dbb0*/  IMAD.X R13, R233, 0x1, R0, P1 ;  /* 0x00000001e90d7824 */ /* 0x000fe200008e0600 */
[C---:B-1----:R-:W-:Y:S01]  /*dbc0*/  LOP3.LUT R48, R138.reuse, 0xc0, RZ, 0xc0, !PT ;  /* 0x000000c08a307812 */ /* 0x042fe200078ec0ff */
[----:B------:R-:W-:Y:S01]  /*dbd0*/  IMAD.SHL.U32 R51, R138, 0x2, RZ ;  /* 0x000000028a337824 */ /* 0x000fe200078e00ff */
[----:B------:R-:W-:Y:S01]  /*dbe0*/  PRMT R185, RZ, 0x7610, R185 ;  /* 0x00007610ffb97816 */ /* 0x000fe200000000b9 */
[----:B------:R-:W3:Y:S04]  /*dbf0*/  LDL.LU R228, [R1+0xfe0] ;  /* 0x000fe00001e47983 */ /* 0x000ee80000300800 */
[----:B------:R0:W3:Y:S01]  /*dc00*/  @!P0 LDG.E.U16 R188, desc[UR58][R12.64] ;  /* 0x0000003a0cbc8981 */ /* 0x0000e2000c1e1500 */
[----:B------:R-:W-:-:S03]  /*dc10*/  LOP3.LUT R51, R51, 0x7e, RZ, 0xc0, !PT ;  /* 0x0000007e33337812 */ /* 0x000fc600078ec0ff */
[----:B------:R-:W3:Y:S01]  /*dc20*/  LDL.LU R229, [R1+0x1074] ;  /* 0x0010740001e57983 */ /* 0x000ee20000300800 */
[----:B0-----:R-:W-:Y:S01]  /*dc30*/  IADD3 R12, P1, R232, R4, RZ ;  /* 0x00000004e80c7210 */ /* 0x001fe20007f3e0ff */
[----:B------:R-:W-:Y:S01]  /*dc40*/  IMAD R48, R48, 0x40, R51 ;  /* 0x0000004030307824 */ /* 0x000fe200078e0233 */
[----:B------:R-:W-:Y:S01]  /*dc50*/  PRMT R184, RZ, 0x7610, R184 ;  /* 0x00007610ffb87816 */ /* 0x000fe200000000b8 */
[----:B------:R-:W3:Y:S02]  /*dc60*/  LDL.LU R230, [R1+0x1070] ;  /* 0x0010700001e67983 */ /* 0x000ee40000300800 */
[----:B------:R-:W-:Y:S01]  /*dc70*/  IMAD.X R13, R235, 0x1, R0, P1 ;  /* 0x00000001eb0d7824 */ /* 0x000fe200008e0600 */
[----:B------:R-:W-:Y:S01]  /*dc80*/  LOP3.LUT R48, R48, 0x40, RZ, 0x3c, !PT ;  /* 0x0000004030307812 */ /* 0x000fe200078e3cff */
[----:B------:R-:W3:Y:S04]  /*dc90*/  LDL.LU R231, [R1+0x1158] ;  /* 0x0011580001e77983 */ /* 0x000ee80000300800 */
[----:B------:R0:W3:Y:S04]  /*dca0*/  @!P0 LDG.E.U16 R187, desc[UR58][R12.64] ;  /* 0x0000003a0cbb8981 */ /* 0x0000e8000c1e1500 */
[----:B------:R-:W-:Y:S01]  /*dcb0*/  STS.U16 [R48+UR4+0x200], R139 ;  /* 0x0002008b30007988 */ /* 0x000fe20008000404 */
[----:B------:R-:W-:-:S03]  /*dcc0*/  PRMT R183, RZ, 0x7610, R183 ;  /* 0x00007610ffb77816 */ /* 0x000fc600000000b7 */
[----:B------:R-:W3:Y:S01]  /*dcd0*/  LDL.LU R232, [R1+0xfdc] ;  /* 0x000fdc0001e87983 */ /* 0x000ee20000300800 */
[----:B0-----:R-:W-:-:S03]  /*dce0*/  IADD3 R12, P1, R234, R4, RZ ;  /* 0x00000004ea0c7210 */ /* 0x001fc60007f3e0ff */
[----:B------:R-:W-:Y:S02]  /*dcf0*/  STS.U16 [R48+UR4+0x4200], R140 ;  /* 0x0042008c30007988 */ /* 0x000fe40008000404 */
[----:B------:R-:W-:Y:S02]  /*dd00*/  IMAD.X R13, R237, 0x1, R0, P1 ;  /* 0x00000001ed0d7824 */ /* 0x000fe400008e0600 */
[----:B------:R-:W3:Y:S04]  /*dd10*/  LDL.LU R233, [R1+0x106c] ;  /* 0x00106c0001e97983 */ /* 0x000ee80000300800 */
[----:B------:R0:W3:Y:S04]  /*dd20*/  @!P0 LDG.E.U16 R186, desc[UR58][R12.64] ;  /* 0x0000003a0cba8981 */ /* 0x0000e8000c1e1500 */
[----:B------:R-:W-:Y:S01]  /*dd30*/  STS.U16 [R48+UR4+0x600], R141 ;  /* 0x0006008d30007988 */ /* 0x000fe20008000404 */
[----:B------:R-:W-:-:S03]  /*dd40*/  PRMT R182, RZ, 0x7610, R182 ;  /* 0x00007610ffb67816 */ /* 0x000fc600000000b6 */
[----:B------:R-:W3:Y:S01]  /*dd50*/  LDL.LU R234, [R1+0x1068] ;  /* 0x0010680001ea7983 */ /* 0x000ee20000300800 */
[----:B0-----:R-:W-:-:S03]  /*dd60*/  IADD3 R12, P1, R236, R4, RZ ;  /* 0x00000004ec0c7210 */ /* 0x001fc60007f3e0ff */
[----:B------:R0:W-:Y:S02]  /*dd70*/  STS.U16 [R48+UR4+0x4600], R142 ;  /* 0x0046008e30007988 */ /* 0x0001e40008000404 */
[----:B------:R-:W-:Y:S02]  /*dd80*/  IMAD.X R13, R239, 0x1, R0, P1 ;  /* 0x00000001ef0d7824 */ /* 0x000fe400008e0600 */
[----:B------:R-:W3:Y:S04]  /*dd90*/  LDL.LU R235, [R1+0x1154] ;  /* 0x0011540001eb7983 */ /* 0x000ee80000300800 */
[----:B------:R1:W3:Y:S01]  /*dda0*/  @!P0 LDG.E.U16 R185, desc[UR58][R12.64] ;  /* 0x0000003a0cb98981 */ /* 0x0002e2000c1e1500 */
[----:B0-----:R-:W0:Y:S01]  /*ddb0*/  S2R R142, SR_TID.X ;  /* 0x00000000008e7919 */ /* 0x001e220000002100 */
[----:B------:R-:W-:-:S02]  /*ddc0*/  PRMT R181, RZ, 0x7610, R181 ;  /* 0x00007610ffb57816 */ /* 0x000fc400000000b5 */
[----:B------:R-:W-:Y:S01]  /*ddd0*/  STS.U16 [R48+UR4+0xa00], R56 ;  /* 0x000a003830007988 */ /* 0x000fe20008000404 */
[----:B-1----:R-:W-:-:S03]  /*dde0*/  IADD3 R12, P1, R238, R4, RZ ;  /* 0x00000004ee0c7210 */ /* 0x002fc60007f3e0ff */
[----:B------:R-:W3:Y:S02]  /*ddf0*/  LDL.LU R236, [R1+0xfd8] ;  /* 0x000fd80001ec7983 */ /* 0x000ee40000300800 */
[----:B------:R-:W-:Y:S02]  /*de00*/  IMAD.X R13, R241, 0x1, R0, P1 ;  /* 0x00000001f10d7824 */ /* 0x000fe400008e0600 */
[----:B------:R-:W-:Y:S04]  /*de10*/  STS.U16 [R48+UR4+0x4a00], R55 ;  /* 0x004a003730007988 */ /* 0x000fe80008000404 */
[----:B------:R1:W3:Y:S04]  /*de20*/  @!P0 LDG.E.U16 R184, desc[UR58][R12.64] ;  /* 0x0000003a0cb88981 */ /* 0x0002e8000c1e1500 */
[----:B------:R-:W3:Y:S04]  /*de30*/  LDL.LU R237, [R1+0x1064] ;  /* 0x0010640001ed7983 */ /* 0x000ee80000300800 */
[----:B------:R-:W-:Y:S01]  /*de40*/  STS.U16 [R48+UR4+0xe00], R163 ;  /* 0x000e00a330007988 */ /* 0x000fe20008000404 */
[----:B-1----:R-:W-:-:S02]  /*de50*/  IADD3 R12, P1, R240, R4, RZ ;  /* 0x00000004f00c7210 */ /* 0x002fc40007f3e0ff */
[----:B------:R-:W-:Y:S01]  /*de60*/  PRMT R180, RZ, 0x7610, R180 ;  /* 0x00007610ffb47816 */ /* 0x000fe200000000b4 */
[----:B------:R-:W3:Y:S02]  /*de70*/  LDL.LU R238, [R1+0x1060] ;  /* 0x0010600001ee7983 */ /* 0x000ee40000300800 */
[----:B------:R-:W-:Y:S02]  /*de80*/  IMAD.X R13, R243, 0x1, R0, P1 ;  /* 0x00000001f30d7824 */ /* 0x000fe400008e0600 */
[----:B0-----:R-:W-:Y:S01]  /*de90*/  IMAD.SHL.U32 R51, R142, 0x2, RZ ;  /* 0x000000028e337824 */ /* 0x001fe200078e00ff */
[----:B------:R0:W-:Y:S04]  /*dea0*/  STS.U16 [R48+UR4+0x4e00], R193 ;  /* 0x004e00c130007988 */ /* 0x0001e80008000404 */
[----:B------:R1:W3:Y:S04]  /*deb0*/  @!P0 LDG.E.U16 R183, desc[UR58][R12.64] ;  /* 0x0000003a0cb78981 */ /* 0x0002e8000c1e1500 */
[----:B------:R-:W3:Y:S01]  /*dec0*/  LDL.LU R239, [R1+0x1150] ;  /* 0x0011500001ef7983 */ /* 0x000ee20000300800 */
[----:B------:R-:W-:-:S02]  /*ded0*/  LOP3.LUT R51, R51, 0x7e, RZ, 0xc0, !PT ;  /* 0x0000007e33337812 */ /* 0x000fc400078ec0ff */
[----:B0-----:R-:W-:Y:S01]  /*dee0*/  LOP3.LUT R48, R142, 0xc0, RZ, 0xc0, !PT ;  /* 0x000000c08e307812 */ /* 0x001fe200078ec0ff */
[----:B------:R-:W3:Y:S01]  /*def0*/  LDL.LU R240, [R1+0xfd4] ;  /* 0x000fd40001f07983 */ /* 0x000ee20000300800 */
[----:B-1----:R-:W-:-:S03]  /*df00*/  IADD3 R12, P1, R242, R4, RZ ;  /* 0x00000004f20c7210 */ /* 0x002fc60007f3e0ff */
[----:B------:R-:W-:Y:S01]  /*df10*/  IMAD R48, R48, 0x40, R51 ;  /* 0x0000004030307824 */ /* 0x000fe200078e0233 */
[----:B------:R-:W-:Y:S01]  /*df20*/  PRMT R179, RZ, 0x7610, R179 ;  /* 0x00007610ffb37816 */ /* 0x000fe200000000b3 */
[----:B------:R-:W3:Y:S01]  /*df30*/  LDL.LU R241, [R1+0x105c] ;  /* 0x00105c0001f17983 */ /* 0x000ee20000300800 */
[----:B------:R-:W-:Y:S02]  /*df40*/  IMAD.X R13, R245, 0x1, R0, P1 ;  /* 0x00000001f50d7824 */ /* 0x000fe400008e0600 */
        /* <DEDUP_REMOVED lines=15> */
[----:B------:R0:W-:Y:S02]  /*e040*/  STS.U16 [R48+UR4+0x4680], R146 ;  /* 0x0046809230007988 */ /* 0x0001e40008000404 */
[----:B------:R-:W-:Y:S01]  /*e050*/  IMAD.X R13, R249, 0x1, R0, P1 ;  /* 0x00000001f90d7824 */ /* 0x000fe200008e0600 */
[----:B------:R-:W-:Y:S01]  /*e060*/  PRMT R176, RZ, 0x7610, R176 ;  /* 0x00007610ffb07816 */ /* 0x000fe200000000b0 */
[----:B------:R-:W3:Y:S04]  /*e070*/  LDL.LU R246, [R1+0x1050] ;  /* 0x0010500001f67983 */ /* 0x000ee80000300800 */
[----:B------:R1:W3:Y:S01]  /*e080*/  @!P0 LDG.E.U16 R180, desc[UR58][R12.64] ;  /* 0x0000003a0cb48981 */ /* 0x0002e2000c1e1500 */
[----:B0-----:R-:W0:Y:S03]  /*e090*/  S2R R146, SR_TID.X ;  /* 0x0000000000927919 */ /* 0x001e260000002100 */
[----:B------:R-:W-:Y:S01]  /*e0a0*/  STS.U16 [R48+UR4+0xa80], R54 ;  /* 0x000a803630007988 */ /* 0x000fe20008000404 */
[----:B-1----:R-:W-:-:S03]  /*e0b0*/  IADD3 R12, P1, R248, R4, RZ ;  /* 0x00000004f80c7210 */ /* 0x002fc60007f3e0ff */
[----:B------:R-:W3:Y:S02]  /*e0c0*/  LDL.LU R247, [R1+0x1148] ;  /* 0x0011480001f77983 */ /* 0x000ee40000300800 */
[----:B------:R-:W-:Y:S02]  /*e0d0*/  IMAD.X R13, R251, 0x1, R0, P1 ;  /* 0x00000001fb0d7824 */ /* 0x000fe400008e0600 */
[----:B------:R-:W-:Y:S04]  /*e0e0*/  STS.U16 [R48+UR4+0x4a80], R53 ;  /* 0x004a803530007988 */ /* 0x000fe80008000404 */
[----:B------:R1:W3:Y:S01]  /*e0f0*/  @!P0 LDG.E.U16 R179, desc[UR58][R12.64] ;  /* 0x0000003a0cb38981 */ /* 0x0002e2000c1e1500 */
[----:B------:R-:W-:-:S03]  /*e100*/  PRMT R175, RZ, 0x7610, R175 ;  /* 0x00007610ffaf7816 */ /* 0x000fc600000000af */
[----:B------:R-:W3:Y:S04]  /*e110*/  LDL.LU R248, [R1+0xfcc] ;  /* 0x000fcc0001f87983 */ /* 0x000ee80000300800 */
[----:B------:R-:W-:Y:S01]  /*e120*/  STS.U16 [R48+UR4+0xe80], R52 ;  /* 0x000e803430007988 */ /* 0x000fe20008000404 */
[----:B-1----:R-:W-:-:S03]  /*e130*/  IADD3 R12, P1, R2, R4, RZ ;  /* 0x00000004020c7210 */ /* 0x002fc60007f3e0ff */
[----:B------:R-:W3:Y:S02]  /*e140*/  LDL.LU R249, [R1+0x104c] ;  /* 0x00104c0001f97983 */ /* 0x000ee40000300800 */
[----:B------:R-:W-:-:S05]  /*e150*/  IMAD.X R13, R6, 0x1, R0, P1 ;  /* 0x00000001060d7824 */ /* 0x000fca00008e0600 */
[----:B------:R1:W3:Y:S02]  /*e160*/  @!P0 LDG.E.U16 R178, desc[UR58][R12.64] ;  /* 0x0000003a0cb28981 */ /* 0x0002e4000c1e1500 */
[----:B-1----:R-:W-:-:S05]  /*e170*/  IADD3 R12, P1, R250, R4, RZ ;  /* 0x00000004fa0c7210 */ /* 0x002fca0007f3e0ff */
[----:B------:R-:W-:-:S05]  /*e180*/  IMAD.X R13, R3, 0x1, R0, P1 ;  /* 0x00000001030d7824 */ /* 0x000fca00008e0600 */
[----:B------:R2:W3:Y:S04]  /*e190*/  @!P0 LDG.E.U16 R177, desc[UR58][R12.64] ;  /* 0x0000003a0cb18981 */ /* 0x0004e8000c1e1500 */
[----:B------:R0:W-:Y:S01]  /*e1a0*/  STS.U16 [R48+UR4+0x4e80], R42 ;  /* 0x004e802a30007988 */ /* 0x0001e20008000404 */
[----:B--2---:R-:W-:Y:S01]  /*e1b0*/  IADD3 R12, P1, R8, R4, RZ ;  /* 0x00000004080c7210 */ /* 0x004fe20007f3e0ff */
[----:B0-----:R-:W-:-:S04]  /*e1c0*/  IMAD.SHL.U32 R48, R146, 0x2, RZ ;  /* 0x0000000292307824 */ /* 0x001fc800078e00ff */
[----:B----4-:R-:W-:Y:S01]  /*e1d0*/  IMAD.X R13, R7, 0x1, R0, P1 ;  /* 0x00000001070d7824 */ /* 0x010fe200008e0600 */
[----:B------:R-:W-:Y:S02]  /*e1e0*/  LOP3.LUT R42, R146, 0xc0, RZ, 0xc0, !PT ;  /* 0x000000c0922a7812 */ /* 0x000fe400078ec0ff */
[----:B------:R-:W-:Y:S02]  /*e1f0*/  LOP3.LUT R48, R48, 0x7e, RZ, 0xc0, !PT ;  /* 0x0000007e30307812 */ /* 0x000fe400078ec0ff */
[----:B------:R3:W2:Y:S03]  /*e200*/  @!P0 LDG.E.U16 R176, desc[UR58][R12.64] ;  /* 0x0000003a0cb08981 */ /* 0x0006a6000c1e1500 */
[----:B------:R-:W-:Y:S01]  /*e210*/  IMAD R42, R42, 0x40, R48 ;  /* 0x000000402a2a7824 */ /* 0x000fe200078e0230 */
[----:B---3--:R-:W-:-:S05]  /*e220*/  IADD3 R12, P1, R9, R4, RZ ;  /* 0x00000004090c7210 */ /* 0x008fca0007f3e0ff */
[----:B------:R-:W-:Y:S01]  /*e230*/  IMAD.X R13, R17, 0x1, R0, P1 ;  /* 0x00000001110d7824 */ /* 0x000fe200008e0600 */
[----:B------:R-:W-:-:S04]  /*e240*/  LOP3.LUT R42, R42, 0x60, RZ, 0x3c, !PT ;  /* 0x000000602a2a7812 */ /* 0x000fc800078e3cff */
[----:B------:R0:W3:Y:S01]  /*e250*/  @!P0 LDG.E.U16 R175, desc[UR58][R12.64] ;  /* 0x0000003a0caf8981 */ /* 0x0000e2000c1e1500 */
[----:B------:R-:W-:-:S03]  /*e260*/  PRMT R174, RZ, 0x7610, R174 ;  /* 0x00007610ffae7816 */ /* 0x000fc600000000ae */
[----:B------:R-:W-:Y:S01]  /*e270*/  STS.U16 [R42+UR4+0x300], R147 ;  /* 0x000300932a007988 */ /* 0x000fe20008000404 */
[----:B0-----:R-:W-:-:S03]  /*e280*/  IADD3 R12, P1, R16, R4, RZ ;  /* 0x00000004100c7210 */ /* 0x001fc60007f3e0ff */
[----:B------:R-:W-:Y:S02]  /*e290*/  STS.U16 [R42+UR4+0x4300], R148 ;  /* 0x004300942a007988 */ /* 0x000fe40008000404 */
[----:B------:R-:W-:Y:S02]  /*e2a0*/  IMAD.X R13, R19, 0x1, R0, P1 ;  /* 0x00000001130d7824 */ /* 0x000fe400008e0600 */
[----:B------:R-:W-:Y:S04]  /*e2b0*/  STS.U16 [R42+UR4+0x700], R149 ;  /* 0x000700952a007988 */ /* 0x000fe80008000404 */
[----:B------:R-:W-:Y:S04]  /*e2c0*/  STS.U16 [R42+UR4+0x4700], R50 ;  /* 0x004700322a007988 */ /* 0x000fe80008000404 */
[----:B------:R0:W-:Y:S04]  /*e2d0*/  STS.U16 [R42+UR4+0xb00], R25 ;  /* 0x000b00192a007988 */ /* 0x0001e80008000404 */
[----:B------:R1:W4:Y:S04]  /*e2e0*/  @!P0 LDG.E.U16 R174, desc[UR58][R12.64] ;  /* 0x0000003a0cae8981 */ /* 0x000328000c1e1500 */
[----:B0-----:R-:W2:Y:S01]  /*e2f0*/  LDL.LU R25, [R1+0x1144] ;  /* 0x0011440001197983 */ /* 0x001ea20000300800 */
[----:B-1----:R-:W-:-:S03]  /*e300*/  IADD3 R12, P1, R18, R4, RZ ;  /* 0x00000004120c7210 */ /* 0x002fc60007f3e0ff */
[----:B------:R0:W-:Y:S01]  /*e310*/  STS.U16 [R42+UR4+0x4b00], R24 ;  /* 0x004b00182a007988 */ /* 0x0001e20008000404 */
[----:B------:R-:W-:Y:S01]  /*e320*/  PRMT R173, RZ, 0x7610, R173 ;  /* 0x00007610ffad7816 */ /* 0x000fe200000000ad */
[----:B------:R-:W-:-:S05]  /*e330*/  IMAD.X R13, R199, 0x1, R0, P1 ;  /* 0x00000001c70d7824 */ /* 0x000fca00008e0600 */
[----:B------:R1:W4:Y:S04]  /*e340*/  @!P0 LDG.E.U16 R173, desc[UR58][R12.64] ;  /* 0x0000003a0cad8981 */ /* 0x000328000c1e1500 */
[----:B0-----:R-:W3:Y:S01]  /*e350*/  LDL.LU R24, [R1+0x1048] ;  /* 0x0010480001187983 */ /* 0x001ee20000300800 */
[----:B------:R-:W-:Y:S02]  /*e360*/  PRMT R172, RZ, 0x7610, R172 ;  /* 0x00007610ffac7816 */ /* 0x000fe400000000ac */
[----:B-1----:R-:W-:-:S05]  /*e370*/  IADD3 R12, P1, R198, R4, RZ ;  /* 0x00000004c60c7210 */ /* 0x002fca0007f3e0ff */
[----:B------:R-:W-:-:S05]  /*e380*/  IMAD.X R13, R201, 0x1, R0, P1 ;  /* 0x00000001c90d7824 */ /* 0x000fca00008e0600 */
[----:B------:R0:W4:Y:S01]  /*e390*/  @!P0 LDG.E.U16 R172, desc[UR58][R12.64] ;  /* 0x0000003a0cac8981 */ /* 0x000122000c1e1500 */
[----:B------:R-:W-:Y:S02]  /*e3a0*/  PRMT R171, RZ, 0x7610, R171 ;  /* 0x00007610ffab7816 */ /* 0x000fe400000000ab */
[----:B0-----:R-:W-:-:S05]  /*e3b0*/  IADD3 R12, P1, R200, R4, RZ ;  /* 0x00000004c80c7210 */ /* 0x001fca0007f3e0ff */
        /* <DEDUP_REMOVED lines=76> */
[----:B------:R-:W-:Y:S01]  /*e880*/  IMAD.X R13, R238, 0x1, R0, P1 ;  /* 0x00000001ee0d7824 */ /* 0x000fe200008e0600 */
[----:B------:R-:W0:Y:S04]  /*e890*/  S2R R149, SR_TID.X ;  /* 0x0000000000957919 */ /* 0x000e280000002100 */
[----:B------:R1:W4:Y:S01]  /*e8a0*/  @!P0 LDG.E.U16 R23, desc[UR58][R12.64] ;  /* 0x0000003a0c178981 */ /* 0x000322000c1e1500 */
[----:B------:R-:W-:Y:S02]  /*e8b0*/  PRMT R22, RZ, 0x7610, R22 ;  /* 0x00007610ff167816 */ /* 0x000fe40000000016 */
[----:B-1----:R-:W-:-:S05]  /*e8c0*/  IADD3 R12, P1, R241, R4, RZ ;  /* 0x00000004f10c7210 */ /* 0x002fca0007f3e0ff */
[----:B------:R-:W-:-:S05]  /*e8d0*/  IMAD.X R13, R240, 0x1, R0, P1 ;  /* 0x00000001f00d7824 */ /* 0x000fca00008e0600 */
[----:B------:R1:W4:Y:S01]  /*e8e0*/  @!P0 LDG.E.U16 R22, desc[UR58][R12.64] ;  /* 0x0000003a0c168981 */ /* 0x000322000c1e1500 */
[----:B------:R-:W-:Y:S02]  /*e8f0*/  PRMT R21, RZ, 0x7610, R21 ;  /* 0x00007610ff157816 */ /* 0x000fe40000000015 */
[----:B-1----:R-:W-:-:S05]  /*e900*/  IADD3 R12, P1, R243, R4, RZ ;  /* 0x00000004f30c7210 */ /* 0x002fca0007f3e0ff */
[----:B------:R-:W-:-:S05]  /*e910*/  IMAD.X R13, R242, 0x1, R0, P1 ;  /* 0x00000001f20d7824 */ /* 0x000fca00008e0600 */
[----:B------:R1:W4:Y:S01]  /*e920*/  @!P0 LDG.E.U16 R21, desc[UR58][R12.64] ;  /* 0x0000003a0c158981 */ /* 0x000322000c1e1500 */
[----:B------:R-:W-:Y:S02]  /*e930*/  PRMT R20, RZ, 0x7610, R20 ;  /* 0x00007610ff147816 */ /* 0x000fe40000000014 */
[----:B-1----:R-:W-:-:S05]  /*e940*/  IADD3 R12, P1, R245, R4, RZ ;  /* 0x00000004f50c7210 */ /* 0x002fca0007f3e0ff */
[----:B------:R-:W-:Y:S01]  /*e950*/  IMAD.X R13, R244, 0x1, R0, P1 ;  /* 0x00000001f40d7824 */ /* 0x000fe200008e0600 */
[----:B------:R-:W-:Y:S04]  /*e960*/  STS.U16 [R42+UR4+0xf00], R49 ;  /* 0x000f00312a007988 */ /* 0x000fe80008000404 */
[----:B------:R1:W4:Y:S04]  /*e970*/  @!P0 LDG.E.U16 R20, desc[UR58][R12.64] ;  /* 0x0000003a0c148981 */ /* 0x000328000c1e1500 */
[----:B------:R0:W-:Y:S01]  /*e980*/  STS.U16 [R42+UR4+0x4f00], R41 ;  /* 0x004f00292a007988 */ /* 0x0001e20008000404 */
[----:B------:R-:W-:-:S02]  /*e990*/  PRMT R15, RZ, 0x7610, R15 ;  /* 0x00007610ff0f7816 */ /* 0x000fc4000000000f */
[----:B-1----:R-:W-:Y:S01]  /*e9a0*/  IADD3 R12, P1, R247, R4, RZ ;  /* 0x00000004f70c7210 */ /* 0x002fe20007f3e0ff */
[C---:B0-----:R-:W-:Y:S01]  /*e9b0*/  IMAD.SHL.U32 R42, R149.reuse, 0x2, RZ ;  /* 0x00000002952a7824 */ /* 0x041fe200078e00ff */
[----:B------:R-:W-:-:S03]  /*e9c0*/  LOP3.LUT R41, R149, 0xc0, RZ, 0xc0, !PT ;  /* 0x000000c095297812 */ /* 0x000fc600078ec0ff */
[----:B------:R-:W-:Y:S01]  /*e9d0*/  IMAD.X R13, R246, 0x1, R0, P1 ;  /* 0x00000001f60d7824 */ /* 0x000fe200008e0600 */
[----:B------:R-:W-:-:S04]  /*e9e0*/  LOP3.LUT R42, R42, 0x7e, RZ, 0xc0, !PT ;  /* 0x0000007e2a2a7812 */ /* 0x000fc800078ec0ff */
[----:B------:R0:W4:Y:S01]  /*e9f0*/  @!P0 LDG.E.U16 R15, desc[UR58][R12.64] ;  /* 0x0000003a0c0f8981 */ /* 0x000122000c1e1500 */
[----:B------:R-:W-:Y:S01]  /*ea00*/  IMAD R41, R41, 0x40, R42 ;  /* 0x0000004029297824 */ /* 0x000fe200078e022a */
[----:B------:R-:W-:Y:S02]  /*ea10*/  PRMT R14, RZ, 0x7610, R14 ;  /* 0x00007610ff0e7816 */ /* 0x000fe4000000000e */
[----:B0-----:R-:W-:Y:S02]  /*ea20*/  IADD3 R12, P1, R249, R4, RZ ;  /* 0x00000004f90c7210 */ /* 0x001fe40007f3e0ff */
[----:B------:R-:W-:-:S03]  /*ea30*/  LOP3.LUT R41, R41, 0x70, RZ, 0x3c, !PT ;  /* 0x0000007029297812 */ /* 0x000fc600078e3cff */
[----:B------:R-:W-:Y:S02]  /*ea40*/  IMAD.X R13, R248, 0x1, R0, P1 ;  /* 0x00000001f80d7824 */ /* 0x000fe400008e0600 */
[----:B------:R-:W-:Y:S04]  /*ea50*/  STS.U16 [R41+UR4+0x380], R150 ;  /* 0x0003809629007988 */ /* 0x000fe80008000404 */
[----:B------:R2:W4:Y:S04]  /*ea60*/  @!P0 LDG.E.U16 R14, desc[UR58][R12.64] ;  /* 0x0000003a0c0e8981 */ /* 0x000528000c1e1500 */
[----:B------:R-:W-:Y:S04]  /*ea70*/  STS.U16 [R41+UR4+0x4380], R151 ;  /* 0x0043809729007988 */ /* 0x000fe80008000404 */
[----:B------:R-:W-:Y:S01]  /*ea80*/  STS.U16 [R41+UR4+0x780], R47 ;  /* 0x0007802f29007988 */ /* 0x000fe20008000404 */
[----:B--2---:R-:W-:-:S03]  /*ea90*/  IADD3 R12, P1, R25, R4, RZ ;  /* 0x00000004190c7210 */ /* 0x004fc60007f3e0ff */
[----:B------:R-:W-:Y:S04]  /*eaa0*/  STS.U16 [R41+UR4+0x4780], R46 ;  /* 0x0047802e29007988 */ /* 0x000fe80008000404 */
[----:B------:R-:W-:Y:S01]  /*eab0*/  STS.U16 [R41+UR4+0xb80], R45 ;  /* 0x000b802d29007988 */ /* 0x000fe20008000404 */
[----:B---3--:R-:W-:-:S03]  /*eac0*/  IMAD.X R13, R24, 0x1, R0, P1 ;  /* 0x00000001180d7824 */ /* 0x008fc600008e0600 */
[----:B------:R-:W-:Y:S04]  /*ead0*/  STL.64 [R1+0x19e0], R26 ;  /* 0x0019e01a01007387 */ /* 0x000fe80000100a00 */
[----:B------:R-:W-:Y:S04]  /*eae0*/  STS.U16 [R41+UR4+0x4b80], R44 ;  /* 0x004b802c29007988 */ /* 0x000fe80008000404 */
[----:B------:R0:W-:Y:S04]  /*eaf0*/  STL.64 [R1+0x19d8], R24 ;  /* 0x0019d81801007387 */ /* 0x0001e80000100a00 */
[----:B------:R-:W-:Y:S04]  /*eb00*/  STS.U16 [R41+UR4+0xf80], R43 ;  /* 0x000f802b29007988 */ /* 0x000fe80008000404 */
[----:B------:R-:W-:Y:S04]  /*eb10*/  STS.U16 [R41+UR4+0x4f80], R40 ;  /* 0x004f802829007988 */ /* 0x000fe80008000404 */
[----:B0-----:R-:W2:Y:S04]  /*eb20*/  LDL.LU.64 R24, [R1+0xa00] ;  /* 0x000a000001187983 */ /* 0x001ea80000300a00 */
[----:B------:R-:W-:Y:S04]  /*eb30*/  STS.U16 [R5+UR4+0x9200], R29 ;  /* 0x0092001d05007988 */ /* 0x000fe80008000404 */
[----:B------:R0:W-:Y:S04]  /*eb40*/  STS.U16 [R5+UR4+0x9400], R28 ;  /* 0x0094001c05007988 */ /* 0x0001e80008000404 */
[----:B------:R-:W3:Y:S04]  /*eb50*/  LDL.LU.64 R26, [R1+0xa08] ;  /* 0x000a0800011a7983 */ /* 0x000ee80000300a00 */
[----:B------:R-:W-:Y:S04]  /*eb60*/  STS.U16 [R5+UR4+0x8e00], R31 ;  /* 0x008e001f05007988 */ /* 0x000fe80008000404 */
[----:B------:R1:W-:Y:S04]  /*eb70*/  STS.U16 [R5+UR4+0x9000], R30 ;  /* 0x0090001e05007988 */ /* 0x0003e80008000404 */
[----:B0-----:R-:W4:Y:S04]  /*eb80*/  LDL.LU.64 R28, [R1+0xa10] ;  /* 0x000a1000011c7983 */ /* 0x001f280000300a00 */
[----:B------:R-:W-:Y:S04]  /*eb90*/  STS.U16 [R5+UR4+0x8a00], R33 ;  /* 0x008a002105007988 */ /* 0x000fe80008000404 */
[----:B------:R0:W-:Y:S04]  /*eba0*/  STS.U16 [R5+UR4+0x8c00], R32 ;  /* 0x008c002005007988 */ /* 0x0001e80008000404 */
[----:B-1----:R-:W2:Y:S04]  /*ebb0*/  LDL.LU.64 R30, [R1+0xa18] ;  /* 0x000a1800011e7983 */ /* 0x002ea80000300a00 */
[----:B------:R-:W-:Y:S04]  /*ebc0*/  STS.U16 [R5+UR4+0x8600], R35 ;  /* 0x0086002305007988 */ /* 0x000fe80008000404 */
[----:B------:R1:W-:Y:S04]  /*ebd0*/  STS.U16 [R5+UR4+0x8800], R34 ;  /* 0x0088002205007988 */ /* 0x0003e80008000404 */
[----:B0-----:R-:W3:Y:S04]  /*ebe0*/  LDL.LU.64 R32, [R1+0xa20] ;  /* 0x000a200001207983 */ /* 0x001ee80000300a00 */
[----:B------:R-:W-:Y:S04]  /*ebf0*/  STS.U16 [R5+UR4+0x8200], R37 ;  /* 0x0082002505007988 */ /* 0x000fe80008000404 */
[----:B------:R0:W-:Y:S04]  /*ec00*/  STS.U16 [R5+UR4+0x8400], R36 ;  /* 0x0084002405007988 */ /* 0x0001e80008000404 */
[----:B-1----:R-:W4:Y:S04]  /*ec10*/  LDL.LU.64 R34, [R1+0xa28] ;  /* 0x000a280001227983 */ /* 0x002f280000300a00 */
[----:B------:R-:W-:Y:S04]  /*ec20*/  STS.U16 [R5+UR4+0xfe00], R39 ;  /* 0x00fe002705007988 */ /* 0x000fe80008000404 */
[----:B------:R1:W-:Y:S04]  /*ec30*/  STS.U16 [R5+UR4+0x8000], R38 ;  /* 0x0080002605007988 */ /* 0x0003e80008000404 */
[----:B0-----:R-:W2:Y:S04]  /*ec40*/  LDL.LU.64 R36, [R1+0xa30] ;  /* 0x000a300001247983 */ /* 0x001ea80000300a00 */
[----:B-1----:R-:W3:Y:S04]  /*ec50*/  LDL.LU.64 R38, [R1+0xa38] ;  /* 0x000a380001267983 */ /* 0x002ee80000300a00 */
[----:B------:R-:W4:Y:S04]  /*ec60*/  LDL.LU.64 R40, [R1+0xa40] ;  /* 0x000a400001287983 */ /* 0x000f280000300a00 */
[----:B------:R-:W2:Y:S04]  /*ec70*/  LDL.LU.64 R42, [R1+0xa48] ;  /* 0x000a4800012a7983 */ /* 0x000ea80000300a00 */
[----:B------:R-:W3:Y:S04]  /*ec80*/  LDL.LU.64 R44, [R1+0xa50] ;  /* 0x000a5000012c7983 */ /* 0x000ee80000300a00 */
        /* <DEDUP_REMOVED lines=52> */
[----:B------:R-:W2:Y:S01]  /*efd0*/  LDL.LU.64 R150, [R1+0xbf8] ;  /* 0x000bf80001967983 */ /* 0x000ea20000300a00 */
[----:B------:R-:W-:-:S06]  /*efe0*/  PRMT R11, RZ, 0x7610, R11 ;  /* 0x00007610ff0b7816 */ /* 0x000fcc000000000b */
[----:B------:R-:W3:Y:S04]  /*eff0*/  @!P0 LDG.E.U16 R11, desc[UR58][R12.64] ;  /* 0x0000003a0c0b8981 */ /* 0x000ee8000c1e1500 */
[----:B--2---:R-:W-:Y:S04]  /*f000*/  STL.64 [R1+0x1de0], R150 ;  /* 0x001de09601007387 */ /* 0x004fe80000100a00 */
[----:B----4-:R-:W-:Y:S04]  /*f010*/  STL.64 [R1+0x1dd8], R148 ;  /* 0x001dd89401007387 */ /* 0x010fe80000100a00 */
[----:B---3--:R-:W-:Y:S04]  /*f020*/  STL.64 [R1+0x1dd0], R146 ;  /* 0x001dd09201007387 */ /* 0x008fe80000100a00 */
        /* <DEDUP_REMOVED lines=60> */
[----:B------:R0:W-:Y:S04]  /*f3f0*/  STL.64 [R1+0x1be8], R24 ;  /* 0x001be81801007387 */ /* 0x0001e80000100a00 */
[----:B0-----:R-:W2:Y:S04]  /*f400*/  LDL.LU.64 R24, [R1+0xc00] ;  /* 0x000c000001187983 */ /* 0x001ea80000300a00 */
[----:B------:R-:W2:Y:S04]  /*f410*/  LDL.LU.64 R26, [R1+0xc08] ;  /* 0x000c0800011a7983 */ /* 0x000ea80000300a00 */
        /* <DEDUP_REMOVED lines=113> */
[----:B------:R-:W-:Y:S01]  /*fb30*/  STS.U16 [R5+UR4+0xfc00], R11 ;  /* 0x00fc000b05007988 */ /* 0x000fe20008000404 */
[----:B------:R0:W-:Y:S06]  /*fb40*/  MEMBAR.ALL.CTA ;  /* 0x0000000000007992 */ /* 0x0001ec0000008000 */
[----:B0-----:R-:W0:Y:S01]  /*fb50*/  FENCE.VIEW.ASYNC.S ;  /* 0x00000000000073c6 */ /* 0x001e220000000000 */
[----:B------:R-:W-:-:S04]  /*fb60*/  USHF.L.U32 UR5, UR6, 0x6, URZ ;  /* 0x0000000606057899 */ /* 0x000fc8000800063f */
[----:B------:R-:W-:Y:S01]  /*fb70*/  ULOP3.LUT UR5, UR5, 0x100, URZ, 0xc0, !UPT ;  /* 0x0000010005057892 */ /* 0x000fe2000f8ec03f */
[----:B0-----:R-:W-:Y:S03]  /*fb80*/  BAR.SYNC.DEFER_BLOCKING 0x0 ;  /* 0x0000000000007b1d */ /* 0x001fe60000010000 */
[----:B------:R-:W-:-:S04]  /*fb90*/  ULEA.HI UR5, UR4, UR5, URZ, 0x1c ;  /* 0x0000000504057291 */ /* 0x000fc8000f8fe03f */
[----:B------:R-:W-:Y:S01]  /*fba0*/  ULOP3.LUT UR20, UR5, 0x3fff, URZ, 0xc0, !UPT ;  /* 0x00003fff05147892 */ /* 0x000fe2000f8ec03f */
[----:B------:R-:W-:Y:S01]  /*fbb0*/  UMOV UR21, 0x40000040 ;  /* 0x4000004000157882 */ /* 0x000fe20000000000 */
[----:B--2---:R-:W-:-:S07]  /*fbc0*/  WARPGROUP.ARRIVE ;  /* 0x00000000000079c5 */ /* 0x004fce0000000000 */
[----:B------:R-:W-:Y:S01]  /*fbd0*/  HGMMA.64x256x16.F32 R24, gdesc[UR20].tnspA, R24, gsb0 ;  /* 0x23e00000141879f0 */ /* 0x000fe20008000818 */
[----:B------:R-:W-:Y:S01]  /*fbe0*/  UIADD3 UR12, UP0, UR20, 0x80, URZ ;  /* 0x00000080140c7890 */ /* 0x000fe2000ff1e03f */
[----:B------:R-:W-:-:S03]  /*fbf0*/  UMOV UR5, URZ ;  /* 0x0000003f00057c82 */ /* 0x000fc60008000000 */
[----:B------:R-:W-:Y:S01]  /*fc00*/  UIADD3.X UR13, UR5, 0x40000040, URZ, UP0, !UPT ;  /* 0x40000040050d7890 */ /* 0x000fe200087fe43f */
[----:B------:R-:W-:Y:S02]  /*fc10*/  WARPGROUP.DEPBAR.LE gsb0, 0x0 ;  /* 0x00008000000079c5 */ /* 0x000fe40000010000 */
[----:B------:R-:W-:-:S15]  /*fc20*/  WARPGROUP.ARRIVE ;  /* 0x00000000000079c5 */ /* 0x000fde0000000000 */
[----:B------:R-:W-:-:S05]  /*fc30*/  NOP ;  /* 0x0000000000007918 */ /* 0x000fca0000000000 */
[----:B------:R-:W-:Y:S03]  /*fc40*/  HGMMA.64x256x16.F32 R24, gdesc[UR12].tnspA, R24, gsb0 ;  /* 0x23e000000c1879f0 */ /* 0x000fe60008000818 */
[----:B------:R-:W-:Y:S02]  /*fc50*/  WARPGROUP.DEPBAR.LE gsb0, 0x0 ;  /* 0x00008000000079c5 */ /* 0x000fe40000010000 */
        /* <DEDUP_REMOVED lines=81> */
[----:B------:R-:W2:Y:S01]  /*10170*/  LDL.LU.64 R116, [R1+0x1d58] ;  /* 0x001d580001747983 */ /* 0x000ea20000300a00 */
[----:B------:R-:W-:-:S03]  /*10180*/  IMAD.MOV.U32 R197, RZ, RZ, R107 ;  /* 0x000000ffffc57224 */ /* 0x000fc600078e006b */
[----:B------:R-:W2:Y:S01]  /*10190*/  LDL.LU.64 R114, [R1+0x1d50] ;  /* 0x001d500001727983 */ /* 0x000ea20000300a00 */
[----:B------:R-:W-:-:S03]  /*101a0*/  IMAD.MOV.U32 R185, RZ, RZ, R106 ;  /* 0x000000ffffb97224 */ /* 0x000fc600078e006a */
[----:B------:R-:W2:Y:S01]  /*101b0*/  LDL.LU.64 R112, [R1+0x1d48] ;  /* 0x001d480001707983 */ /* 0x000ea20000300a00 */
[----:B------:R-:W-:-:S03]  /*101c0*/  IMAD.MOV.U32 R196, RZ, RZ, R105 ;  /* 0x000000ffffc47224 */ /* 0x000fc600078e0069 */
[----:B------:R-:W2:Y:S01]  /*101d0*/  LDL.LU.64 R110, [R1+0x1d40] ;  /* 0x001d4000016e7983 */ /* 0x000ea20000300a00 */
[----:B------:R-:W-:-:S03]  /*101e0*/  IMAD.MOV.U32 R184, RZ, RZ, R104 ;  /* 0x000000ffffb87224 */ /* 0x000fc600078e0068 */
[----:B------:R-:W2:Y:S01]  /*101f0*/  LDL.LU.64 R108, [R1+0x1d38] ;  /* 0x001d3800016c7983 */ /* 0x000ea20000300a00 */
[----:B------:R-:W-:Y:S02]  /*10200*/  IMAD.MOV.U32 R181, RZ, RZ, R103 ;  /* 0x000000ffffb57224 */ /* 0x000fe400078e0067 */
[----:B------:R-:W-:Y:S01]  /*10210*/  IMAD.MOV.U32 R177, RZ, RZ, R102 ;  /* 0x000000ffffb17224 */ /* 0x000fe200078e0066 */
[----:B------:R-:W2:Y:S01]  /*10220*/  LDL.LU.64 R106, [R1+0x1d30] ;  /* 0x001d3000016a7983 */ /* 0x000ea20000300a00 */
[----:B------:R-:W-:Y:S02]  /*10230*/  IMAD.MOV.U32 R180, RZ, RZ, R101 ;  /* 0x000000ffffb47224 */ /* 0x000fe400078e0065 */
[----:B------:R-:W-:Y:S01]  /*10240*/  IMAD.MOV.U32 R176, RZ, RZ, R100 ;  /* 0x000000ffffb07224 */ /* 0x000fe200078e0064 */
        /* <DEDUP_REMOVED lines=14> */
[----:B------:R-:W-:-:S03]  /*10330*/  IMAD.MOV.U32 R152, RZ, RZ, R89 ;  /* 0x000000ffff987224 */ /* 0x000fc600078e0059 */
        /* <DEDUP_REMOVED lines=38> */
[----:B------:R-:W2:Y:S04]  /*105a0*/  LDL.LU.64 R28, [R1+0x1bf8] ;  /* 0x001bf800011c7983 */ /* 0x000ea80000300a00 */
[----:B------:R-:W2:Y:S04]  /*105b0*/  LDL.LU.64 R26, [R1+0x1bf0] ;  /* 0x001bf000011a7983 */ /* 0x000ea80000300a00 */
[----:B------:R-:W2:Y:S01]  /*105c0*/  LDL.LU.64 R24, [R1+0x1be8] ;  /* 0x001be80001187983 */ /* 0x000ea20000300a00 */
[----:B------:R-:W-:Y:S01]  /*105d0*/  UMOV UR16, UR20 ;  /* 0x0000001400107c82 */ /* 0x000fe20008000000 */
[----:B------:R-:W-:Y:S01]  /*105e0*/  UMOV UR17, UR21 ;  /* 0x0000001500117c82 */ /* 0x000fe20008000000 */
[----:B------:R-:W-:Y:S01]  /*105f0*/  UMOV UR8, UR12 ;  /* 0x0000000c00087c82 */ /* 0x000fe20008000000 */
[----:B------:R-:W-:Y:S01]  /*10600*/  UMOV UR9, UR13 ;  /* 0x0000000d00097c82 */ /* 0x000fe20008000000 */
[----:B--2---:R-:W-:-:S06]  /*10610*/  WARPGROUP.ARRIVE ;  /* 0x00000000000079c5 */ /* 0x004fcc0000000000 */
[----:B------:R-:W-:Y:S03]  /*10620*/  HGMMA.64x256x16.F32 R24, gdesc[UR16].tnspA, R24, gsb0 ;  /* 0x23e00000101879f0 */ /* 0x000fe60008000818 */
[----:B------:R-:W-:Y:S02]  /*10630*/  WARPGROUP.DEPBAR.LE gsb0, 0x0 ;  /* 0x00008000000079c5 */ /* 0x000fe40000010000 */
[----:B------:R-:W-:-:S15]  /*10640*/  WARPGROUP.ARRIVE ;  /* 0x00000000000079c5 */ /* 0x000fde0000000000 */
[----:B------:R-:W-:-:S08]  /*10650*/  NOP ;  /* 0x0000000000007918 */ /* 0x000fd00000000000 */
[----:B------:R-:W-:Y:S03]  /*10660*/  HGMMA.64x256x16.F32 R24, gdesc[UR8].tnspA, R24, gsb0 ;  /* 0x23e00000081879f0 */ /* 0x000fe60008000818 */
[----:B------:R-:W-:Y:S02]  /*10670*/  WARPGROUP.DEPBAR.LE gsb0, 0x0 ;  /* 0x00008000000079c5 */ /* 0x000fe40000010000 */
[----:B------:R0:W-:Y:S04]  /*10680*/  STL.64 [R1+0xa00], R24 ;  /* 0x000a001801007387 */ /* 0x0001e80000100a00 */
        /* <DEDUP_REMOVED lines=63> */
[----:B0-----:R-:W4:Y:S04]  /*10a80*/  LDL.LU.64 R24, [R1+0x600] ;  /* 0x0006000001187983 */ /* 0x001f280000300a00 */
[----:B-1----:R-:W4:Y:S04]  /*10a90*/  LDL.LU.64 R26, [R1+0x608] ;  /* 0x00060800011a7983 */ /* 0x002f280000300a00 */
[----:B--2---:R-:W2:Y:S04]  /*10aa0*/  LDL.LU.64 R28, [R1+0x610] ;  /* 0x00061000011c7983 */ /* 0x004ea80000300a00 */
[----:B---3--:R-:W3:Y:S04]  /*10ab0*/  LDL.LU.64 R30, [R1+0x618] ;  /* 0x00061800011e7983 */ /* 0x008ee80000300a00 */
[----:B----4-:R-:W4:Y:S04]  /*10ac0*/  LDL.LU.64 R32, [R1+0x620] ;  /* 0x0006200001207983 */ /* 0x010f280000300a00 */
        /* <DEDUP_REMOVED lines=59> */
[----:B---3--:R-:W-:Y:S04]  /*10e80*/  STL.64 [R1+0x1be0], R150 ;  /* 0x001be09601007387 */ /* 0x008fe80000100a00 */
[----:B--2---:R-:W-:Y:S04]  /*10e90*/  STL.64 [R1+0x1bd8], R148 ;  /* 0x001bd89401007387 */ /* 0x004fe80000100a00 */
[----:B----4-:R-:W-:Y:S04]  /*10ea0*/  STL.64 [R1+0x1bd0], R146 ;  /* 0x001bd09201007387 */ /* 0x010fe80000100a00 */
        /* <DEDUP_REMOVED lines=125> */
[----:B------:R-:W-:-:S02]  /*11680*/  UIADD3.64 UR20, UR12, 0x180, URZ ;  /* 0x000001800c147897 */ /* 0x000fc4000fffe03f */
[----:B------:R-:W-:Y:S01]  /*11690*/  UIADD3.64 UR24, UR12, 0x200, URZ ;  /* 0x000002000c187897 */ /* 0x000fe2000fffe03f */
        /* <DEDUP_REMOVED lines=112> */
[----:B------:R-:W-:-:S02]  /*11da0*/  IMAD.MOV.U32 R166, RZ, RZ, R93 ;  /* 0x000000ffffa67224 */ /* 0x000fc400078e005d */
        /* <DEDUP_REMOVED lines=120> */
[----:B0-----:R-:W2:Y:S04]  /*12530*/  LDL.LU.64 R26, [R1+0x19e0] ;  /* 0x0019e000011a7983 */ /* 0x001ea80000300a00 */
[----:B------:R-:W3:Y:S01]  /*12540*/  LDL.LU.64 R24, [R1+0x19d8] ;  /* 0x0019d80001187983 */ /* 0x000ee20000300a00 */
[----:B--2---:R-:W-:-:S02]  /*12550*/  IMAD.MOV.U32 R15, RZ, RZ, R27 ;  /* 0x000000ffff0f7224 */ /* 0x004fc400078e001b */
[----:B------:R-:W-:Y:S02]  /*12560*/  IMAD.MOV.U32 R14, RZ, RZ, R26 ;  /* 0x000000ffff0e7224 */ /* 0x000fe400078e001a */
[----:B---3--:R-:W-:Y:S02]  /*12570*/  IMAD.MOV.U32 R13, RZ, RZ, R25 ;  /* 0x000000ffff0d7224 */ /* 0x008fe400078e0019 */
[----:B------:R-:W-:Y:S02]  /*12580*/  IMAD.MOV.U32 R12, RZ, RZ, R24 ;  /* 0x000000ffff0c7224 */ /* 0x000fe400078e0018 */
[----:B------:R-:W2:Y:S04]  /*12590*/  LDL.LU.64 R24, [R1] ;  /* 0x0000000001187983 */ /* 0x000ea80000300a00 */
[----:B------:R-:W3:Y:S04]  /*125a0*/  LDL.LU.64 R26, [R1+0x8] ;  /* 0x00000800011a7983 */ /* 0x000ee80000300a00 */
[----:B-1----:R-:W2:Y:S04]  /*125b0*/  LDL.LU.64 R28, [R1+0x10] ;  /* 0x00001000011c7983 */ /* 0x002ea80000300a00 */
[----:B------:R-:W3:Y:S04]  /*125c0*/  LDL.LU.64 R30, [R1+0x18] ;  /* 0x00001800011e7983 */ /* 0x000ee80000300a00 */
[----:B------:R-:W2:Y:S04]  /*125d0*/  LDL.LU.64 R32, [R1+0x20] ;  /* 0x0000200001207983 */ /* 0x000ea80000300a00 */
[----:B----4-:R-:W4:Y:S04]  /*125e0*/  LDL.LU.64 R34, [R1+0x28] ;  /* 0x0000280001227983 */ /* 0x010f280000300a00 */
[----:B------:R-:W3:Y:S04]  /*125f0*/  LDL.LU.64 R36, [R1+0x30] ;  /* 0x0000300001247983 */ /* 0x000ee80000300a00 */
[----:B------:R-:W2:Y:S04]  /*12600*/  LDL.LU.64 R38, [R1+0x38] ;  /* 0x0000380001267983 */ /* 0x000ea80000300a00 */
[----:B------:R-:W4:Y:S04]  /*12610*/  LDL.LU.64 R40, [R1+0x40] ;  /* 0x0000400001287983 */ /* 0x000f280000300a00 */
        /* <DEDUP_REMOVED lines=55> */
[----:B---3--:R-:W-:Y:S04]  /*12990*/  STL.64 [R1+0x17d0], R150 ;  /* 0x0017d09601007387 */ /* 0x008fe80000100a00 */
[----:B----4-:R-:W-:Y:S04]  /*129a0*/  STL.64 [R1+0x17c8], R148 ;  /* 0x0017c89401007387 */ /* 0x010fe80000100a00 */
[----:B--2---:R-:W-:Y:S04]  /*129b0*/  STL.64 [R1+0x17c0], R146 ;  /* 0x0017c09201007387 */ /* 0x004fe80000100a00 */
        /* <DEDUP_REMOVED lines=115> */
[----:B----4-:R-:W-:Y:S04]  /*130f0*/  STL.64 [R1+0x19d0], R130 ;  /* 0x0019d08201007387 */ /* 0x010fe80000100a00 */
[----:B---3--:R-:W-:Y:S04]  /*13100*/  STL.64 [R1+0x19c8], R128 ;  /* 0x0019c88001007387 */ /* 0x008fe80000100a00 */
        /* <DEDUP_REMOVED lines=128> */
[----:B------:R-:W3:Y:S01]  /*13910*/  LDL.LU.64 R132, [R1+0x3b0] ;  /* 0x0003b00001847983 */ /* 0x000ee20000300a00 */
[----:B------:R-:W-:Y:S01]  /*13920*/  UMOV UR26, UR14 ;  /* 0x0000000e001a7c82 */ /* 0x000fe20008000000 */
[----:B------:R-:W-:Y:S02]  /*13930*/  UMOV UR27, UR15 ;  /* 0x0000000f001b7c82 */ /* 0x000fe40008000000 */
[----:B------:R-:W3:Y:S04]  /*13940*/  LDL.LU.64 R134, [R1+0x3b8] ;  /* 0x0003b80001867983 */ /* 0x000ee80000300a00 */
[----:B------:R-:W3:Y:S04]  /*13950*/  LDL.LU.64 R136, [R1+0x3c0] ;  /* 0x0003c00001887983 */ /* 0x000ee80000300a00 */
[----:B------:R-:W3:Y:S04]  /*13960*/  LDL.LU.64 R138, [R1+0x3c8] ;  /* 0x0003c800018a7983 */ /* 0x000ee80000300a00 */
[----:B------:R-:W3:Y:S04]  /*13970*/  LDL.LU.64 R140, [R1+0x3d0] ;  /* 0x0003d000018c7983 */ /* 0x000ee80000300a00 */
[----:B------:R-:W3:Y:S04]  /*13980*/  LDL.LU.64 R142, [R1+0x3d8] ;  /* 0x0003d800018e7983 */ /* 0x000ee80000300a00 */
[----:B------:R-:W3:Y:S04]  /*13990*/  LDL.LU.64 R144, [R1+0x3e0] ;  /* 0x0003e00001907983 */ /* 0x000ee80000300a00 */
[----:B------:R-:W3:Y:S04]  /*139a0*/  LDL.LU.64 R146, [R1+0x3e8] ;  /* 0x0003e80001927983 */ /* 0x000ee80000300a00 */
[----:B------:R-:W3:Y:S04]  /*139b0*/  LDL.LU.64 R148, [R1+0x3f0] ;  /* 0x0003f00001947983 */ /* 0x000ee80000300a00 */
[----:B------:R-:W3:Y:S01]  /*139c0*/  LDL.LU.64 R150, [R1+0x3f8] ;  /* 0x0003f80001967983 */ /* 0x000ee20000300a00 */
        /* <DEDUP_REMOVED lines=71> */
[----:B0-----:R-:W3:Y:S04]  /*13e40*/  LDL.LU.64 R130, [R1+0x19d0] ;  /* 0x0019d00001827983 */ /* 0x001ee80000300a00 */
        /* <DEDUP_REMOVED lines=53> */
[----:B------:R-:W-:Y:S01]  /*141a0*/  UMOV UR16, UR20 ;  /* 0x0000001400107c82 */ /* 0x000fe20008000000 */
[----:B------:R-:W-:Y:S01]  /*141b0*/  UMOV UR17, UR21 ;  /* 0x0000001500117c82 */ /* 0x000fe20008000000 */
[----:B------:R-:W-:Y:S01]  /*141c0*/  UMOV UR26, UR10 ;  /* 0x0000000a001a7c82 */ /* 0x000fe20008000000 */
[----:B------:R-:W-:Y:S01]  /*141d0*/  UMOV UR27, UR11 ;  /* 0x0000000b001b7c82 */ /* 0x000fe20008000000 */
[----:B------:R0:W5:Y:S04]  /*141e0*/  LDL.LU.64 R22, [R1+0x1820] ;  /* 0x0018200001167983 */ /* 0x0001680000300a00 */
[----:B------:R0:W5:Y:S04]  /*141f0*/  LDL.LU.64 R20, [R1+0x1818] ;  /* 0x0018180001147983 */ /* 0x0001680000300a00 */
[----:B------:R-:W2:Y:S04]  /*14200*/  LDL.LU.64 R18, [R1+0x1810] ;  /* 0x0018100001127983 */ /* 0x000ea80000300a00 */
[----:B------:R-:W4:Y:S01]  /*14210*/  LDL.LU.64 R16, [R1+0x1808] ;  /* 0x0018080001107983 */ /* 0x000f220000300a00 */
[----:B------:R-:W-:-:S03]  /*14220*/  IMAD.MOV.U32 R194, RZ, RZ, R7 ;  /* 0x000000ffffc27224 */ /* 0x000fc600078e0007 */
[----:B------:R-:W2:Y:S01]  /*14230*/  LDL.LU.64 R14, [R1+0x1800] ;  /* 0x00180000010e7983 */ /* 0x000ea20000300a00 */
[----:B------:R-:W-:-:S03]  /*14240*/  IMAD.MOV.U32 R188, RZ, RZ, R6 ;  /* 0x000000ffffbc7224 */ /* 0x000fc600078e0006 */
[----:B------:R-:W4:Y:S01]  /*14250*/  LDL.LU.64 R12, [R1+0x17f8] ;  /* 0x0017f800010c7983 */ /* 0x000f220000300a00 */
[----:B------:R-:W-:-:S03]  /*14260*/  IMAD.MOV.U32 R192, RZ, RZ, R5 ;  /* 0x000000ffffc07224 */ /* 0x000fc600078e0005 */
[----:B------:R-:W4:Y:S01]  /*14270*/  LDL.LU.64 R10, [R1+0x17f0] ;  /* 0x0017f000010a7983 */ /* 0x000f220000300a00 */
[----:B------:R-:W-:-:S03]  /*14280*/  IMAD.MOV.U32 R156, RZ, RZ, R4 ;  /* 0x000000ffff9c7224 */ /* 0x000fc600078e0004 */
[----:B------:R-:W4:Y:S04]  /*14290*/  LDL.LU.64 R8, [R1+0x17e8] ;  /* 0x0017e80001087983 */ /* 0x000f280000300a00 */
[----:B------:R-:W4:Y:S04]  /*142a0*/  LDL.LU.64 R6, [R1+0x17e0] ;  /* 0x0017e00001067983 */ /* 0x000f280000300a00 */
[----:B------:R0:W5:Y:S01]  /*142b0*/  LDL.LU.64 R4, [R1+0x17d8] ;  /* 0x0017d80001047983 */ /* 0x0001620000300a00 */
[----:B---3--:R-:W-:-:S06]  /*142c0*/  WARPGROUP.ARRIVE ;  /* 0x00000000000079c5 */ /* 0x008fcc0000000000 */
        /* <DEDUP_REMOVED lines=70> */
[----:B-1----:R-:W3:Y:S04]  /*14730*/  LDL.LU.64 R150, [R1+0x17d0] ;  /* 0x0017d00001967983 */ /* 0x002ee80000300a00 */
        /* <DEDUP_REMOVED lines=63> */
[----:B------:R-:W-:-:S02]  /*14b30*/  UIADD3.64 UR20, UR12, 0x580, URZ ;  /* 0x000005800c147897 */ /* 0x000fc4000fffe03f */
[----:B------:R-:W-:Y:S01]  /*14b40*/  UIADD3.64 UR12, UR12, 0x600, URZ ;  /* 0x000006000c0c7897 */ /* 0x000fe2000fffe03f */
[----:B---3--:R-:W-:-:S06]  /*14b50*/  WARPGROUP.ARRIVE ;  /* 0x00000000000079c5 */ /* 0x008fcc0000000000 */
[----:B------:R-:W-:Y:S03]  /*14b60*/  HGMMA.64x256x16.F32 R24, gdesc[UR20].tnspA, R24, gsb0 ;  /* 0x23e00000141879f0 */ /* 0x000fe60008000818 */
[----:B------:R-:W-:Y:S02]  /*14b70*/  WARPGROUP.DEPBAR.LE gsb0, 0x0 ;  /* 0x00008000000079c5 */ /* 0x000fe40000010000 */
[----:B------:R-:W-:-:S15]  /*14b80*/  WARPGROUP.ARRIVE ;  /* 0x00000000000079c5 */ /* 0x000fde0000000000 */
[----:B------:R-:W-:-:S08]  /*14b90*/  NOP ;  /* 0x0000000000007918 */ /* 0x000fd00000000000 */
[----:B------:R-:W-:Y:S01]  /*14ba0*/  HGMMA.64x256x16.F32 R24, gdesc[UR12].tnspA, R24, gsb0 ;  /* 0x23e000000c1879f0 */ /* 0x000fe20008000818 */
[----:B--2---:R-:W-:Y:S02]  /*14bb0*/  LOP3.LUT R15, R15, R14, RZ, 0x3c, !PT ;  /* 0x0000000e0f0f7212 */ /* 0x004fe400078e3cff */
[----:B----4-:R-:W-:Y:S02]  /*14bc0*/  LOP3.LUT R13, R13, R12, RZ, 0x3c, !PT ;  /* 0x0000000c0d0d7212 */ /* 0x010fe400078e3cff */
[----:B------:R-:W-:Y:S02]  /*14bd0*/  LOP3.LUT R14, R15, R14, RZ, 0x3c, !PT ;  /* 0x0000000e0f0e7212 */ /* 0x000fe400078e3cff */
[----:B------:R-:W-:Y:S02]  /*14be0*/  LOP3.LUT R12, R13, R12, RZ, 0x3c, !PT ;  /* 0x0000000c0d0c7212 */ /* 0x000fe400078e3cff */
[----:B------:R-:W-:Y:S02]  /*14bf0*/  LOP3.LUT R15, R15, R14, RZ, 0x3c, !PT ;  /* 0x0000000e0f0f7212 */ /* 0x000fe400078e3cff */
[----:B------:R-:W-:Y:S01]  /*14c00*/  LOP3.LUT R13, R13, R12, RZ, 0x3c, !PT ;  /* 0x0000000c0d0d7212 */ /* 0x000fe200078e3cff */
[----:B------:R-:W-:-:S04]  /*14c10*/  IMAD.WIDE R14, R169, 0x2, R14 ;  /* 0x00000002a90e7825 */ /* 0x000fc800078e020e */
[----:B------:R-:W-:Y:S01]  /*14c20*/  IMAD.WIDE R12, R169, 0x2, R12 ;  /* 0x00000002a90c7825 */ /* 0x000fe200078e020c */
[----:B------:R-:W-:Y:S02]  /*14c30*/  WARPGROUP.DEPBAR.LE gsb0, 0x0 ;  /* 0x00008000000079c5 */ /* 0x000fe40000010000 */
[----:B------:R-:W-:Y:S04]  /*14c40*/  STL.64 [R1], R24 ;  /* 0x0000001801007387 */ /* 0x000fe80000100a00 */
        /* <DEDUP_REMOVED lines=63> */
[----:B-1----:R-:W2:Y:S04]  /*15040*/  LDL.LU.64 R150, [R1+0x15d0] ;  /* 0x0015d00001967983 */ /* 0x002ea80000300a00 */
        /* <DEDUP_REMOVED lines=66> */
[----:B------:R-:W-:Y:S04]  /*15470*/  STL [R1+0x1044], R14 ;  /* 0x0010440e01007387 */ /* 0x000fe80000100800 */
[----:B------:R1:W-:Y:S04]  /*15480*/  STL [R1+0xfc8], R15 ;  /* 0x000fc80f01007387 */ /* 0x0003e80000100800 */
[----:B------:R3:W-:Y:S04]  /*15490*/  STL [R1+0x1144], R12 ;  /* 0x0011440c01007387 */ /* 0x0007e80000100800 */
[----:B------:R4:W-:Y:S01]  /*154a0*/  STL [R1+0x1048], R13 ;  /* 0x0010480d01007387 */ /* 0x0009e20000100800 */
[----:B-1----:R-:W-:-:S03]  /*154b0*/  IMAD.MOV.U32 R15, RZ, RZ, R248 ;  /* 0x000000ffff0f7224 */ /* 0x002fc600078e00f8 */
[----:B------:R-:W2:Y:S01]  /*154c0*/  LDL.LU R248, [R1+0x13d0] ;  /* 0x0013d00001f87983 */ /* 0x000ea20000300800 */
[----:B------:R-:W-:Y:S02]  /*154d0*/  IMAD.MOV.U32 R14, RZ, RZ, R249 ;  /* 0x000000ffff0e7224 */ /* 0x000fe400078e00f9 */
[----:B---3--:R-:W-:Y:S01]  /*154e0*/  IMAD.MOV.U32 R12, RZ, RZ, R247 ;  /* 0x000000ffff0c7224 */ /* 0x008fe200078e00f7 */
[----:B------:R-:W3:Y:S01]  /*154f0*/  LDL.LU R249, [R1+0x13cc] ;  /* 0x0013cc0001f97983 */ /* 0x000ee20000300800 */
[----:B----4-:R-:W-:Y:S02]  /*15500*/  IMAD.MOV.U32 R13, RZ, RZ, R246 ;  /* 0x000000ffff0d7224 */ /* 0x010fe400078e00f6 */
[C---:B------:R-:W-:Y:S01]  /*15510*/  IMAD.WIDE R14, R169.reuse, 0x2, R14 ;  /* 0x00000002a90e7825 */ /* 0x040fe200078e020e */
[----:B------:R-:W4:Y:S03]  /*15520*/  LDL.LU R246, [R1+0x13c8] ;  /* 0x0013c80001f67983 */ /* 0x000f260000300800 */
[----:B------:R-:W-:Y:S01]  /*15530*/  IMAD.WIDE R12, R169, 0x2, R12 ;  /* 0x00000002a90c7825 */ /* 0x000fe200078e020c */
[----:B------:R-:W3:Y:S04]  /*15540*/  LDL.LU R247, [R1+0x13c4] ;  /* 0x0013c40001f77983 */ /* 0x000ee80000300800 */
[----:B------:R1:W-:Y:S04]  /*15550*/  STL [R1+0x104c], R14 ;  /* 0x00104c0e01007387 */ /* 0x0003e80000100800 */
[----:B------:R0:W-:Y:S04]  /*15560*/  STL [R1+0xfcc], R15 ;  /* 0x000fcc0f01007387 */ /* 0x0001e80000100800 */
[----:B------:R0:W-:Y:S01]  /*15570*/  STL [R1+0x1148], R12 ;  /* 0x0011480c01007387 */ /* 0x0001e20000100800 */
[----:B-1----:R-:W-:-:S03]  /*15580*/  IMAD.MOV.U32 R14, RZ, RZ, R245 ;  /* 0x000000ffff0e7224 */ /* 0x002fc600078e00f5 */
[----:B------:R1:W-:Y:S01]  /*15590*/  STL [R1+0x1050], R13 ;  /* 0x0010500d01007387 */ /* 0x0003e20000100800 */
[----:B0-----:R-:W-:-:S03]  /*155a0*/  IMAD.MOV.U32 R15, RZ, RZ, R244 ;  /* 0x000000ffff0f7224 */ /* 0x001fc600078e00f4 */
[----:B------:R-:W3:Y:S01]  /*155b0*/  LDL.LU R244, [R1+0x13c0] ;  /* 0x0013c00001f47983 */ /* 0x000ee20000300800 */
[----:B------:R-:W-:-:S03]  /*155c0*/  IMAD.WIDE R14, R169, 0x2, R14 ;  /* 0x00000002a90e7825 */ /* 0x000fc600078e020e */
[----:B------:R-:W3:Y:S01]  /*155d0*/  LDL.LU R245, [R1+0x13bc] ;  /* 0x0013bc0001f57983 */ /* 0x000ee20000300800 */
[----:B------:R-:W-:Y:S02]  /*155e0*/  IMAD.MOV.U32 R12, RZ, RZ, R243 ;  /* 0x000000ffff0c7224 */ /* 0x000fe400078e00f3 */
[----:B-1----:R-:W-:Y:S02]  /*155f0*/  IMAD.MOV.U32 R13, RZ, RZ, R242 ;  /* 0x000000ffff0d7224 */ /* 0x002fe400078e00f2 */
[----:B------:R-:W3:Y:S01]  /*15600*/  LDL.LU R242, [R1+0x13b8] ;  /* 0x0013b80001f27983 */ /* 0x000ee20000300800 */
[----:B------:R-:W-:-:S03]  /*15610*/  IMAD.WIDE R12, R169, 0x2, R12 ;  /* 0x00000002a90c7825 */ /* 0x000fc600078e020c */
[----:B------:R-:W3:Y:S04]  /*15620*/  LDL.LU R243, [R1+0x13b4] ;  /* 0x0013b40001f37983 */ /* 0x000ee80000300800 */
[----:B------:R0:W-:Y:S04]  /*15630*/  STL [R1+0x1054], R14 ;  /* 0x0010540e01007387 */ /* 0x0001e80000100800 */
[----:B------:R1:W-:Y:S04]  /*15640*/  STL [R1+0xfd0], R15 ;  /* 0x000fd00f01007387 */ /* 0x0003e80000100800 */
[----:B------:R1:W-:Y:S01]  /*15650*/  STL [R1+0x114c], R12 ;  /* 0x00114c0c01007387 */ /* 0x0003e20000100800 */
[----:B0-----:R-:W-:-:S03]  /*15660*/  IMAD.MOV.U32 R14, RZ, RZ, R241 ;  /* 0x000000ffff0e7224 */ /* 0x001fc600078e00f1 */
[----:B------:R0:W-:Y:S01]  /*15670*/  STL [R1+0x1058], R13 ;  /* 0x0010580d01007387 */ /* 0x0001e20000100800 */
[----:B-1----:R-:W-:-:S03]  /*15680*/  IMAD.MOV.U32 R15, RZ, RZ, R240 ;  /* 0x000000ffff0f7224 */ /* 0x002fc600078e00f0 */
[----:B------:R-:W3:Y:S01]  /*15690*/  LDL.LU R240, [R1+0x13b0] ;  /* 0x0013b00001f07983 */ /* 0x000ee20000300800 */
[----:B------:R-:W-:-:S03]  /*156a0*/  IMAD.WIDE R14, R169, 0x2, R14 ;  /* 0x00000002a90e7825 */ /* 0x000fc600078e020e */
[----:B------:R-:W3:Y:S01]  /*156b0*/  LDL.LU R241, [R1+0x13ac] ;  /* 0x0013ac0001f17983 */ /* 0x000ee20000300800 */
[----:B------:R-:W-:Y:S02]  /*156c0*/  IMAD.MOV.U32 R12, RZ, RZ, R239 ;  /* 0x000000ffff0c7224 */ /* 0x000fe400078e00ef */
[----:B0-----:R-:W-:Y:S02]  /*156d0*/  IMAD.MOV.U32 R13, RZ, RZ, R238 ;  /* 0x000000ffff0d7224 */ /* 0x001fe400078e00ee */
        /* <DEDUP_REMOVED lines=81> */
[----:B------:R1:W5:Y:S01]  /*15bf0*/  LDL.LU R10, [R1+0x134c] ;  /* 0x00134c00010a7983 */ /* 0x0003620000300800 */
        /* <DEDUP_REMOVED lines=14> */
[----:B--2---:R-:W-:Y:S02]  /*15ce0*/  IMAD.MOV.U32 R12, RZ, RZ, R210 ;  /* 0x000000ffff0c7224 */ /* 0x004fe400078e00d2 */
[----:B0-----:R-:W-:Y:S02]  /*15cf0*/  IMAD.MOV.U32 R13, RZ, RZ, R213 ;  /* 0x000000ffff0d7224 */ /* 0x001fe400078e00d5 */
[----:B------:R-:W2:Y:S01]  /*15d00*/  LDL.LU R213, [R1+0x1338] ;  /* 0x0013380001d57983 */ /* 0x000ea20000300800 */
[----:B------:R-:W-:-:S03]  /*15d10*/  IMAD.WIDE R12, R169, 0x2, R12 ;  /* 0x00000002a90c7825 */ /* 0x000fc600078e020c */
[----:B------:R-:W2:Y:S04]  /*15d20*/  LDL.LU R210, [R1+0x1334] ;  /* 0x0013340001d27983 */ /* 0x000ea80000300800 */
[----:B------:R0:W-:Y:S04]  /*15d30*/  STL [R1+0x1094], R14 ;  /* 0x0010940e01007387 */ /* 0x0001e80000100800 */
[----:B------:R1:W-:Y:S04]  /*15d40*/  STL [R1+0xff0], R15 ;  /* 0x000ff00f01007387 */ /* 0x0003e80000100800 */
[----:B------:R4:W-:Y:S01]  /*15d50*/  STL [R1+0x116c], R12 ;  /* 0x00116c0c01007387 */ /* 0x0009e20000100800 */
[----:B0-----:R-:W-:-:S03]  /*15d60*/  IMAD.MOV.U32 R14, RZ, RZ, R208 ;  /* 0x000000ffff0e7224 */ /* 0x001fc600078e00d0 */
[----:B------:R0:W-:Y:S01]  /*15d70*/  STL [R1+0x1098], R13 ;  /* 0x0010980d01007387 */ /* 0x0001e20000100800 */
[----:B-1----:R-:W-:-:S03]  /*15d80*/  IMAD.MOV.U32 R15, RZ, RZ, R211 ;  /* 0x000000ffff0f7224 */ /* 0x002fc600078e00d3 */
[----:B------:R-:W2:Y:S01]  /*15d90*/  LDL.LU R211, [R1+0x1330] ;  /* 0x0013300001d37983 */ /* 0x000ea20000300800 */
[----:B------:R-:W-:-:S03]  /*15da0*/  IMAD.WIDE R14, R169, 0x2, R14 ;  /* 0x00000002a90e7825 */ /* 0x000fc600078e020e */
[----:B------:R-:W2:Y:S01]  /*15db0*/  LDL.LU R208, [R1+0x132c] ;  /* 0x00132c0001d07983 */ /* 0x000ea20000300800 */
[----:B----4-:R-:W-:Y:S02]  /*15dc0*/  IMAD.MOV.U32 R12, RZ, RZ, R206 ;  /* 0x000000ffff0c7224 */ /* 0x010fe400078e00ce */
[----:B0-----:R-:W-:Y:S02]  /*15dd0*/  IMAD.MOV.U32 R13, RZ, RZ, R209 ;  /* 0x000000ffff0d7224 */ /* 0x001fe400078e00d1 */
[----:B------:R-:W4:Y:S01]  /*15de0*/  LDL.LU R209, [R1+0x1328] ;  /* 0x0013280001d17983 */ /* 0x000f220000300800 */
[----:B------:R-:W-:-:S03]  /*15df0*/  IMAD.WIDE R12, R169, 0x2, R12 ;  /* 0x00000002a90c7825 */ /* 0x000fc600078e020c */
[----:B------:R-:W4:Y:S04]  /*15e00*/  LDL.LU R206, [R1+0x1324] ;  /* 0x0013240001ce7983 */ /* 0x000f280000300800 */
[----:B------:R0:W-:Y:S04]  /*15e10*/  STL [R1+0x109c], R14 ;  /* 0x00109c0e01007387 */ /* 0x0001e80000100800 */
[----:B------:R1:W-:Y:S04]  /*15e20*/  STL [R1+0xff4], R15 ;  /* 0x000ff40f01007387 */ /* 0x0003e80000100800 */
[----:B------:R1:W-:Y:S01]  /*15e30*/  STL [R1+0x1170], R12 ;  /* 0x0011700c01007387 */ /* 0x0003e20000100800 */
[----:B0-----:R-:W-:-:S03]  /*15e40*/  IMAD.MOV.U32 R14, RZ, RZ, R204 ;  /* 0x000000ffff0e7224 */ /* 0x001fc600078e00cc */
[----:B------:R0:W-:Y:S01]  /*15e50*/  STL [R1+0x10a0], R13 ;  /* 0x0010a00d01007387 */ /* 0x0001e20000100800 */
[----:B-1----:R-:W-:-:S03]  /*15e60*/  IMAD.MOV.U32 R15, RZ, RZ, R207 ;  /* 0x000000ffff0f7224 */ /* 0x002fc600078e00cf */
[----:B------:R-:W4:Y:S01]  /*15e70*/  LDL.LU R207, [R1+0x1320] ;  /* 0x0013200001cf7983 */ /* 0x000f220000300800 */
[----:B------:R-:W-:-:S03]  /*15e80*/  IMAD.WIDE R14, R169, 0x2, R14 ;  /* 0x00000002a90e7825 */ /* 0x000fc600078e020e */
[----:B------:R-:W4:Y:S01]  /*15e90*/  LDL.LU R204, [R1+0x131c] ;  /* 0x00131c0001cc7983 */ /* 0x000f220000300800 */
[----:B------:R-:W-:Y:S02]  /*15ea0*/  IMAD.MOV.U32 R12, RZ, RZ, R202 ;  /* 0x000000ffff0c7224 */ /* 0x000fe400078e00ca */
        /* <DEDUP_REMOVED lines=20> */
[----:B------:R1:W-:Y:S04]  /*15ff0*/  STL [R1+0x1178], R12 ;  /* 0x0011780c01007387 */ /* 0x0003e80000100800 */
[----:B------:R1:W-:Y:S01]  /*16000*/  STL [R1+0x10b0], R13 ;  /* 0x0010b00d01007387 */ /* 0x0003e20000100800 */
[----:B0-----:R-:W-:-:S02]  /*16010*/  IMAD.MOV.U32 R14, RZ, RZ, R18 ;  /* 0x000000ffff0e7224 */ /* 0x001fc400078e0012 */
[----:B-1----:R-:W-:Y:S02]  /*16020*/  IMAD.MOV.U32 R15, RZ, RZ, R199 ;  /* 0x000000ffff0f7224 */ /* 0x002fe400078e00c7 */
[----:B------:R-:W4:Y:S01]  /*16030*/  LDL.LU R199, [R1+0x1300] ;  /* 0x0013000001c77983 */ /* 0x000f220000300800 */
[----:B------:R-:W-:-:S03]  /*16040*/  IMAD.MOV.U32 R12, RZ, RZ, R16 ;  /* 0x000000ffff0c7224 */ /* 0x000fc600078e0010 */
[----:B------:R-:W4:Y:S01]  /*16050*/  LDL.LU R18, [R1+0x12fc] ;  /* 0x0012fc0001127983 */ /* 0x000f220000300800 */
[----:B------:R-:W-:Y:S02]  /*16060*/  IMAD.MOV.U32 R13, RZ, RZ, R19 ;  /* 0x000000ffff0d7224 */ /* 0x000fe400078e0013 */
[C---:B------:R-:W-:Y:S01]  /*16070*/  IMAD.WIDE R14, R169.reuse, 0x2, R14 ;  /* 0x00000002a90e7825 */ /* 0x040fe200078e020e */
[----:B------:R-:W4:Y:S03]  /*16080*/  LDL.LU R19, [R1+0x12f8] ;  /* 0x0012f80001137983 */ /* 0x000f260000300800 */
[----:B------:R-:W-:Y:S01]  /*16090*/  IMAD.WIDE R12, R169, 0x2, R12 ;  /* 0x00000002a90c7825 */ /* 0x000fe200078e020c */
[----:B------:R-:W4:Y:S04]  /*160a0*/  LDL.LU R16, [R1+0x12f4] ;  /* 0x0012f40001107983 */ /* 0x000f280000300800 */
[----:B------:R0:W-:Y:S04]  /*160b0*/  STL [R1+0x10b4], R14 ;  /* 0x0010b40e01007387 */ /* 0x0001e80000100800 */
[----:B------:R1:W-:Y:S04]  /*160c0*/  STL [R1+0x1000], R15 ;  /* 0x0010000f01007387 */ /* 0x0003e80000100800 */
[----:B------:R-:W-:Y:S04]  /*160d0*/  STL [R1+0x117c], R12 ;  /* 0x00117c0c01007387 */ /* 0x000fe80000100800 */
[----:B------:R1:W-:Y:S01]  /*160e0*/  STL [R1+0x10b8], R13 ;  /* 0x0010b80d01007387 */ /* 0x0003e20000100800 */
[----:B0-----:R-:W-:-:S02]  /*160f0*/  IMAD.MOV.U32 R14, RZ, RZ, R9 ;  /* 0x000000ffff0e7224 */ /* 0x001fc400078e0009 */
[----:B-1----:R-:W-:Y:S02]  /*16100*/  IMAD.MOV.U32 R15, RZ, RZ, R17 ;  /* 0x000000ffff0f7224 */ /* 0x002fe400078e0011 */
[----:B------:R-:W4:Y:S04]  /*16110*/  LDL.LU R17, [R1+0x12f0] ;  /* 0x0012f00001117983 */ /* 0x000f280000300800 */
[----:B------:R-:W4:Y:S01]  /*16120*/  LDL.LU R9, [R1+0x12ec] ;  /* 0x0012ec0001097983 */ /* 0x000f220000300800 */
[----:B------:R-:W-:Y:S02]  /*16130*/  IMAD.MOV.U32 R13, RZ, RZ, R7 ;  /* 0x000000ffff0d7224 */ /* 0x000fe400078e0007 */
[----:B------:R-:W-:Y:S01]  /*16140*/  IMAD.MOV.U32 R12, RZ, RZ, R8 ;  /* 0x000000ffff0c7224 */ /* 0x000fe200078e0008 */
[----:B------:R-:W4:Y:S04]  /*16150*/  LDL.LU R7, [R1+0x12e8] ;  /* 0x0012e80001077983 */ /* 0x000f280000300800 */
[----:B------:R-:W4:Y:S01]  /*16160*/  LDL.LU R8, [R1+0x12e4] ;  /* 0x0012e40001087983 */ /* 0x000f220000300800 */
[----:B------:R-:W-:-:S04]  /*16170*/  IMAD.WIDE R14, R169, 0x2, R14 ;  /* 0x00000002a90e7825 */ /* 0x000fc800078e020e */
[----:B------:R-:W-:Y:S01]  /*16180*/  IMAD.WIDE R12, R169, 0x2, R12 ;  /* 0x00000002a90c7825 */ /* 0x000fe200078e020c */
[----:B------:R0:W-:Y:S04]  /*16190*/  STL [R1+0x10bc], R14 ;  /* 0x0010bc0e01007387 */ /* 0x0001e80000100800 */
[----:B------:R1:W-:Y:S01]  /*161a0*/  STL [R1+0x1004], R15 ;  /* 0x0010040f01007387 */ /* 0x0003e20000100800 */
[----:B0-----:R-:W-:-:S03]  /*161b0*/  IMAD.MOV.U32 R14, RZ, RZ, R6 ;  /* 0x000000ffff0e7224 */ /* 0x001fc600078e0006 */
[----:B------:R-:W4:Y:S01]  /*161c0*/  LDL.LU R6, [R1+0x12e0] ;  /* 0x0012e00001067983 */ /* 0x000f220000300800 */
[----:B-1----:R-:W-:-:S03]  /*161d0*/  IMAD.MOV.U32 R15, RZ, RZ, R2 ;  /* 0x000000ffff0f7224 */ /* 0x002fc600078e0002 */
[----:B------:R-:W4:Y:S04]  /*161e0*/  LDL.LU R2, [R1+0x12dc] ;  /* 0x0012dc0001027983 */ /* 0x000f280000300800 */
[----:B------:R0:W-:Y:S04]  /*161f0*/  STL [R1+0x1180], R12 ;  /* 0x0011800c01007387 */ /* 0x0001e80000100800 */
[----:B------:R1:W-:Y:S01]  /*16200*/  STL [R1+0x10c0], R13 ;  /* 0x0010c00d01007387 */ /* 0x0003e20000100800 */
[----:B0-----:R-:W-:Y:S02]  /*16210*/  IMAD.MOV.U32 R12, RZ, RZ, R250 ;  /* 0x000000ffff0c7224 */ /* 0x001fe400078e00fa */
[----:B-1----:R-:W-:-:S02]  /*16220*/  IMAD.MOV.U32 R13, RZ, RZ, R3 ;  /* 0x000000ffff0d7224 */ /* 0x002fc400078e0003 */
[----:B------:R-:W4:Y:S01]  /*16230*/  LDL.LU R3, [R1+0x12d8] ;  /* 0x0012d80001037983 */ /* 0x000f220000300800 */
[----:B------:R-:W-:-:S03]  /*16240*/  IMAD.WIDE R12, R169, 0x2, R12 ;  /* 0x00000002a90c7825 */ /* 0x000fc600078e020c */
[----:B------:R0:W5:Y:S01]  /*16250*/  LDL.LU R250, [R1+0x12d4] ;  /* 0x0012d40001fa7983 */ /* 0x0001620000300800 */
[----:B------:R-:W-:-:S03]  /*16260*/  LOP3.LUT R15, R15, R14, RZ, 0x3c, !PT ;  /* 0x0000000e0f0f7212 */ /* 0x000fc600078e3cff */
[----:B------:R1:W-:Y:S04]  /*16270*/  STL [R1+0x1184], R12 ;  /* 0x0011840c01007387 */ /* 0x0003e80000100800 */
[----:B------:R0:W-:Y:S01]  /*16280*/  STL [R1+0x10c4], R13 ;  /* 0x0010c40d01007387 */ /* 0x0001e20000100800 */
[C---:B------:R-:W-:Y:S01]  /*16290*/  LOP3.LUT R14, R15.reuse, R14, RZ, 0x3c, !PT ;  /* 0x0000000e0f0e7212 */ /* 0x040fe200078e3cff */
[----:B-1----:R-:W-:Y:S02]  /*162a0*/  IMAD.MOV.U32 R12, RZ, RZ, R251 ;  /* 0x000000ffff0c7224 */ /* 0x002fe400078e00fb */
[----:B0-----:R-:W-:Y:S01]  /*162b0*/  IMAD.MOV.U32 R13, RZ, RZ, R248 ;  /* 0x000000ffff0d7224 */ /* 0x001fe200078e00f8 */
[----:B------:R-:W-:Y:S01]  /*162c0*/  LOP3.LUT R15, R15, R14, RZ, 0x3c, !PT ;  /* 0x0000000e0f0f7212 */ /* 0x000fe200078e3cff */
[----:B------:R0:W5:Y:S03]  /*162d0*/  LDL.LU R251, [R1+0x12d0] ;  /* 0x0012d00001fb7983 */ /* 0x0001660000300800 */
[-C--:B------:R-:W-:Y:S01]  /*162e0*/  LOP3.LUT R13, R13, R12.reuse, RZ, 0x3c, !PT ;  /* 0x0000000c0d0d7212 */ /* 0x080fe200078e3cff */
[----:B------:R-:W-:Y:S01]  /*162f0*/  IMAD.WIDE R14, R169, 0x2, R14 ;  /* 0x00000002a90e7825 */ /* 0x000fe200078e020e */
[----:B------:R0:W5:Y:S02]  /*16300*/  LDL.LU R248, [R1+0x12cc] ;  /* 0x0012cc0001f87983 */ /* 0x0001640000300800 */
[----:B------:R-:W-:-:S04]  /*16310*/  LOP3.LUT R12, R13, R12, RZ, 0x3c, !PT ;  /* 0x0000000c0d0c7212 */ /* 0x000fc800078e3cff */
[----:B------:R-:W-:Y:S01]  /*16320*/  LOP3.LUT R13, R13, R12, RZ, 0x3c, !PT ;  /* 0x0000000c0d0d7212 */ /* 0x000fe200078e3cff */
[----:B------:R1:W-:Y:S02]  /*16330*/  STL [R1+0x10c8], R14 ;  /* 0x0010c80e01007387 */ /* 0x0003e40000100800 */
[----:B------:R-:W-:Y:S02]  /*16340*/  IMAD.WIDE R12, R169, 0x2, R12 ;  /* 0x00000002a90c7825 */ /* 0x000fe400078e020c */
[----:B------:R3:W-:Y:S04]  /*16350*/  STL [R1+0x1008], R15 ;  /* 0x0010080f01007387 */ /* 0x0007e80000100800 */
[----:B------:R0:W-:Y:S01]  /*16360*/  STL [R1+0x1188], R12 ;  /* 0x0011880c01007387 */ /* 0x0001e20000100800 */
[----:B-1----:R-:W-:-:S02]  /*16370*/  IMAD.MOV.U32 R14, RZ, RZ, R246 ;  /* 0x000000ffff0e7224 */ /* 0x002fc400078e00f6 */
[----:B---3--:R-:W-:Y:S01]  /*16380*/  IMAD.MOV.U32 R15, RZ, RZ, R249 ;  /* 0x000000ffff0f7224 */ /* 0x008fe200078e00f9 */
[----:B------:R1:W-:Y:S01]  /*16390*/  STL [R1+0x10cc], R13 ;  /* 0x0010cc0d01007387 */ /* 0x0003e20000100800 */
[----:B------:R-:W-:-:S03]  /*163a0*/  IMAD.WIDE R14, R169, 0x2, R14 ;  /* 0x00000002a90e7825 */ /* 0x000fc600078e020e */
[----:B------:R3:W5:Y:S01]  /*163b0*/  LDL.LU R249, [R1+0x12c8] ;  /* 0x0012c80001f97983 */ /* 0x0007620000300800 */
[----:B0-----:R-:W-:-:S03]  /*163c0*/  IMAD.MOV.U32 R12, RZ, RZ, R244 ;  /* 0x000000ffff0c7224 */ /* 0x001fc600078e00f4 */
[----:B------:R3:W5:Y:S01]  /*163d0*/  LDL.LU R246, [R1+0x12c4] ;  /* 0x0012c40001f67983 */ /* 0x0007620000300800 */
[----:B-1----:R-:W-:-:S03]  /*163e0*/  IMAD.MOV.U32 R13, RZ, RZ, R247 ;  /* 0x000000ffff0d7224 */ /* 0x002fc600078e00f7 */
[----:B------:R3:W5:Y:S01]  /*163f0*/  LDL.LU R247, [R1+0x12c0] ;  /* 0x0012c00001f77983 */ /* 0x0007620000300800 */
[----:B------:R-:W-:-:S03]  /*16400*/  IMAD.WIDE R12, R169, 0x2, R12 ;  /* 0x00000002a90c7825 */ /* 0x000fc600078e020c */
[----:B------:R3:W5:Y:S04]  /*16410*/  LDL.LU R244, [R1+0x12bc] ;  /* 0x0012bc0001f47983 */ /* 0x0007680000300800 */
[----:B------:R0:W-:Y:S04]  /*16420*/  STL [R1+0x10d0], R14 ;  /* 0x0010d00e01007387 */ /* 0x0001e80000100800 */
[----:B------:R1:W-:Y:S04]  /*16430*/  STL [R1+0x100c], R15 ;  /* 0x00100c0f01007387 */ /* 0x0003e80000100800 */
[----:B------:R3:W-:Y:S01]  /*16440*/  STL [R1+0x118c], R12 ;  /* 0x00118c0c01007387 */ /* 0x0007e20000100800 */
[----:B0-----:R-:W-:-:S02]  /*16450*/  IMAD.MOV.U32 R14, RZ, RZ, R242 ;  /* 0x000000ffff0e7224 */ /* 0x001fc400078e00f2 */
[----:B-1----:R-:W-:Y:S01]  /*16460*/  IMAD.MOV.U32 R15, RZ, RZ, R245 ;  /* 0x000000ffff0f7224 */ /* 0x002fe200078e00f5 */
[----:B------:R0:W-:Y:S01]  /*16470*/  STL [R1+0x10d4], R13 ;  /* 0x0010d40d01007387 */ /* 0x0001e20000100800 */
[----:B------:R-:W-:-:S03]  /*16480*/  IMAD.WIDE R14, R169, 0x2, R14 ;  /* 0x00000002a90e7825 */ /* 0x000fc600078e020e */
[----:B------:R1:W5:Y:S01]  /*16490*/  LDL.LU R245, [R1+0x12b8] ;  /* 0x0012b80001f57983 */ /* 0x0003620000300800 */
[----:B---3--:R-:W-:-:S03]  /*164a0*/  IMAD.MOV.U32 R12, RZ, RZ, R240 ;  /* 0x000000ffff0c7224 */ /* 0x008fc600078e00f0 */
[----:B------:R1:W5:Y:S01]  /*164b0*/  LDL.LU R242, [R1+0x12b4] ;  /* 0x0012b40001f27983 */ /* 0x0003620000300800 */
[----:B0-----:R-:W-:-:S03]  /*164c0*/  IMAD.MOV.U32 R13, RZ, RZ, R243 ;  /* 0x000000ffff0d7224 */ /* 0x001fc600078e00f3 */
[----:B------:R1:W5:Y:S01]  /*164d0*/  LDL.LU R243, [R1+0x12b0] ;  /* 0x0012b00001f37983 */ /* 0x0003620000300800 */
[----:B------:R-:W-:-:S03]  /*164e0*/  IMAD.WIDE R12, R169, 0x2, R12 ;  /* 0x00000002a90c7825 */ /* 0x000fc600078e020c */
[----:B------:R1:W5:Y:S04]  /*164f0*/  LDL.LU R240, [R1+0x12ac] ;  /* 0x0012ac0001f07983 */ /* 0x0003680000300800 */
[----:B------:R0:W-:Y:S04]  /*16500*/  STL [R1+0x10d8], R14 ;  /* 0x0010d80e01007387 */ /* 0x0001e80000100800 */
[----:B------:R3:W-:Y:S04]  /*16510*/  STL [R1+0x1010], R15 ;  /* 0x0010100f01007387 */ /* 0x0007e80000100800 */
[----:B------:R1:W-:Y:S01]  /*16520*/  STL [R1+0x1190], R12 ;  /* 0x0011900c01007387 */ /* 0x0003e20000100800 */
[----:B0-----:R-:W-:-:S02]  /*16530*/  IMAD.MOV.U32 R14, RZ, RZ, R238 ;  /* 0x000000ffff0e7224 */ /* 0x001fc400078e00ee */
[----:B---3--:R-:W-:Y:S01]  /*16540*/  IMAD.MOV.U32 R15, RZ, RZ, R241 ;  /* 0x000000ffff0f7224 */ /* 0x008fe200078e00f1 */
[----:B------:R0:W-:Y:S01]  /*16550*/  STL [R1+0x10dc], R13 ;  /* 0x0010dc0d01007387 */ /* 0x0001e20000100800 */
[----:B------:R-:W-:-:S03]  /*16560*/  IMAD.WIDE R14, R169, 0x2, R14 ;  /* 0x00000002a90e7825 */ /* 0x000fc600078e020e */
[----:B------:R3:W5:Y:S01]  /*16570*/  LDL.LU R241, [R1+0x12a8] ;  /* 0x0012a80001f17983 */ /* 0x0007620000300800 */
[----:B-1----:R-:W-:-:S03]  /*16580*/  IMAD.MOV.U32 R12, RZ, RZ, R236 ;  /* 0x000000ffff0c7224 */ /* 0x002fc600078e00ec */
        /* <DEDUP_REMOVED lines=13> */
[----:B--2---:R-:W-:-:S03]  /*16660*/  IMAD.MOV.U32 R12, RZ, RZ, R232 ;  /* 0x000000ffff0c7224 */ /* 0x004fc600078e00e8 */
        /* <DEDUP_REMOVED lines=92> */
[----:B----4-:R-:W-:-:S02]  /*16c30*/  IMAD.MOV.U32 R14, RZ, RZ, R206 ;  /* 0x000000ffff0e7224 */ /* 0x010fc400078e00ce */
[----:B0-----:R-:W-:Y:S01]  /*16c40*/  IMAD.MOV.U32 R15, RZ, RZ, R209 ;  /* 0x000000ffff0f7224 */ /* 0x001fe200078e00d1 */
        /* <DEDUP_REMOVED lines=19> */
[----:B0-----:R-:W-:Y:S01]  /*16d80*/  IMAD.MOV.U32 R13, RZ, RZ, R203 ;  /* 0x000000ffff0d7224 */ /* 0x001fe200078e00cb */
[----:B------:R-:W-:Y:S02]  /*16d90*/  WARPGROUP.ARRIVE ;  /* 0x00000000000079c5 */ /* 0x000fe40000000000 */
[----:B------:R3:W5:Y:S01]  /*16da0*/  LDL.LU R203, [R1+0x1210] ;  /* 0x0012100001cb7983 */ /* 0x0007620000300800 */
[----:B------:R-:W-:-:S03]  /*16db0*/  IMAD.WIDE R12, R169, 0x2, R12 ;  /* 0x00000002a90c7825 */ /* 0x000fc600078e020c */
[----:B------:R3:W5:Y:S01]  /*16dc0*/  LDL.LU R200, [R1+0x120c] ;  /* 0x00120c0001c87983 */ /* 0x0007620000300800 */
[----:B------:R-:W-:-:S03]  /*16dd0*/  UMOV UR16, UR20 ;  /* 0x0000001400107c82 */ /* 0x000fc60008000000 */
[----:B------:R0:W-:Y:S01]  /*16de0*/  STL [R1+0x1128], R14 ;  /* 0x0011280e01007387 */ /* 0x0001e20000100800 */
[----:B------:R-:W-:Y:S02]  /*16df0*/  UMOV UR17, UR21 ;  /* 0x0000001500117c82 */ /* 0x000fe40008000000 */
[----:B------:R-:W-:Y:S01]  /*16e00*/  HGMMA.64x256x16.F32 R24, gdesc[UR16].tnspA, R24, gsb0 ;  /* 0x23e00000101879f0 */ /* 0x000fe20008000818 */
[----:B------:R1:W-:Y:S04]  /*16e10*/  STL [R1+0x1038], R15 ;  /* 0x0010380f01007387 */ /* 0x0003e80000100800 */
[----:B------:R2:W-:Y:S01]  /*16e20*/  STL [R1+0x11bc], R12 ;  /* 0x0011bc0c01007387 */ /* 0x0005e20000100800 */
[----:B0-----:R-:W-:Y:S02]  /*16e30*/  IMAD.MOV.U32 R14, RZ, RZ, R198 ;  /* 0x000000ffff0e7224 */ /* 0x001fe400078e00c6 */
        /* <DEDUP_REMOVED lines=21> */
[----:B------:R3:W5:Y:S04]  /*16f90*/  LDL.LU R17, [R1+0x11f0] ;  /* 0x0011f00001117983 */ /* 0x0007680000300800 */
[----:B------:R3:W5:Y:S04]  /*16fa0*/  LDL.LU R9, [R1+0x11ec] ;  /* 0x0011ec0001097983 */ /* 0x0007680000300800 */
[----:B------:R0:W-:Y:S04]  /*16fb0*/  STL [R1+0x1138], R14 ;  /* 0x0011380e01007387 */ /* 0x0001e80000100800 */
[----:B------:R1:W-:Y:S01]  /*16fc0*/  STL [R1+0x1040], R15 ;  /* 0x0010400f01007387 */ /* 0x0003e20000100800 */
[----:B0-----:R-:W-:-:S03]  /*16fd0*/  IMAD.MOV.U32 R14, RZ, RZ, R8 ;  /* 0x000000ffff0e7224 */ /* 0x001fc600078e0008 */
[----:B------:R3:W5:Y:S04]  /*16fe0*/  LDL.LU R8, [R1+0x11e8] ;  /* 0x0011e80001087983 */ /* 0x0007680000300800 */
[----:B-1----:R-:W2:Y:S01]  /*16ff0*/  LDL.LU R15, [R1+0xfc4] ;  /* 0x000fc400010f7983 */ /* 0x002ea20000300800 */
[----:B------:R-:W-:Y:S01]  /*17000*/  UMOV UR8, UR12 ;  /* 0x0000000c00087c82 */ /* 0x000fe20008000000 */
[----:B------:R-:W-:Y:S01]  /*17010*/  UMOV UR9, UR13 ;  /* 0x0000000d00097c82 */ /* 0x000fe20008000000 */
[----:B------:R-:W-:-:S05]  /*17020*/  IMAD.WIDE R12, R169, 0x2, R12 ;  /* 0x00000002a90c7825 */ /* 0x000fca00078e020c */
[----:B------:R0:W-:Y:S04]  /*17030*/  STL [R1+0x11c4], R12 ;  /* 0x0011c40c01007387 */ /* 0x0001e80000100800 */
[----:B------:R1:W-:Y:S01]  /*17040*/  STL [R1+0x113c], R13 ;  /* 0x00113c0d01007387 */ /* 0x0003e20000100800 */
[----:B0-----:R-:W-:Y:S02]  /*17050*/  IMAD.MOV.U32 R12, RZ, RZ, R14 ;  /* 0x000000ffff0c7224 */ /* 0x001fe400078e000e */
[----:B-1----:R-:W-:Y:S02]  /*17060*/  IMAD.MOV.U32 R13, RZ, RZ, R7 ;  /* 0x000000ffff0d7224 */ /* 0x002fe400078e0007 */
[----:B------:R3:W5:Y:S01]  /*17070*/  LDL.LU R7, [R1+0x11e4] ;  /* 0x0011e40001077983 */ /* 0x0007620000300800 */
[----:B------:R-:W-:-:S02]  /*17080*/  WARPGROUP.DEPBAR.LE gsb0, 0x0 ;  /* 0x00008000000079c5 */ /* 0x000fc40000010000 */
[----:B------:R-:W-:-:S06]  /*17090*/  WARPGROUP.ARRIVE ;  /* 0x00000000000079c5 */ /* 0x000fcc0000000000 */
[----:B------:R-:W-:Y:S01]  /*170a0*/  HGMMA.64x256x16.F32 R24, gdesc[UR8].tnspA, R24, gsb0 ;  /* 0x23e00000081879f0 */ /* 0x000fe20008000818 */
[----:B------:R-:W-:-:S04]  /*170b0*/  IMAD.WIDE R12, R169, 0x2, R12 ;  /* 0x00000002a90c7825 */ /* 0x000fc800078e020c */
[----:B------:R-:W-:Y:S02]  /*170c0*/  VIADD R6, R6, 0xffffffe0 ;  /* 0xffffffe006067836 */ /* 0x000fe40000000000 */
[----:B--2---:R-:W-:-:S05]  /*170d0*/  VIADD R15, R15, 0xffffffff ;  /* 0xffffffff0f0f7836 */ /* 0x004fca0000000000 */
[----:B------:R0:W-:Y:S01]  /*170e0*/  STL [R1+0xfc4], R15 ;  /* 0x000fc40f01007387 */ /* 0x0001e20000100800 */
[----:B------:R-:W-:Y:S02]  /*170f0*/  ISETP.NE.U32.AND P0, PT, R15, RZ, PT ;  /* 0x000000ff0f00720c */ /* 0x000fe40003f05070 */
[----:B0-----:R-:W0:Y:S01]  /*17100*/  LDC R15, c[0x0][0x238] ;  /* 0x00008e00ff0f7b82 */ /* 0x001e220000000800 */
[----:B------:R3:W-:Y:S04]  /*17110*/  STL [R1+0x11a4], R12 ;  /* 0x0011a40c01007387 */ /* 0x0007e80000100800 */
[----:B------:R3:W-:Y:S01]  /*17120*/  STL [R1+0x1140], R13 ;  /* 0x0011400d01007387 */ /* 0x0007e20000100800 */
[----:B0-----:R-:W-:-:S04]  /*17130*/  IMAD.SHL.U32 R15, R15, 0x20, RZ ;  /* 0x000000200f0f7824 */ /* 0x001fc800078e00ff */
[----:B------:R-:W-:Y:S01]  /*17140*/  IMAD.WIDE R2, R15, 0x2, R2 ;  /* 0x000000020f027825 */ /* 0x000fe200078e0202 */
[----:B------:R-:W-:Y:S02]  /*17150*/  WARPGROUP.DEPBAR.LE gsb0, 0x0 ;  /* 0x00008000000079c5 */ /* 0x000fe40000010000 */
[----:B---3--:R-:W-:Y:S05]  /*17160*/  @P0 BRA `(.L_x_1) ;  /* 0xffffff3800c40947 */ /* 0x008fea000383ffff */
[----:B------:R-:W2:Y:S04]  /*17170*/  LDL.LU R15, [R1+0x1b8] ;  /* 0x0001b800010f7983 */ /* 0x000ea80000300800 */
[----:B------:R-:W3:Y:S04]  /*17180*/  LDL.LU R14, [R1+0x9b8] ;  /* 0x0009b800010e7983 */ /* 0x000ee80000300800 */
[----:B-----5:R-:W4:Y:S04]  /*17190*/  LDL.LU R222, [R1+0x3f4] ;  /* 0x0003f40001de7983 */ /* 0x020f280000300800 */
[----:B------:R-:W4:Y:S04]  /*171a0*/  LDL.LU R223, [R1+0xbf4] ;  /* 0x000bf40001df7983 */ /* 0x000f280000300800 */
[----:B------:R-:W2:Y:S04]  /*171b0*/  LDL.LU R220, [R1+0x7f0] ;  /* 0x0007f00001dc7983 */ /* 0x000ea80000300800 */
[----:B------:R-:W3:Y:S04]  /*171c0*/  LDL.LU R221, [R1+0x3f8] ;  /* 0x0003f80001dd7983 */ /* 0x000ee80000300800 */
[----:B------:R-:W4:Y:S04]  /*171d0*/  LDL.LU R218, [R1+0xbf8] ;  /* 0x000bf80001da7983 */ /* 0x000f280000300800 */
[----:B------:R-:W2:Y:S04]  /*171e0*/  LDL.LU R219, [R1+0x3f0] ;  /* 0x0003f00001db7983 */ /* 0x000ea80000300800 */
        /* <DEDUP_REMOVED lines=24> */
[----:B------:R-:W3:Y:S04]  /*17370*/  LDL.LU R225, [R1+0xbfc] ;  /* 0x000bfc0001e17983 */ /* 0x000ee80000300800 */
[----:B------:R-:W3:Y:S04]  /*17380*/  LDL.LU R224, [R1+0x3fc] ;  /* 0x0003fc0001e07983 */ /* 0x000ee80000300800 */
[----:B------:R-:W2:Y:S04]  /*17390*/  LDL.LU R227, [R1+0x7f4] ;  /* 0x0007f40001e37983 */ /* 0x000ea80000300800 */
[----:B------:R-:W2:Y:S04]  /*173a0*/  LDL.LU R226, [R1+0x7fc] ;  /* 0x0007fc0001e27983 */ /* 0x000ea80000300800 */
        /* <DEDUP_REMOVED lines=53> */
[----:B------:R-:W-:Y:S01]  /*17700*/  STL [R1+0x11e4], R7 ;  /* 0x0011e40701007387 */ /* 0x000fe20000100800 */
[----:B---3--:R-:W-:Y:S01]  /*17710*/  F2FP.F16.F32.PACK_AB R4, R224, R225 ;  /* 0x000000e1e004723e */ /* 0x008fe200000000ff */
[----:B------:R-:W-:-:S02]  /*17720*/  IMAD.MOV.U32 R224, RZ, RZ, R221 ;  /* 0x000000ffffe07224 */ /* 0x000fc400078e00dd */
[----:B----4-:R-:W-:Y:S01]  /*17730*/  IMAD.MOV.U32 R225, RZ, RZ, R218 ;  /* 0x000000ffffe17224 */ /* 0x010fe200078e00da */
[----:B--2---:R-:W-:Y:S01]  /*17740*/  F2FP.F16.F32.PACK_AB R5, R149, R227 ;  /* 0x000000e39505723e */ /* 0x004fe200000000ff */
[----:B------:R-:W-:Y:S02]  /*17750*/  IMAD.MOV.U32 R227, RZ, RZ, R220 ;  /* 0x000000ffffe37224 */ /* 0x000fe400078e00dc */
[----:B------:R-:W-:Y:S01]  /*17760*/  IMAD.MOV.U32 R220, RZ, RZ, R217 ;  /* 0x000000ffffdc7224 */ /* 0x000fe200078e00d9 */
[----:B------:R-:W-:Y:S01]  /*17770*/  F2FP.F16.F32.PACK_AB R0, R151, R226 ;  /* 0x000000e29700723e */ /* 0x000fe200000000ff */
[----:B------:R-:W-:Y:S02]  /*17780*/  IMAD.MOV.U32 R221, RZ, RZ, R214 ;  /* 0x000000ffffdd7224 */ /* 0x000fe400078e00d6 */
[----:B------:R-:W-:Y:S02]  /*17790*/  IMAD.MOV.U32 R217, RZ, RZ, R210 ;  /* 0x000000ffffd97224 */ /* 0x000fe400078e00d2 */
[----:B------:R0:W-:Y:S01]  /*177a0*/  STL [R1+0xf1c], R0 ;  /* 0x000f1c0001007387 */ /* 0x0001e20000100800 */
[----:B------:R-:W-:-:S02]  /*177b0*/  IMAD.MOV.U32 R218, RZ, RZ, R215 ;  /* 0x000000ffffda7224 */ /* 0x000fc400078e00d7 */
[----:B------:R-:W-:Y:S01]  /*177c0*/  IMAD.MOV.U32 R214, RZ, RZ, R211 ;  /* 0x000000ffffd67224 */ /* 0x000fe200078e00d3 */
[----:B------:R1:W-:Y:S01]  /*177d0*/  STL [R1+0xf18], R5 ;  /* 0x000f180501007387 */ /* 0x0003e20000100800 */
[----:B------:R-:W-:Y:S02]  /*177e0*/  IMAD.MOV.U32 R210, RZ, RZ, R207 ;  /* 0x000000ffffd27224 */ /* 0x000fe400078e00cf */
[----:B------:R-:W-:Y:S01]  /*177f0*/  IMAD.MOV.U32 R215, RZ, RZ, R208 ;  /* 0x000000ffffd77224 */ /* 0x000fe200078e00d0 */
[----:B------:R2:W-:Y:S01]  /*17800*/  STL [R1+0xf14], R4 ;  /* 0x000f140401007387 */ /* 0x0005e20000100800 */
[----:B------:R-:W-:Y:S01]  /*17810*/  IMAD.MOV.U32 R211, RZ, RZ, R204 ;  /* 0x000000ffffd37224 */ /* 0x000fe200078e00cc */
[----:B0-----:R-:W-:Y:S01]  /*17820*/  F2FP.F16.F32.PACK_AB R0, R222, R223 ;  /* 0x000000dfde00723e */ /* 0x001fe200000000ff */
[----:B------:R-:W-:Y:S02]  /*17830*/  IMAD.MOV.U32 R222, RZ, RZ, R219 ;  /* 0x000000ffffde7224 */ /* 0x000fe400078e00db */
[----:B------:R-:W-:-:S02]  /*17840*/  IMAD.MOV.U32 R223, RZ, RZ, R216 ;  /* 0x000000ffffdf7224 */ /* 0x000fc400078e00d8 */
[----:B------:R-:W-:Y:S01]  /*17850*/  IMAD.MOV.U32 R219, RZ, RZ, R212 ;  /* 0x000000ffffdb7224 */ /* 0x000fe200078e00d4 */
[----:B------:R0:W-:Y:S01]  /*17860*/  STL [R1+0xf10], R0 ;  /* 0x000f100001007387 */ /* 0x0001e20000100800 */
[----:B------:R-:W-:Y:S02]  /*17870*/  IMAD.MOV.U32 R216, RZ, RZ, R213 ;  /* 0x000000ffffd87224 */ /* 0x000fe400078e00d5 */
[----:B------:R-:W-:Y:S02]  /*17880*/  IMAD.MOV.U32 R212, RZ, RZ, R209 ;  /* 0x000000ffffd47224 */ /* 0x000fe400078e00d1 */
[----:B------:R-:W-:Y:S02]  /*17890*/  IMAD.MOV.U32 R213, RZ, RZ, R206 ;  /* 0x000000ffffd57224 */ /* 0x000fe400078e00ce */
[----:B------:R-:W-:Y:S02]  /*178a0*/  IMAD.MOV.U32 R209, RZ, RZ, R202 ;  /* 0x000000ffffd17224 */ /* 0x000fe400078e00ca */
[----:B------:R-:W-:-:S02]  /*178b0*/  IMAD.MOV.U32 R206, RZ, RZ, R203 ;  /* 0x000000ffffce7224 */ /* 0x000fc400078e00cb */
[----:B------:R-:W-:Y:S02]  /*178c0*/  IMAD.MOV.U32 R202, RZ, RZ, R199 ;  /* 0x000000ffffca7224 */ /* 0x000fe400078e00c7 */
[----:B------:R-:W-:Y:S01]  /*178d0*/  IMAD.MOV.U32 R207, RZ, RZ, R200 ;  /* 0x000000ffffcf7224 */ /* 0x000fe200078e00c8 */
[----:B------:R-:W3:Y:S01]  /*178e0*/  LDL.LU R199, [R1+0x3c4] ;  /* 0x0003c40001c77983 */ /* 0x000ee20000300800 */
[----:B------:R-:W-:Y:S02]  /*178f0*/  IMAD.MOV.U32 R203, RZ, RZ, R2 ;  /* 0x000000ffffcb7224 */ /* 0x000fe400078e0002 */
[----:B------:R-:W-:Y:S01]  /*17900*/  IMAD.MOV.U32 R208, RZ, RZ, R205 ;  /* 0x000000ffffd07224 */ /* 0x000fe200078e00cd */
[----:B------:R-:W4:Y:S01]  /*17910*/  LDL.LU R2, [R1+0xbc4] ;  /* 0x000bc40001027983 */ /* 0x000f220000300800 */
[----:B------:R-:W-:Y:S02]  /*17920*/  IMAD.MOV.U32 R204, RZ, RZ, R201 ;  /* 0x000000ffffcc7224 */ /* 0x000fe400078e00c9 */
[----:B------:R-:W-:-:S02]  /*17930*/  IMAD.MOV.U32 R200, RZ, RZ, R3 ;  /* 0x000000ffffc87224 */ /* 0x000fc400078e0003 */
[----:B------:R-:W-:Y:S01]  /*17940*/  IMAD.MOV.U32 R205, RZ, RZ, R198 ;  /* 0x000000ffffcd7224 */ /* 0x000fe200078e00c6 */
[----:B------:R-:W4:Y:S01]  /*17950*/  LDL.LU R3, [R1+0x7c0] ;  /* 0x0007c00001037983 */ /* 0x000f220000300800 */
[----:B------:R-:W-:Y:S02]  /*17960*/  IMAD.MOV.U32 R201, RZ, RZ, R12 ;  /* 0x000000ffffc97224 */ /* 0x000fe400078e000c */
[----:B------:R-:W-:Y:S01]  /*17970*/  IMAD.MOV.U32 R198, RZ, RZ, R13 ;  /* 0x000000ffffc67224 */ /* 0x000fe200078e000d */
[----:B------:R-:W4:Y:S04]  /*17980*/  LDL.LU R12, [R1+0x3c8] ;  /* 0x0003c800010c7983 */ /* 0x000f280000300800 */
[----:B------:R-:W4:Y:S04]  /*17990*/  LDL.LU R13, [R1+0xbc8] ;  /* 0x000bc800010d7983 */ /* 0x000f280000300800 */
[----:B------:R-:W0:Y:S01]  /*179a0*/  LDL.LU R226, [R1+0x7f8] ;  /* 0x0007f80001e27983 */ /* 0x000e220000300800 */
[----:B-1----:R-:W-:-:S02]  /*179b0*/  F2FP.F16.F32.PACK_AB R5, R148, R227 ;  /* 0x000000e39405723e */ /* 0x002fc400000000ff */
[----:B--2---:R-:W-:Y:S01]  /*179c0*/  F2FP.F16.F32.PACK_AB R4, R224, R225 ;  /* 0x000000e1e004723e */ /* 0x004fe200000000ff */
[----:B------:R-:W-:Y:S02]  /*179d0*/  IMAD.MOV.U32 R227, RZ, RZ, R220 ;  /* 0x000000ffffe37224 */ /* 0x000fe400078e00dc */
[----:B------:R-:W-:Y:S02]  /*179e0*/  IMAD.MOV.U32 R224, RZ, RZ, R221 ;  /* 0x000000ffffe07224 */ /* 0x000fe400078e00dd */
[----:B------:R-:W-:Y:S02]  /*179f0*/  IMAD.MOV.U32 R220, RZ, RZ, R217 ;  /* 0x000000ffffdc7224 */ /* 0x000fe400078e00d9 */
[----:B------:R-:W-:Y:S02]  /*17a00*/  IMAD.MOV.U32 R225, RZ, RZ, R218 ;  /* 0x000000ffffe17224 */ /* 0x000fe400078e00da */
[----:B------:R-:W-:Y:S02]  /*17a10*/  IMAD.MOV.U32 R221, RZ, RZ, R214 ;  /* 0x000000ffffdd7224 */ /* 0x000fe400078e00d6 */
[----:B------:R-:W-:-:S02]  /*17a20*/  IMAD.MOV.U32 R217, RZ, RZ, R210 ;  /* 0x000000ffffd97224 */ /* 0x000fc400078e00d2 */
        /* <DEDUP_REMOVED lines=8> */
[----:B------:R-:W-:Y:S01]  /*17ab0*/  IMAD.MOV.U32 R205, RZ, RZ, R198 ;  /* 0x000000ffffcd7224 */ /* 0x000fe200078e00c6 */
[----:B0-----:R-:W-:-:S05]  /*17ac0*/  F2FP.F16.F32.PACK_AB R0, R150, R226 ;  /* 0x000000e29600723e */ /* 0x001fca00000000ff */
[----:B------:R0:W-:Y:S04]  /*17ad0*/  STL [R1+0xf0c], R0 ;  /* 0x000f0c0001007387 */ /* 0x0001e80000100800 */
[----:B------:R1:W-:Y:S01]  /*17ae0*/  STL [R1+0xf08], R5 ;  /* 0x000f080501007387 */ /* 0x0003e20000100800 */
[----:B0-----:R-:W-:Y:S01]  /*17af0*/  F2FP.F16.F32.PACK_AB R0, R222, R223 ;  /* 0x000000dfde00723e */ /* 0x001fe200000000ff */
[----:B------:R-:W-:Y:S02]  /*17b00*/  IMAD.MOV.U32 R222, RZ, RZ, R219 ;  /* 0x000000ffffde7224 */ /* 0x000fe400078e00db */
[----:B------:R-:W-:Y:S02]  /*17b10*/  IMAD.MOV.U32 R223, RZ, RZ, R216 ;  /* 0x000000ffffdf7224 */ /* 0x000fe400078e00d8 */
[----:B------:R-:W-:Y:S01]  /*17b20*/  IMAD.MOV.U32 R219, RZ, RZ, R212 ;  /* 0x000000ffffdb7224 */ /* 0x000fe200078e00d4 */
[----:B------:R0:W-:Y:S01]  /*17b30*/  STL [R1+0xf04], R4 ;  /* 0x000f040401007387 */ /* 0x0001e20000100800 */
[----:B------:R-:W-:-:S02]  /*17b40*/  IMAD.MOV.U32 R216, RZ, RZ, R213 ;  /* 0x000000ffffd87224 */ /* 0x000fc400078e00d5 */
[----:B------:R-:W-:Y:S01]  /*17b50*/  IMAD.MOV.U32 R212, RZ, RZ, R209 ;  /* 0x000000ffffd47224 */ /* 0x000fe200078e00d1 */
[----:B------:R2:W-:Y:S01]  /*17b60*/  STL [R1+0xf00], R0 ;  /* 0x000f000001007387 */ /* 0x0005e20000100800 */
[----:B------:R-:W-:Y:S02]  /*17b70*/  IMAD.MOV.U32 R213, RZ, RZ, R206 ;  /* 0x000000ffffd57224 */ /* 0x000fe400078e00ce */
[----:B------:R-:W-:Y:S02]  /*17b80*/  IMAD.MOV.U32 R209, RZ, RZ, R202 ;  /* 0x000000ffffd17224 */ /* 0x000fe400078e00ca */
[----:B------:R-:W-:Y:S02]  /*17b90*/  IMAD.MOV.U32 R206, RZ, RZ, R203 ;  /* 0x000000ffffce7224 */ /* 0x000fe400078e00cb */
[----:B---3--:R-:W-:Y:S02]  /*17ba0*/  IMAD.MOV.U32 R202, RZ, RZ, R199 ;  /* 0x000000ffffca7224 */ /* 0x008fe400078e00c7 */
[----:B----4-:R-:W-:Y:S01]  /*17bb0*/  IMAD.MOV.U32 R203, RZ, RZ, R2 ;  /* 0x000000ffffcb7224 */ /* 0x010fe200078e0002 */
[----:B------:R-:W3:Y:S01]  /*17bc0*/  LDL.LU R199, [R1+0x3c0] ;  /* 0x0003c00001c77983 */ /* 0x000ee20000300800 */
[----:B------:R-:W-:-:S02]  /*17bd0*/  IMAD.MOV.U32 R200, RZ, RZ, R3 ;  /* 0x000000ffffc87224 */ /* 0x000fc400078e0003 */
[----:B------:R-:W-:Y:S01]  /*17be0*/  IMAD.MOV.U32 R201, RZ, RZ, R12 ;  /* 0x000000ffffc97224 */ /* 0x000fe200078e000c */
[----:B------:R-:W4:Y:S01]  /*17bf0*/  LDL.LU R2, [R1+0xbc0] ;  /* 0x000bc00001027983 */ /* 0x000f220000300800 */
[----:B------:R-:W-:-:S03]  /*17c00*/  IMAD.MOV.U32 R198, RZ, RZ, R13 ;  /* 0x000000ffffc67224 */ /* 0x000fc600078e000d */
[----:B------:R-:W4:Y:S04]  /*17c10*/  LDL.LU R3, [R1+0x7b4] ;  /* 0x0007b40001037983 */ /* 0x000f280000300800 */
[----:B------:R-:W4:Y:S04]  /*17c20*/  LDL.LU R12, [R1+0x3bc] ;  /* 0x0003bc00010c7983 */ /* 0x000f280000300800 */
[----:B------:R-:W4:Y:S04]  /*17c30*/  LDL.LU R13, [R1+0xbbc] ;  /* 0x000bbc00010d7983 */ /* 0x000f280000300800 */
[----:B------:R-:W2:Y:S01]  /*17c40*/  LDL.LU R226, [R1+0x7ec] ;  /* 0x0007ec0001e27983 */ /* 0x000ea20000300800 */
[----:B-1----:R-:W-:-:S02]  /*17c50*/  F2FP.F16.F32.PACK_AB R5, R145, R227 ;  /* 0x000000e39105723e */ /* 0x002fc400000000ff */
[----:B0-----:R-:W-:Y:S01]  /*17c60*/  F2FP.F16.F32.PACK_AB R4, R224, R225 ;  /* 0x000000e1e004723e */ /* 0x001fe200000000ff */
        /* <DEDUP_REMOVED lines=15> */
[----:B--2---:R-:W-:-:S05]  /*17d60*/  F2FP.F16.F32.PACK_AB R0, R147, R226 ;  /* 0x000000e29300723e */ /* 0x004fca00000000ff */
        /* <DEDUP_REMOVED lines=398> */
[----:B------:R-:W3:Y:S04]  /*19650*/  LDL.LU R3, [R1+0x32c] ;  /* 0x00032c0001037983 */ /* 0x000ee80000300800 */
[----:B------:R-:W3:Y:S04]  /*19660*/  LDL.LU R12, [R1+0xb2c] ;  /* 0x000b2c00010c7983 */ /* 0x000ee80000300800 */
[----:B------:R-:W3:Y:S04]  /*19670*/  LDL.LU R13, [R1+0x34c] ;  /* 0x00034c00010d7983 */ /* 0x000ee80000300800 */
        /* <DEDUP_REMOVED lines=18> */
[----:B----4-:R-:W-:Y:S01]  /*197a0*/  IMAD.MOV.U32 R203, RZ, RZ, R2 ;  /* 0x000000ffffcb7224 */ /* 0x010fe200078e0002 */
[----:B--2---:R-:W-:-:S05]  /*197b0*/  F2FP.F16.F32.PACK_AB R0, R127, R226 ;  /* 0x000000e27f00723e */ /* 0x004fca00000000ff */
[----:B------:R0:W-:Y:S04]  /*197c0*/  STL [R1+0xe5c], R0 ;  /* 0x000e5c0001007387 */ /* 0x0001e80000100800 */
[----:B------:R1:W-:Y:S01]  /*197d0*/  STL [R1+0xe58], R5 ;  /* 0x000e580501007387 */ /* 0x0003e20000100800 */
[----:B0-----:R-:W-:Y:S01]  /*197e0*/  F2FP.F16.F32.PACK_AB R0, R222, R223 ;  /* 0x000000dfde00723e */ /* 0x001fe200000000ff */
        /* <DEDUP_REMOVED lines=8> */
[----:B---3--:R-:W-:Y:S02]  /*19870*/  IMAD.MOV.U32 R202, RZ, RZ, R199 ;  /* 0x000000ffffca7224 */ /* 0x008fe400078e00c7 */
[----:B------:R-:W-:Y:S01]  /*19880*/  IMAD.MOV.U32 R213, RZ, RZ, R206 ;  /* 0x000000ffffd57224 */ /* 0x000fe200078e00ce */
[----:B------:R-:W3:Y:S01]  /*19890*/  LDL.LU R199, [R1+0xb4c] ;  /* 0x000b4c0001c77983 */ /* 0x000ee20000300800 */
[----:B------:R-:W-:-:S02]  /*198a0*/  IMAD.MOV.U32 R206, RZ, RZ, R201 ;  /* 0x000000ffffce7224 */ /* 0x000fc400078e00c9 */
[----:B------:R-:W-:Y:S01]  /*198b0*/  IMAD.MOV.U32 R200, RZ, RZ, R3 ;  /* 0x000000ffffc87224 */ /* 0x000fe200078e0003 */
[----:B------:R-:W4:Y:S01]  /*198c0*/  LDL.LU R2, [R1+0x328] ;  /* 0x0003280001027983 */ /* 0x000f220000300800 */
[----:B------:R-:W-:Y:S02]  /*198d0*/  IMAD.MOV.U32 R201, RZ, RZ, R12 ;  /* 0x000000ffffc97224 */ /* 0x000fe400078e000c */
[----:B------:R-:W-:Y:S01]  /*198e0*/  IMAD.MOV.U32 R198, RZ, RZ, R13 ;  /* 0x000000ffffc67224 */ /* 0x000fe200078e000d */
        /* <DEDUP_REMOVED lines=26> */
[----:B------:R0:W-:Y:S01]  /*19a90*/  STL [R1+0xe44], R4 ;  /* 0x000e440401007387 */ /* 0x0001e20000100800 */
[----:B------:R-:W-:Y:S02]  /*19aa0*/  IMAD.MOV.U32 R216, RZ, RZ, R213 ;  /* 0x000000ffffd87224 */ /* 0x000fe400078e00d5 */
[----:B------:R-:W-:Y:S01]  /*19ab0*/  IMAD.MOV.U32 R213, RZ, RZ, R206 ;  /* 0x000000ffffd57224 */ /* 0x000fe200078e00ce */
[----:B------:R2:W-:Y:S01]  /*19ac0*/  STL [R1+0xe40], R0 ;  /* 0x000e400001007387 */ /* 0x0005e20000100800 */
[----:B------:R-:W-:-:S02]  /*19ad0*/  IMAD.MOV.U32 R222, RZ, RZ, R219 ;  /* 0x000000ffffde7224 */ /* 0x000fc400078e00db */
[----:B---3--:R-:W-:Y:S02]  /*19ae0*/  IMAD.MOV.U32 R206, RZ, RZ, R199 ;  /* 0x000000ffffce7224 */ /* 0x008fe400078e00c7 */
[----:B------:R-:W-:Y:S01]  /*19af0*/  IMAD.MOV.U32 R219, RZ, RZ, R212 ;  /* 0x000000ffffdb7224 */ /* 0x000fe200078e00d4 */
[----:B------:R-:W3:Y:S01]  /*19b00*/  LDL.LU R199, [R1+0x31c] ;  /* 0x00031c0001c77983 */ /* 0x000ee20000300800 */
[----:B------:R-:W-:Y:S02]  /*19b10*/  IMAD.MOV.U32 R212, RZ, RZ, R209 ;  /* 0x000000ffffd47224 */ /* 0x000fe400078e00d1 */
[----:B------:R-:W-:Y:S01]  /*19b20*/  IMAD.MOV.U32 R201, RZ, RZ, R3 ;  /* 0x000000ffffc97224 */ /* 0x000fe200078e0003 */
[----:B------:R-:W4:Y:S01]  /*19b30*/  LDL.LU R2, [R1+0xb1c] ;  /* 0x000b1c0001027983 */ /* 0x000f220000300800 */
[----:B------:R-:W-:Y:S02]  /*19b40*/  IMAD.MOV.U32 R209, RZ, RZ, R198 ;  /* 0x000000ffffd17224 */ /* 0x000fe400078e00c6 */
[----:B------:R-:W-:Y:S01]  /*19b50*/  IMAD.MOV.U32 R207, RZ, RZ, R12 ;  /* 0x000000ffffcf7224 */ /* 0x000fe200078e000c */
[----:B------:R-:W3:Y:S01]  /*19b60*/  LDL.LU R3, [R1+0x33c] ;  /* 0x00033c0001037983 */ /* 0x000ee20000300800 */
[----:B------:R-:W-:-:S03]  /*19b70*/  IMAD.MOV.U32 R198, RZ, RZ, R13 ;  /* 0x000000ffffc67224 */ /* 0x000fc600078e000d */
[----:B------:R-:W4:Y:S04]  /*19b80*/  LDL.LU R12, [R1+0xb3c] ;  /* 0x000b3c00010c7983 */ /* 0x000f280000300800 */
[----:B------:R-:W4:Y:S04]  /*19b90*/  LDL.LU R13, [R1+0x318] ;  /* 0x00031800010d7983 */ /* 0x000f280000300800 */
[----:B------:R-:W2:Y:S01]  /*19ba0*/  LDL.LU R226, [R1+0x78c] ;  /* 0x00078c0001e27983 */ /* 0x000ea20000300800 */
[----:B-1----:R-:W-:Y:S02]  /*19bb0*/  F2FP.F16.F32.PACK_AB R5, R121, R227 ;  /* 0x000000e37905723e */ /* 0x002fe400000000ff */
[----:B0-----:R-:W-:Y:S01]  /*19bc0*/  F2FP.F16.F32.PACK_AB R4, R224, R225 ;  /* 0x000000e1e004723e */ /* 0x001fe200000000ff */
[----:B------:R-:W-:-:S02]  /*19bd0*/  IMAD.MOV.U32 R225, RZ, RZ, R218 ;  /* 0x000000ffffe17224 */ /* 0x000fc400078e00da */
[----:B------:R-:W-:Y:S02]  /*19be0*/  IMAD.MOV.U32 R218, RZ, RZ, R217 ;  /* 0x000000ffffda7224 */ /* 0x000fe400078e00d9 */
[----:B------:R-:W-:Y:S02]  /*19bf0*/  IMAD.MOV.U32 R217, RZ, RZ, R211 ;  /* 0x000000ffffd97224 */ /* 0x000fe400078e00d3 */
[----:B------:R-:W-:Y:S02]  /*19c00*/  IMAD.MOV.U32 R211, RZ, RZ, R206 ;  /* 0x000000ffffd37224 */ /* 0x000fe400078e00ce */
[----:B------:R-:W-:Y:S02]  /*19c10*/  IMAD.MOV.U32 R224, RZ, RZ, R221 ;  /* 0x000000ffffe07224 */ /* 0x000fe400078e00dd */
[----:B------:R-:W-:Y:S01]  /*19c20*/  IMAD.MOV.U32 R221, RZ, RZ, R215 ;  /* 0x000000ffffdd7224 */ /* 0x000fe200078e00d7 */
[----:B--2---:R-:W-:-:S05]  /*19c30*/  F2FP.F16.F32.PACK_AB R0, R123, R226 ;  /* 0x000000e27b00723e */ /* 0x004fca00000000ff */
[----:B------:R0:W-:Y:S01]  /*19c40*/  STL [R1+0xe3c], R0 ;  /* 0x000e3c0001007387 */ /* 0x0001e20000100800 */
[----:B---3--:R-:W-:-:S03]  /*19c50*/  IMAD.MOV.U32 R206, RZ, RZ, R3 ;  /* 0x000000ffffce7224 */ /* 0x008fc600078e0003 */
[----:B------:R-:W-:Y:S01]  /*19c60*/  STL [R1+0xe38], R5 ;  /* 0x000e380501007387 */ /* 0x000fe20000100800 */
[----:B0-----:R-:W-:Y:S01]  /*19c70*/  F2FP.F16.F32.PACK_AB R0, R222, R223 ;  /* 0x000000dfde00723e */ /* 0x001fe200000000ff */
[----:B------:R-:W-:Y:S02]  /*19c80*/  IMAD.MOV.U32 R223, RZ, RZ, R216 ;  /* 0x000000ffffdf7224 */ /* 0x000fe400078e00d8 */
[----:B------:R-:W-:Y:S02]  /*19c90*/  IMAD.MOV.U32 R216, RZ, RZ, R212 ;  /* 0x000000ffffd87224 */ /* 0x000fe400078e00d4 */
        /* <DEDUP_REMOVED lines=8> */
[----:B------:R-:W-:Y:S01]  /*19d20*/  IMAD.MOV.U32 R209, RZ, RZ, R198 ;  /* 0x000000ffffd17224 */ /* 0x000fe200078e00c6 */
[----:B------:R-:W2:Y:S01]  /*19d30*/  LDL.LU R3, [R1+0xb18] ;  /* 0x000b180001037983 */ /* 0x000ea20000300800 */
[----:B------:R-:W-:Y:S02]  /*19d40*/  IMAD.MOV.U32 R208, RZ, RZ, R207 ;  /* 0x000000ffffd07224 */ /* 0x000fe400078e00cf */
[----:B------:R-:W-:Y:S02]  /*19d50*/  IMAD.MOV.U32 R198, RZ, RZ, R199 ;  /* 0x000000ffffc67224 */ /* 0x000fe400078e00c7 */
[----:B----4-:R-:W-:-:S02]  /*19d60*/  IMAD.MOV.U32 R199, RZ, RZ, R2 ;  /* 0x000000ffffc77224 */ /* 0x010fc400078e0002 */
[----:B------:R-:W-:Y:S02]  /*19d70*/  IMAD.MOV.U32 R207, RZ, RZ, R12 ;  /* 0x000000ffffcf7224 */ /* 0x000fe400078e000c */
[----:B------:R-:W-:Y:S01]  /*19d80*/  IMAD.MOV.U32 R2, RZ, RZ, R13 ;  /* 0x000000ffff027224 */ /* 0x000fe200078e000d */
[----:B------:R-:W3:Y:S04]  /*19d90*/  LDL.LU R12, [R1+0x30c] ;  /* 0x00030c00010c7983 */ /* 0x000ee80000300800 */
[----:B------:R-:W4:Y:S04]  /*19da0*/  LDL.LU R13, [R1+0xb0c] ;  /* 0x000b0c00010d7983 */ /* 0x000f280000300800 */
[----:B------:R-:W2:Y:S04]  /*19db0*/  LDL.LU R215, [R1+0x35c] ;  /* 0x00035c0001d77983 */ /* 0x000ea80000300800 */
[----:B------:R-:W1:Y:S04]  /*19dc0*/  LDL.LU R226, [R1+0x788] ;  /* 0x0007880001e27983 */ /* 0x000e680000300800 */
[----:B------:R-:W3:Y:S01]  /*19dd0*/  LDL.LU R227, [R1+0x780] ;  /* 0x0007800001e37983 */ /* 0x000ee20000300800 */
[----:B0-----:R-:W-:-:S02]  /*19de0*/  F2FP.F16.F32.PACK_AB R4, R224, R225 ;  /* 0x000000e1e004723e */ /* 0x001fc400000000ff */
[----:B-1----:R-:W-:Y:S02]  /*19df0*/  F2FP.F16.F32.PACK_AB R0, R122, R226 ;  /* 0x000000e27a00723e */ /* 0x002fe400000000ff */
[----:B---3--:R-:W-:-:S03]  /*19e00*/  F2FP.F16.F32.PACK_AB R5, R120, R227 ;  /* 0x000000e37805723e */ /* 0x008fc600000000ff */
[----:B------:R0:W-:Y:S04]  /*19e10*/  STL [R1+0xe2c], R0 ;  /* 0x000e2c0001007387 */ /* 0x0001e80000100800 */
[----:B------:R-:W-:Y:S01]  /*19e20*/  STL [R1+0xe28], R5 ;  /* 0x000e280501007387 */ /* 0x000fe20000100800 */
[----:B0-----:R-:W-:Y:S01]  /*19e30*/  F2FP.F16.F32.PACK_AB R0, R222, R223 ;  /* 0x000000dfde00723e */ /* 0x001fe200000000ff */
[----:B------:R-:W-:Y:S02]  /*19e40*/  IMAD.MOV.U32 R223, RZ, RZ, R220 ;  /* 0x000000ffffdf7224 */ /* 0x000fe400078e00dc */
[----:B------:R-:W-:Y:S02]  /*19e50*/  IMAD.MOV.U32 R220, RZ, RZ, R221 ;  /* 0x000000ffffdc7224 */ /* 0x000fe400078e00dd */
[----:B------:R-:W-:Y:S01]  /*19e60*/  IMAD.MOV.U32 R221, RZ, RZ, R216 ;  /* 0x000000ffffdd7224 */ /* 0x000fe200078e00d8 */
[----:B------:R-:W-:Y:S01]  /*19e70*/  STL [R1+0xe24], R4 ;  /* 0x000e240401007387 */ /* 0x000fe20000100800 */
[----:B------:R-:W-:-:S02]  /*19e80*/  IMAD.MOV.U32 R216, RZ, RZ, R217 ;  /* 0x000000ffffd87224 */ /* 0x000fc400078e00d9 */
[----:B------:R-:W-:Y:S01]  /*19e90*/  IMAD.MOV.U32 R217, RZ, RZ, R214 ;  /* 0x000000ffffd97224 */ /* 0x000fe200078e00d6 */
[----:B------:R0:W-:Y:S01]  /*19ea0*/  STL [R1+0xe20], R0 ;  /* 0x000e200001007387 */ /* 0x0001e20000100800 */
[----:B--2---:R-:W-:-:S03]  /*19eb0*/  IMAD.MOV.U32 R214, RZ, RZ, R215 ;  /* 0x000000ffffd67224 */ /* 0x004fc600078e00d7 */
[----:B------:R-:W2:Y:S04]  /*19ec0*/  LDL.LU R215, [R1+0xb5c] ;  /* 0x000b5c0001d77983 */ /* 0x000ea80000300800 */
[----:B------:R-:W3:Y:S01]  /*19ed0*/  LDL.LU R222, [R1+0x77c] ;  /* 0x00077c0001de7983 */ /* 0x000ee20000300800 */
[----:B0-----:R-:W-:Y:S02]  /*19ee0*/  F2FP.F16.F32.PACK_AB R0, R117, R223 ;  /* 0x000000df7500723e */ /* 0x001fe400000000ff */
[----:B---3--:R-:W-:-:S05]  /*19ef0*/  F2FP.F16.F32.PACK_AB R4, R119, R222 ;  /* 0x000000de7704723e */ /* 0x008fca00000000ff */
[----:B------:R0:W-:Y:S04]  /*19f00*/  STL [R1+0xe1c], R4 ;  /* 0x000e1c0401007387 */ /* 0x0001e80000100800 */
[----:B------:R1:W-:Y:S04]  /*19f10*/  STL [R1+0xe18], R0 ;  /* 0x000e180001007387 */ /* 0x0003e80000100800 */
[----:B------:R-:W0:Y:S04]  /*19f20*/  LDL.LU R224, [R1+0x37c] ;  /* 0x00037c0001e07983 */ /* 0x000e280000300800 */
[----:B------:R-:W0:Y:S04]  /*19f30*/  LDL.LU R225, [R1+0xb7c] ;  /* 0x000b7c0001e17983 */ /* 0x000e280000300800 */
[----:B------:R-:W1:Y:S04]  /*19f40*/  LDL.LU R222, [R1+0x374] ;  /* 0x0003740001de7983 */ /* 0x000e680000300800 */
[----:B------:R-:W1:Y:S01]  /*19f50*/  LDL.LU R223, [R1+0xb74] ;  /* 0x000b740001df7983 */ /* 0x000e620000300800 */
[----:B0-----:R-:W-:-:S02]  /*19f60*/  F2FP.F16.F32.PACK_AB R4, R224, R225 ;  /* 0x000000e1e004723e */ /* 0x001fc400000000ff */
[----:B-1----:R-:W-:-:S03]  /*19f70*/  F2FP.F16.F32.PACK_AB R0, R222, R223 ;  /* 0x000000dfde00723e */ /* 0x002fc600000000ff */
[----:B------:R0:W-:Y:S04]  /*19f80*/  STL [R1+0xe14], R4 ;  /* 0x000e140401007387 */ /* 0x0001e80000100800 */
[----:B------:R1:W-:Y:S04]  /*19f90*/  STL [R1+0xe10], R0 ;  /* 0x000e100001007387 */ /* 0x0003e80000100800 */
[----:B------:R-:W0:Y:S04]  /*19fa0*/  LDL.LU R224, [R1+0x778] ;  /* 0x0007780001e07983 */ /* 0x000e280000300800 */
[----:B------:R-:W1:Y:S01]  /*19fb0*/  LDL.LU R225, [R1+0x770] ;  /* 0x0007700001e17983 */ /* 0x000e620000300800 */
[----:B------:R-:W-:-:S02]  /*19fc0*/  IMAD.MOV.U32 R222, RZ, RZ, R220 ;  /* 0x000000ffffde7224 */ /* 0x000fc400078e00dc */
[----:B------:R-:W-:Y:S01]  /*19fd0*/  IMAD.MOV.U32 R223, RZ, RZ, R221 ;  /* 0x000000ffffdf7224 */ /* 0x000fe200078e00dd */
[----:B------:R-:W3:Y:S04]  /*19fe0*/  LDL.LU R220, [R1+0x370] ;  /* 0x0003700001dc7983 */ /* 0x000ee80000300800 */
[----:B------:R-:W3:Y:S01]  /*19ff0*/  LDL.LU R221, [R1+0xb70] ;  /* 0x000b700001dd7983 */ /* 0x000ee20000300800 */
[----:B0-----:R-:W-:Y:S02]  /*1a000*/  F2FP.F16.F32.PACK_AB R4, R118, R224 ;  /* 0x000000e07604723e */ /* 0x001fe400000000ff */
[----:B-1----:R-:W-:-:S03]  /*1a010*/  F2FP.F16.F32.PACK_AB R0, R116, R225 ;  /* 0x000000e17400723e */ /* 0x002fc600000000ff */
[----:B------:R0:W-:Y:S04]  /*1a020*/  STL [R1+0xe0c], R4 ;  /* 0x000e0c0401007387 */ /* 0x0001e80000100800 */
[----:B------:R3:W-:Y:S01]  /*1a030*/  STL [R1+0xe08], R0 ;  /* 0x000e080001007387 */ /* 0x0007e20000100800 */
[----:B0-----:R-:W-:Y:S02]  /*1a040*/  F2FP.F16.F32.PACK_AB R4, R222, R223 ;  /* 0x000000dfde04723e */ /* 0x001fe400000000ff */
[----:B---3--:R-:W-:-:S03]  /*1a050*/  F2FP.F16.F32.PACK_AB R0, R220, R221 ;  /* 0x000000dddc00723e */ /* 0x008fc600000000ff */
[----:B------:R0:W-:Y:S04]  /*1a060*/  STL [R1+0xe04], R4 ;  /* 0x000e040401007387 */ /* 0x0001e80000100800 */
[----:B------:R1:W-:Y:S04]  /*1a070*/  STL [R1+0xe00], R0 ;  /* 0x000e000001007387 */ /* 0x0003e80000100800 */
[----:B------:R-:W1:Y:S04]  /*1a080*/  LDL.LU R226, [R1+0x76c] ;  /* 0x00076c0001e27983 */ /* 0x000e680000300800 */
[----:B------:R-:W3:Y:S04]  /*1a090*/  LDL.LU R227, [R1+0x764] ;  /* 0x0007640001e37983 */ /* 0x000ee80000300800 */
[----:B------:R-:W4:Y:S04]  /*1a0a0*/  LDL.LU R222, [R1+0x364] ;  /* 0x0003640001de7983 */ /* 0x000f280000300800 */
[----:B------:R-:W4:Y:S04]  /*1a0b0*/  LDL.LU R223, [R1+0xb64] ;  /* 0x000b640001df7983 */ /* 0x000f280000300800 */
[----:B------:R-:W4:Y:S01]  /*1a0c0*/  LDL.LU R220, [R1+0x768] ;  /* 0x0007680001dc7983 */ /* 0x000f220000300800 */
[----:B------:R-:W-:-:S03]  /*1a0d0*/  IMAD.MOV.U32 R224, RZ, RZ, R218 ;  /* 0x000000ffffe07224 */ /* 0x000fc600078e00da */
[----:B------:R-:W4:Y:S01]  /*1a0e0*/  LDL.LU R221, [R1+0x760] ;  /* 0x0007600001dd7983 */ /* 0x000f220000300800 */
[----:B------:R-:W-:Y:S02]  /*1a0f0*/  IMAD.MOV.U32 R225, RZ, RZ, R219 ;  /* 0x000000ffffe17224 */ /* 0x000fe400078e00db */
[----:B------:R-:W-:Y:S02]  /*1a100*/  IMAD.MOV.U32 R218, RZ, RZ, R216 ;  /* 0x000000ffffda7224 */ /* 0x000fe400078e00d8 */
[----:B------:R-:W-:Y:S01]  /*1a110*/  IMAD.MOV.U32 R219, RZ, RZ, R217 ;  /* 0x000000ffffdb7224 */ /* 0x000fe200078e00d9 */
[----:B------:R-:W4:Y:S04]  /*1a120*/  LDL.LU R216, [R1+0x360] ;  /* 0x0003600001d87983 */ /* 0x000f280000300800 */
[----:B------:R-:W4:Y:S01]  /*1a130*/  LDL.LU R217, [R1+0xb60] ;  /* 0x000b600001d97983 */ /* 0x000f220000300800 */
[----:B0-----:R-:W-:Y:S01]  /*1a140*/  F2FP.F16.F32.PACK_AB R4, R224, R225 ;  /* 0x000000e1e004723e */ /* 0x001fe200000000ff */
[----:B------:R-:W-:-:S02]  /*1a150*/  IMAD.MOV.U32 R232, RZ, RZ, R214 ;  /* 0x000000ffffe87224 */ /* 0x000fc400078e00d6 */
[----:B--2---:R-:W-:Y:S02]  /*1a160*/  IMAD.MOV.U32 R233, RZ, RZ, R215 ;  /* 0x000000ffffe97224 */ /* 0x004fe400078e00d7 */
[----:B------:R-:W-:Y:S02]  /*1a170*/  IMAD.MOV.U32 R214, RZ, RZ, R208 ;  /* 0x000000ffffd67224 */ /* 0x000fe400078e00d0 */
[----:B------:R-:W-:Y:S02]  /*1a180*/  IMAD.MOV.U32 R215, RZ, RZ, R209 ;  /* 0x000000ffffd77224 */ /* 0x000fe400078e00d1 */
[----:B------:R-:W-:Y:S02]  /*1a190*/  IMAD.MOV.U32 R208, RZ, RZ, R206 ;  /* 0x000000ffffd07224 */ /* 0x000fe400078e00ce */
[----:B------:R-:W-:Y:S01]  /*1a1a0*/  IMAD.MOV.U32 R209, RZ, RZ, R207 ;  /* 0x000000ffffd17224 */ /* 0x000fe200078e00cf */
[----:B-1----:R-:W-:Y:S02]  /*1a1b0*/  F2FP.F16.F32.PACK_AB R0, R115, R226 ;  /* 0x000000e27300723e */ /* 0x002fe400000000ff */
[----:B---3--:R-:W-:-:S03]  /*1a1c0*/  F2FP.F16.F32.PACK_AB R5, R113, R227 ;  /* 0x000000e37105723e */ /* 0x008fc600000000ff */
[----:B------:R4:W-:Y:S04]  /*1a1d0*/  STL [R1+0xbfc], R0 ;  /* 0x000bfc0001007387 */ /* 0x0009e80000100800 */
[----:B------:R-:W-:Y:S01]  /*1a1e0*/  STL [R1+0xbf8], R5 ;  /* 0x000bf80501007387 */ /* 0x000fe20000100800 */
[----:B----4-:R-:W-:-:S03]  /*1a1f0*/  F2FP.F16.F32.PACK_AB R0, R222, R223 ;  /* 0x000000dfde00723e */ /* 0x010fc600000000ff */
[----:B------:R0:W-:Y:S04]  /*1a200*/  STL [R1+0xbf4], R4 ;  /* 0x000bf40401007387 */ /* 0x0001e80000100800 */
[----:B------:R1:W-:Y:S01]  /*1a210*/  STL [R1+0xbf0], R0 ;  /* 0x000bf00001007387 */ /* 0x0003e20000100800 */
[----:B0-----:R-:W-:Y:S02]  /*1a220*/  F2FP.F16.F32.PACK_AB R4, R114, R220 ;  /* 0x000000dc7204723e */ /* 0x001fe400000000ff */
[----:B-1----:R-:W-:-:S03]  /*1a230*/  F2FP.F16.F32.PACK_AB R0, R112, R221 ;  /* 0x000000dd7000723e */ /* 0x002fc600000000ff */
[----:B------:R0:W-:Y:S04]  /*1a240*/  STL [R1+0xbec], R4 ;  /* 0x000bec0401007387 */ /* 0x0001e80000100800 */
[----:B------:R1:W-:Y:S01]  /*1a250*/  STL [R1+0xbe8], R0 ;  /* 0x000be80001007387 */ /* 0x0003e20000100800 */
[----:B0-----:R-:W-:Y:S02]  /*1a260*/  F2FP.F16.F32.PACK_AB R4, R218, R219 ;  /* 0x000000dbda04723e */ /* 0x001fe400000000ff */
[----:B-1----:R-:W-:-:S03]  /*1a270*/  F2FP.F16.F32.PACK_AB R0, R216, R217 ;  /* 0x000000d9d800723e */ /* 0x002fc600000000ff */
[----:B------:R0:W-:Y:S04]  /*1a280*/  STL [R1+0xbe4], R4 ;  /* 0x000be40401007387 */ /* 0x0001e80000100800 */
[----:B------:R1:W-:Y:S04]  /*1a290*/  STL [R1+0xbe0], R0 ;  /* 0x000be00001007387 */ /* 0x0003e80000100800 */
[----:B------:R-:W1:Y:S04]  /*1a2a0*/  LDL.LU R234, [R1+0x75c] ;  /* 0x00075c0001ea7983 */ /* 0x000e680000300800 */
[----:B------:R-:W2:Y:S04]  /*1a2b0*/  LDL.LU R235, [R1+0x754] ;  /* 0x0007540001eb7983 */ /* 0x000ea80000300800 */
[----:B------:R-:W3:Y:S04]  /*1a2c0*/  LDL.LU R230, [R1+0x354] ;  /* 0x0003540001e67983 */ /* 0x000ee80000300800 */
[----:B------:R-:W3:Y:S04]  /*1a2d0*/  LDL.LU R231, [R1+0xb54] ;  /* 0x000b540001e77983 */ /* 0x000ee80000300800 */
        /* <DEDUP_REMOVED lines=9> */
[----:B------:R-:W-:-:S02]  /*1a370*/  IMAD.MOV.U32 R226, RZ, RZ, R212 ;  /* 0x000000ffffe27224 */ /* 0x000fc400078e00d4 */
[----:B------:R-:W-:Y:S01]  /*1a380*/  IMAD.MOV.U32 R227, RZ, RZ, R213 ;  /* 0x000000ffffe37224 */ /* 0x000fe200078e00d5 */
[----:B------:R-:W4:Y:S04]  /*1a390*/  LDL.LU R217, [R1+0x740] ;  /* 0x0007400001d97983 */ /* 0x000f280000300800 */
[----:B------:R-:W4:Y:S04]  /*1a3a0*/  LDL.LU R212, [R1+0x340] ;  /* 0x0003400001d47983 */ /* 0x000f280000300800 */
[----:B------:R-:W4:Y:S01]  /*1a3b0*/  LDL.LU R213, [R1+0xb40] ;  /* 0x000b400001d57983 */ /* 0x000f220000300800 */
[----:B------:R-:W-:-:S03]  /*1a3c0*/  IMAD.MOV.U32 R220, RZ, RZ, R210 ;  /* 0x000000ffffdc7224 */ /* 0x000fc600078e00d2 */
[----:B------:R-:W4:Y:S01]  /*1a3d0*/  LDL.LU R210, [R1+0x73c] ;  /* 0x00073c0001d27983 */ /* 0x000f220000300800 */
[----:B------:R-:W-:-:S03]  /*1a3e0*/  IMAD.MOV.U32 R221, RZ, RZ, R211 ;  /* 0x000000ffffdd7224 */ /* 0x000fc600078e00d3 */
[----:B------:R-:W4:Y:S04]  /*1a3f0*/  LDL.LU R211, [R1+0x734] ;  /* 0x0007340001d37983 */ /* 0x000f280000300800 */
[----:B------:R-:W4:Y:S04]  /*1a400*/  LDL.LU R206, [R1+0x334] ;  /* 0x0003340001ce7983 */ /* 0x000f280000300800 */
[----:B------:R-:W4:Y:S01]  /*1a410*/  LDL.LU R207, [R1+0xb34] ;  /* 0x000b340001cf7983 */ /* 0x000f220000300800 */
[----:B0-----:R-:W-:Y:S01]  /*1a420*/  F2FP.F16.F32.PACK_AB R4, R232, R233 ;  /* 0x000000e9e804723e */ /* 0x001fe200000000ff */
[----:B------:R-:W-:-:S02]  /*1a430*/  IMAD.MOV.U32 R238, RZ, RZ, R204 ;  /* 0x000000ffffee7224 */ /* 0x000fc400078e00cc */
[----:B------:R-:W-:Y:S02]  /*1a440*/  IMAD.MOV.U32 R239, RZ, RZ, R205 ;  /* 0x000000ffffef7224 */ /* 0x000fe400078e00cd */
[----:B------:R-:W-:Y:S02]  /*1a450*/  IMAD.MOV.U32 R232, RZ, RZ, R202 ;  /* 0x000000ffffe87224 */ /* 0x000fe400078e00ca */
[----:B------:R-:W-:Y:S01]  /*1a460*/  IMAD.MOV.U32 R233, RZ, RZ, R203 ;  /* 0x000000ffffe97224 */ /* 0x000fe200078e00cb */
[----:B-1----:R-:W-:Y:S02]  /*1a470*/  F2FP.F16.F32.PACK_AB R0, R111, R234 ;  /* 0x000000ea6f00723e */ /* 0x002fe400000000ff */
[----:B--2---:R-:W-:-:S03]  /*1a480*/  F2FP.F16.F32.PACK_AB R5, R109, R235 ;  /* 0x000000eb6d05723e */ /* 0x004fc600000000ff */
[----:B------:R3:W-:Y:S04]  /*1a490*/  STL [R1+0xbdc], R0 ;  /* 0x000bdc0001007387 */ /* 0x0007e80000100800 */
[----:B------:R4:W-:Y:S01]  /*1a4a0*/  STL [R1+0xbd8], R5 ;  /* 0x000bd80501007387 */ /* 0x0009e20000100800 */
[----:B---3--:R-:W-:-:S03]  /*1a4b0*/  F2FP.F16.F32.PACK_AB R0, R230, R231 ;  /* 0x000000e7e600723e */ /* 0x008fc600000000ff */
[----:B------:R-:W-:Y:S04]  /*1a4c0*/  STL [R1+0xbd4], R4 ;  /* 0x000bd40401007387 */ /* 0x000fe80000100800 */
[----:B------:R0:W-:Y:S01]  /*1a4d0*/  STL [R1+0xbd0], R0 ;  /* 0x000bd00001007387 */ /* 0x0001e20000100800 */
[----:B----4-:R-:W-:Y:S02]  /*1a4e0*/  F2FP.F16.F32.PACK_AB R5, R108, R229 ;  /* 0x000000e56c05723e */ /* 0x010fe400000000ff */
[----:B0-----:R-:W-:Y:S02]  /*1a4f0*/  F2FP.F16.F32.PACK_AB R0, R110, R228 ;  /* 0x000000e46e00723e */ /* 0x001fe400000000ff */
[----:B------:R-:W-:-:S03]  /*1a500*/  F2FP.F16.F32.PACK_AB R4, R226, R227 ;  /* 0x000000e3e204723e */ /* 0x000fc600000000ff */
[----:B------:R0:W-:Y:S04]  /*1a510*/  STL [R1+0xbcc], R0 ;  /* 0x000bcc0001007387 */ /* 0x0001e80000100800 */
[----:B------:R1:W-:Y:S01]  /*1a520*/  STL [R1+0xbc8], R5 ;  /* 0x000bc80501007387 */ /* 0x0003e20000100800 */
[----:B0-----:R-:W-:-:S03]  /*1a530*/  F2FP.F16.F32.PACK_AB R0, R224, R225 ;  /* 0x000000e1e000723e */ /* 0x001fc600000000ff */
[----:B------:R-:W-:Y:S04]  /*1a540*/  STL [R1+0xbc4], R4 ;  /* 0x000bc40401007387 */ /* 0x000fe80000100800 */
[----:B------:R0:W-:Y:S01]  /*1a550*/  STL [R1+0xbc0], R0 ;  /* 0x000bc00001007387 */ /* 0x0001e20000100800 */
[----:B-1----:R-:W-:Y:S02]  /*1a560*/  F2FP.F16.F32.PACK_AB R5, R105, R223 ;  /* 0x000000df6905723e */ /* 0x002fe400000000ff */
        /* <DEDUP_REMOVED lines=19> */
[----:B------:R-:W-:Y:S01]  /*1a6a0*/  STL [R1+0xb98], R5 ;  /* 0x000b980501007387 */ /* 0x000fe20000100800 */
[----:B0-----:R-:W-:-:S03]  /*1a6b0*/  F2FP.F16.F32.PACK_AB R0, R206, R207 ;  /* 0x000000cfce00723e */ /* 0x001fc600000000ff */
[----:B------:R0:W-:Y:S04]  /*1a6c0*/  STL [R1+0xb94], R4 ;  /* 0x000b940401007387 */ /* 0x0001e80000100800 */
[----:B------:R1:W-:Y:S04]  /*1a6d0*/  STL [R1+0xb90], R0 ;  /* 0x000b900001007387 */ /* 0x0003e80000100800 */
[----:B------:R-:W2:Y:S04]  /*1a6e0*/  LDL.LU R240, [R1+0x738] ;  /* 0x0007380001f07983 */ /* 0x000ea80000300800 */
[----:B------:R-:W1:Y:S04]  /*1a6f0*/  LDL.LU R241, [R1+0x730] ;  /* 0x0007300001f17983 */ /* 0x000e680000300800 */
        /* <DEDUP_REMOVED lines=23> */
[----:B------:R-:W-:-:S03]  /*1a870*/  IMAD.MOV.U32 R226, RZ, RZ, R200 ;  /* 0x000000ffffe27224 */ /* 0x000fc600078e00c8 */
        /* <DEDUP_REMOVED lines=14> */
[----:B------:R-:W4:Y:S04]  /*1a960*/  LDL.LU R2, [R1+0x2fc] ;  /* 0x0002fc0001027983 */ /* 0x000f280000300800 */
[----:B------:R-:W4:Y:S04]  /*1a970*/  LDL.LU R3, [R1+0xafc] ;  /* 0x000afc0001037983 */ /* 0x000f280000300800 */
[----:B------:R-:W4:Y:S04]  /*1a980*/  LDL.LU R12, [R1+0x2f4] ;  /* 0x0002f400010c7983 */ /* 0x000f280000300800 */
[----:B------:R-:W4:Y:S01]  /*1a990*/  LDL.LU R13, [R1+0xaf4] ;  /* 0x000af400010d7983 */ /* 0x000f220000300800 */
[----:B0-----:R-:W-:-:S02]  /*1a9a0*/  F2FP.F16.F32.PACK_AB R4, R238, R239 ;  /* 0x000000efee04723e */ /* 0x001fc400000000ff */
[----:B--2---:R-:W-:Y:S02]  /*1a9b0*/  F2FP.F16.F32.PACK_AB R5, R102, R240 ;  /* 0x000000f06605723e */ /* 0x004fe400000000ff */
[----:B-1----:R-:W-:-:S03]  /*1a9c0*/  F2FP.F16.F32.PACK_AB R0, R100, R241 ;  /* 0x000000f16400723e */ /* 0x002fc600000000ff */
[----:B------:R3:W-:Y:S04]  /*1a9d0*/  STL [R1+0xb8c], R5 ;  /* 0x000b8c0501007387 */ /* 0x0007e80000100800 */
[----:B------:R4:W-:Y:S01]  /*1a9e0*/  STL [R1+0xb88], R0 ;  /* 0x000b880001007387 */ /* 0x0009e20000100800 */
[----:B---3--:R-:W-:-:S03]  /*1a9f0*/  F2FP.F16.F32.PACK_AB R5, R236, R237 ;  /* 0x000000edec05723e */ /* 0x008fc600000000ff */
[----:B------:R0:W-:Y:S01]  /*1aa00*/  STL [R1+0xb84], R4 ;  /* 0x000b840401007387 */ /* 0x0001e20000100800 */
[----:B----4-:R-:W-:-:S03]  /*1aa10*/  F2FP.F16.F32.PACK_AB R0, R99, R234 ;  /* 0x000000ea6300723e */ /* 0x010fc600000000ff */
[----:B------:R1:W-:Y:S04]  /*1aa20*/  STL [R1+0xb80], R5 ;  /* 0x000b800501007387 */ /* 0x0003e80000100800 */
[----:B------:R2:W-:Y:S01]  /*1aa30*/  STL [R1+0xb7c], R0 ;  /* 0x000b7c0001007387 */ /* 0x0005e20000100800 */
[----:B0-----:R-:W-:Y:S02]  /*1aa40*/  F2FP.F16.F32.PACK_AB R4, R97, R235 ;  /* 0x000000eb6104723e */ /* 0x001fe400000000ff */
[----:B-1----:R-:W-:-:S03]  /*1aa50*/  F2FP.F16.F32.PACK_AB R5, R232, R233 ;  /* 0x000000e9e805723e */ /* 0x002fc600000000ff */
[----:B------:R0:W-:Y:S01]  /*1aa60*/  STL [R1+0xb78], R4 ;  /* 0x000b780401007387 */ /* 0x0001e20000100800 */
[----:B--2---:R-:W-:-:S03]  /*1aa70*/  F2FP.F16.F32.PACK_AB R0, R230, R231 ;  /* 0x000000e7e600723e */ /* 0x004fc600000000ff */
        /* <DEDUP_REMOVED lines=42> */
[----:B------:R-:W-:Y:S01]  /*1ad20*/  STL [R1+0xb20], R5 ;  /* 0x000b200501007387 */ /* 0x000fe20000100800 */
[----:B------:R-:W-:-:S03]  /*1ad30*/  F2FP.F16.F32.PACK_AB R2, R2, R3 ;  /* 0x000000030202723e */ /* 0x000fc600000000ff */
[----:B------:R1:W-:Y:S01]  /*1ad40*/  STL [R1+0xb1c], R0 ;  /* 0x000b1c0001007387 */ /* 0x0003e20000100800 */
[----:B0-----:R-:W-:-:S05]  /*1ad50*/  F2FP.F16.F32.PACK_AB R4, R85, R199 ;  /* 0x000000c75504723e */ /* 0x001fca00000000ff */
[----:B------:R-:W-:Y:S01]  /*1ad60*/  STL [R1+0xb18], R4 ;  /* 0x000b180401007387 */ /* 0x000fe20000100800 */
[----:B-1----:R-:W-:-:S03]  /*1ad70*/  F2FP.F16.F32.PACK_AB R0, R12, R13 ;  /* 0x0000000d0c00723e */ /* 0x002fc600000000ff */
        /* <DEDUP_REMOVED lines=46> */
[----:B0-----:R-:W4:Y:S04]  /*1b060*/  LDL.LU R2, [R1+0x2bc] ;  /* 0x0002bc0001027983 */ /* 0x001f280000300800 */
[----:B------:R-:W4:Y:S04]  /*1b070*/  LDL.LU R3, [R1+0xabc] ;  /* 0x000abc0001037983 */ /* 0x000f280000300800 */
[----:B------:R-:W4:Y:S04]  /*1b080*/  LDL.LU R12, [R1+0x2b4] ;  /* 0x0002b400010c7983 */ /* 0x000f280000300800 */
[----:B------:R-:W4:Y:S01]  /*1b090*/  LDL.LU R13, [R1+0xab4] ;  /* 0x000ab400010d7983 */ /* 0x000f220000300800 */
[----:B--2---:R-:W-:-:S02]  /*1b0a0*/  F2FP.F16.F32.PACK_AB R5, R86, R240 ;  /* 0x000000f05605723e */ /* 0x004fc400000000ff */
[----:B-1----:R-:W-:-:S03]  /*1b0b0*/  F2FP.F16.F32.PACK_AB R0, R84, R241 ;  /* 0x000000f15400723e */ /* 0x002fc600000000ff */
[----:B------:R4:W-:Y:S04]  /*1b0c0*/  STL [R1+0xb0c], R5 ;  /* 0x000b0c0501007387 */ /* 0x0009e80000100800 */
[----:B------:R0:W-:Y:S01]  /*1b0d0*/  STL [R1+0xb08], R0 ;  /* 0x000b080001007387 */ /* 0x0001e20000100800 */
[----:B---3--:R-:W-:Y:S02]  /*1b0e0*/  F2FP.F16.F32.PACK_AB R4, R238, R239 ;  /* 0x000000efee04723e */ /* 0x008fe400000000ff */
[----:B----4-:R-:W-:-:S03]  /*1b0f0*/  F2FP.F16.F32.PACK_AB R5, R236, R237 ;  /* 0x000000edec05723e */ /* 0x010fc600000000ff */
[----:B------:R1:W-:Y:S01]  /*1b100*/  STL [R1+0xb04], R4 ;  /* 0x000b040401007387 */ /* 0x0003e20000100800 */
[----:B0-----:R-:W-:-:S03]  /*1b110*/  F2FP.F16.F32.PACK_AB R0, R83, R234 ;  /* 0x000000ea5300723e */ /* 0x001fc600000000ff */
[----:B------:R0:W-:Y:S04]  /*1b120*/  STL [R1+0xb00], R5 ;  /* 0x000b000501007387 */ /* 0x0001e80000100800 */
[----:B------:R2:W-:Y:S01]  /*1b130*/  STL [R1+0xafc], R0 ;  /* 0x000afc0001007387 */ /* 0x0005e20000100800 */
[----:B-1----:R-:W-:Y:S02]  /*1b140*/  F2FP.F16.F32.PACK_AB R4, R81, R235 ;  /* 0x000000eb5104723e */ /* 0x002fe400000000ff */
[----:B0-----:R-:W-:-:S03]  /*1b150*/  F2FP.F16.F32.PACK_AB R5, R232, R233 ;  /* 0x000000e9e805723e */ /* 0x001fc600000000ff */
[----:B------:R0:W-:Y:S01]  /*1b160*/  STL [R1+0xaf8], R4 ;  /* 0x000af80401007387 */ /* 0x0001e20000100800 */
[----:B--2---:R-:W-:-:S03]  /*1b170*/  F2FP.F16.F32.PACK_AB R0, R230, R231 ;  /* 0x000000e7e600723e */ /* 0x004fc600000000ff */
[----:B------:R1:W-:Y:S01]  /*1b180*/  STL [R1+0xaf4], R5 ;  /* 0x000af40501007387 */ /* 0x0003e20000100800 */
[----:B0-----:R-:W-:-:S03]  /*1b190*/  F2FP.F16.F32.PACK_AB R4, R82, R228 ;  /* 0x000000e45204723e */ /* 0x001fc600000000ff */
[----:B------:R0:W-:Y:S01]  /*1b1a0*/  STL [R1+0xaf0], R0 ;  /* 0x000af00001007387 */ /* 0x0001e20000100800 */
[----:B-1----:R-:W-:-:S03]  /*1b1b0*/  F2FP.F16.F32.PACK_AB R5, R80, R229 ;  /* 0x000000e55005723e */ /* 0x002fc600000000ff */
        /* <DEDUP_REMOVED lines=38> */
[----:B------:R-:W-:Y:S04]  /*1b420*/  STL [R1+0x7b0], R5 ;  /* 0x0007b00501007387 */ /* 0x000fe80000100800 */
[----:B------:R1:W-:Y:S01]  /*1b430*/  STL [R1+0x7ac], R0 ;  /* 0x0007ac0001007387 */ /* 0x0003e20000100800 */
[----:B0-----:R-:W-:Y:S02]  /*1b440*/  F2FP.F16.F32.PACK_AB R4, R69, R199 ;  /* 0x000000c74504723e */ /* 0x001fe400000000ff */
[----:B------:R-:W-:-:S03]  /*1b450*/  F2FP.F16.F32.PACK_AB R2, R2, R3 ;  /* 0x000000030202723e */ /* 0x000fc600000000ff */
        /* <DEDUP_REMOVED lines=280> */
[----:B------:R4:W-:Y:S01]  /*1c5e0*/  STL [R1+0x69c], R4 ;  /* 0x00069c0401007387 */ /* 0x0009e20000100800 */
[----:B---3--:R-:W-:-:S03]  /*1c5f0*/  F2FP.F16.F32.PACK_AB R5, R240, R241 ;  /* 0x000000f1f005723e */ /* 0x008fc600000000ff */
[----:B------:R0:W-:Y:S01]  /*1c600*/  STL [R1+0x698], R0 ;  /* 0x0006980001007387 */ /* 0x0001e20000100800 */
[----:B----4-:R-:W-:-:S03]  /*1c610*/  F2FP.F16.F32.PACK_AB R4, R238, R239 ;  /* 0x000000efee04723e */ /* 0x010fc600000000ff */
[----:B------:R1:W-:Y:S01]  /*1c620*/  STL [R1+0x694], R5 ;  /* 0x0006940501007387 */ /* 0x0003e20000100800 */
[----:B0-----:R-:W-:-:S03]  /*1c630*/  F2FP.F16.F32.PACK_AB R0, R35, R236 ;  /* 0x000000ec2300723e */ /* 0x001fc600000000ff */
[----:B------:R0:W-:Y:S01]  /*1c640*/  STL [R1+0x690], R4 ;  /* 0x0006900401007387 */ /* 0x0001e20000100800 */
[----:B-1----:R-:W-:-:S03]  /*1c650*/  F2FP.F16.F32.PACK_AB R5, R33, R237 ;  /* 0x000000ed2105723e */ /* 0x002fc600000000ff */
[----:B------:R1:W-:Y:S01]  /*1c660*/  STL [R1+0x68c], R0 ;  /* 0x00068c0001007387 */ /* 0x0003e20000100800 */
[----:B0-----:R-:W-:-:S03]  /*1c670*/  F2FP.F16.F32.PACK_AB R4, R234, R235 ;  /* 0x000000ebea04723e */ /* 0x001fc600000000ff */
[----:B------:R-:W-:Y:S04]  /*1c680*/  STL [R1+0x688], R5 ;  /* 0x0006880501007387 */ /* 0x000fe80000100800 */
[----:B------:R0:W-:Y:S01]  /*1c690*/  STL [R1+0x684], R4 ;  /* 0x0006840401007387 */ /* 0x0001e20000100800 */
[----:B-1----:R-:W-:Y:S02]  /*1c6a0*/  F2FP.F16.F32.PACK_AB R0, R232, R233 ;  /* 0x000000e9e800723e */ /* 0x002fe400000000ff */
[----:B0-----:R-:W-:-:S03]  /*1c6b0*/  F2FP.F16.F32.PACK_AB R4, R34, R230 ;  /* 0x000000e62204723e */ /* 0x001fc600000000ff */
[----:B------:R0:W-:Y:S01]  /*1c6c0*/  STL [R1+0x680], R0 ;  /* 0x0006800001007387 */ /* 0x0001e20000100800 */
[----:B------:R-:W-:-:S03]  /*1c6d0*/  F2FP.F16.F32.PACK_AB R5, R32, R231 ;  /* 0x000000e72005723e */ /* 0x000fc600000000ff */
[----:B------:R1:W-:Y:S01]  /*1c6e0*/  STL [R1+0x67c], R4 ;  /* 0x00067c0401007387 */ /* 0x0003e20000100800 */
[----:B0-----:R-:W-:-:S03]  /*1c6f0*/  F2FP.F16.F32.PACK_AB R0, R228, R229 ;  /* 0x000000e5e400723e */ /* 0x001fc600000000ff */
[----:B------:R0:W-:Y:S01]  /*1c700*/  STL [R1+0x678], R5 ;  /* 0x0006780501007387 */ /* 0x0001e20000100800 */
[----:B-1----:R-:W-:-:S03]  /*1c710*/  F2FP.F16.F32.PACK_AB R4, R226, R227 ;  /* 0x000000e3e204723e */ /* 0x002fc600000000ff */
        /* <DEDUP_REMOVED lines=22> */
[----:B------:R0:W-:Y:S04]  /*1c880*/  STL [R1+0x648], R5 ;  /* 0x0006480501007387 */ /* 0x0001e80000100800 */
[----:B------:R1:W-:Y:S01]  /*1c890*/  STL [R1+0x644], R0 ;  /* 0x0006440001007387 */ /* 0x0003e20000100800 */
[----:B--2---:R-:W-:Y:S02]  /*1c8a0*/  F2FP.F16.F32.PACK_AB R4, R208, R209 ;  /* 0x000000d1d004723e */ /* 0x004fe400000000ff */
[----:B0-----:R-:W-:-:S03]  /*1c8b0*/  F2FP.F16.F32.PACK_AB R5, R26, R206 ;  /* 0x000000ce1a05723e */ /* 0x001fc600000000ff */
[----:B------:R0:W-:Y:S01]  /*1c8c0*/  STL [R1+0x640], R4 ;  /* 0x0006400401007387 */ /* 0x0001e20000100800 */
[----:B-1----:R-:W-:-:S03]  /*1c8d0*/  F2FP.F16.F32.PACK_AB R0, R24, R207 ;  /* 0x000000cf1800723e */ /* 0x002fc600000000ff */
[----:B------:R1:W-:Y:S04]  /*1c8e0*/  STL [R1+0x63c], R5 ;  /* 0x00063c0501007387 */ /* 0x0003e80000100800 */
[----:B------:R2:W-:Y:S01]  /*1c8f0*/  STL [R1+0x638], R0 ;  /* 0x0006380001007387 */ /* 0x0005e20000100800 */
[----:B0-----:R-:W-:-:S05]  /*1c900*/  F2FP.F16.F32.PACK_AB R4, R204, R205 ;  /* 0x000000cdcc04723e */ /* 0x001fca00000000ff */
[----:B------:R0:W-:Y:S01]  /*1c910*/  STL [R1+0x634], R4 ;  /* 0x0006340401007387 */ /* 0x0001e20000100800 */
[----:B-1----:R-:W-:Y:S02]  /*1c920*/  F2FP.F16.F32.PACK_AB R5, R202, R203 ;  /* 0x000000cbca05723e */ /* 0x002fe400000000ff */
[----:B--2---:R-:W-:-:S03]  /*1c930*/  F2FP.F16.F32.PACK_AB R0, R200, R201 ;  /* 0x000000c9c800723e */ /* 0x004fc600000000ff */
[----:B------:R-:W-:Y:S04]  /*1c940*/  STL [R1+0x630], R5 ;  /* 0x0006300501007387 */ /* 0x000fe80000100800 */
[----:B------:R1:W-:Y:S01]  /*1c950*/  STL [R1+0x62c], R0 ;  /* 0x00062c0001007387 */ /* 0x0003e20000100800 */
[----:B0-----:R-:W-:-:S05]  /*1c960*/  F2FP.F16.F32.PACK_AB R4, R198, R199 ;  /* 0x000000c7c604723e */ /* 0x001fca00000000ff */
[----:B------:R-:W-:Y:S01]  /*1c970*/  STL [R1+0x628], R4 ;  /* 0x0006280401007387 */ /* 0x000fe20000100800 */
[----:B------:R-:W-:-:S03]  /*1c980*/  F2FP.F16.F32.PACK_AB R2, R2, R3 ;  /* 0x000000030202723e */ /* 0x000fc600000000ff */
[----:B------:R-:W2:Y:S04]  /*1c990*/  LDL.LU R18, [R1+0x1f0] ;  /* 0x0001f00001127983 */ /* 0x000ea80000300800 */
[----:B------:R-:W-:Y:S01]  /*1c9a0*/  STL [R1+0x624], R2 ;  /* 0x0006240201007387 */ /* 0x000fe20000100800 */
[----:B-1----:R-:W-:-:S03]  /*1c9b0*/  F2FP.F16.F32.PACK_AB R0, R12, R13 ;  /* 0x0000000d0c00723e */ /* 0x002fc600000000ff */
[----:B------:R-:W2:Y:S04]  /*1c9c0*/  LDL.LU R19, [R1+0x9f0] ;  /* 0x0009f00001137983 */ /* 0x000ea80000300800 */
[----:B------:R0:W-:Y:S04]  /*1c9d0*/  STL [R1+0x620], R0 ;  /* 0x0006200001007387 */ /* 0x0001e80000100800 */
[----:B------:R-:W3:Y:S04]  /*1c9e0*/  LDL.LU R16, [R1+0x5f8] ;  /* 0x0005f80001107983 */ /* 0x000ee80000300800 */
[----:B------:R-:W3:Y:S04]  /*1c9f0*/  LDL.LU R17, [R1+0xdf8] ;  /* 0x000df80001117983 */ /* 0x000ee80000300800 */
[----:B------:R-:W4:Y:S04]  /*1ca00*/  LDL.LU R250, [R1+0x5f0] ;  /* 0x0005f00001fa7983 */ /* 0x000f280000300800 */
[----:B------:R-:W4:Y:S04]  /*1ca10*/  LDL.LU R251, [R1+0xdf0] ;  /* 0x000df00001fb7983 */ /* 0x000f280000300800 */
[----:B0-----:R-:W3:Y:S04]  /*1ca20*/  LDL.LU R0, [R1+0x1f8] ;  /* 0x0001f80001007983 */ /* 0x001ee80000300800 */
        /* <DEDUP_REMOVED lines=57> */
[----:B--2---:R-:W-:-:S02]  /*1cdc0*/  F2FP.F16.F32.PACK_AB R5, R18, R19 ;  /* 0x000000131205723e */ /* 0x004fc400000000ff */
[----:B---3--:R-:W-:Y:S02]  /*1cdd0*/  F2FP.F16.F32.PACK_AB R4, R0, R4 ;  /* 0x000000040004723e */ /* 0x008fe400000000ff */
[----:B------:R-:W-:-:S03]  /*1cde0*/  F2FP.F16.F32.PACK_AB R0, R16, R17 ;  /* 0x000000111000723e */ /* 0x000fc600000000ff */
[----:B------:R4:W-:Y:S04]  /*1cdf0*/  STL [R1+0x61c], R4 ;  /* 0x00061c0401007387 */ /* 0x0009e80000100800 */
[----:B------:R-:W-:Y:S01]  /*1ce00*/  STL [R1+0x618], R5 ;  /* 0x0006180501007387 */ /* 0x000fe20000100800 */
[----:B----4-:R-:W-:-:S03]  /*1ce10*/  F2FP.F16.F32.PACK_AB R4, R250, R251 ;  /* 0x000000fbfa04723e */ /* 0x010fc600000000ff */
[----:B------:R0:W-:Y:S04]  /*1ce20*/  STL [R1+0x614], R0 ;  /* 0x0006140001007387 */ /* 0x0001e80000100800 */
[----:B------:R1:W-:Y:S01]  /*1ce30*/  STL [R1+0x610], R4 ;  /* 0x0006100401007387 */ /* 0x0003e20000100800 */
[----:B0-----:R-:W-:Y:S02]  /*1ce40*/  F2FP.F16.F32.PACK_AB R0, R248, R249 ;  /* 0x000000f9f800723e */ /* 0x001fe400000000ff */
[----:B-1----:R-:W-:-:S03]  /*1ce50*/  F2FP.F16.F32.PACK_AB R4, R246, R247 ;  /* 0x000000f7f604723e */ /* 0x002fc600000000ff */
[----:B------:R0:W-:Y:S01]  /*1ce60*/  STL [R1+0x60c], R0 ;  /* 0x00060c0001007387 */ /* 0x0001e20000100800 */
[----:B------:R-:W-:-:S03]  /*1ce70*/  F2FP.F16.F32.PACK_AB R5, R244, R245 ;  /* 0x000000f5f405723e */ /* 0x000fc600000000ff */
[----:B------:R1:W-:Y:S01]  /*1ce80*/  STL [R1+0x608], R4 ;  /* 0x0006080401007387 */ /* 0x0003e20000100800 */
[----:B0-----:R-:W-:-:S03]  /*1ce90*/  F2FP.F16.F32.PACK_AB R0, R242, R243 ;  /* 0x000000f3f200723e */ /* 0x001fc600000000ff */
[----:B------:R0:W-:Y:S01]  /*1cea0*/  STL [R1+0x604], R5 ;  /* 0x0006040501007387 */ /* 0x0001e20000100800 */
[----:B-1----:R-:W-:-:S03]  /*1ceb0*/  F2FP.F16.F32.PACK_AB R4, R240, R241 ;  /* 0x000000f1f004723e */ /* 0x002fc600000000ff */
        /* <DEDUP_REMOVED lines=40> */
[----:B------:R-:W-:Y:S01]  /*1d140*/  STL [R1+0x360], R5 ;  /* 0x0003600501007387 */ /* 0x000fe20000100800 */
[----:B--2---:R-:W-:-:S03]  /*1d150*/  F2FP.F16.F32.PACK_AB R4, R198, R199 ;  /* 0x000000c7c604723e */ /* 0x004fc600000000ff */
[----:B------:R0:W-:Y:S01]  /*1d160*/  STL [R1+0x33c], R0 ;  /* 0x00033c0001007387 */ /* 0x0001e20000100800 */
[----:B------:R-:W-:-:S03]  /*1d170*/  F2FP.F16.F32.PACK_AB R2, R2, R3 ;  /* 0x000000030202723e */ /* 0x000fc600000000ff */
[----:B------:R-:W-:Y:S04]  /*1d180*/  STL [R1+0x338], R4 ;  /* 0x0003380401007387 */ /* 0x000fe80000100800 */
[----:B------:R-:W-:Y:S04]  /*1d190*/  STL [R1+0x334], R2 ;  /* 0x0003340201007387 */ /* 0x000fe80000100800 */
[----:B------:R-:W2:Y:S01]  /*1d1a0*/  LDL.LU R250, [R1+0x9b0] ;  /* 0x0009b00001fa7983 */ /* 0x000ea20000300800 */
[----:B0-----:R-:W-:-:S05]  /*1d1b0*/  F2FP.F16.F32.PACK_AB R0, R12, R13 ;  /* 0x0000000d0c00723e */ /* 0x001fca00000000ff */
[----:B------:R-:W-:Y:S04]  /*1d1c0*/  STL [R1+0x330], R0 ;  /* 0x0003300001007387 */ /* 0x000fe80000100800 */
[----:B--2---:R-:W-:Y:S04]  /*1d1d0*/  STL [R1+0x14dc], R250 ;  /* 0x0014dcfa01007387 */ /* 0x004fe80000100800 */
[----:B------:R-:W2:Y:S04]  /*1d1e0*/  LDL.LU R249, [R1+0xdb8] ;  /* 0x000db80001f97983 */ /* 0x000ea80000300800 */
[----:B--2---:R0:W-:Y:S04]  /*1d1f0*/  STL [R1+0x14d8], R249 ;  /* 0x0014d8f901007387 */ /* 0x0041e80000100800 */
[----:B0-----:R-:W2:Y:S04]  /*1d200*/  LDL.LU R249, [R1+0x1b0] ;  /* 0x0001b00001f97983 */ /* 0x001ea80000300800 */
[----:B------:R-:W3:Y:S04]  /*1d210*/  LDL.LU R248, [R1+0xdb0] ;  /* 0x000db00001f87983 */ /* 0x000ee80000300800 */
[----:B---3--:R0:W-:Y:S04]  /*1d220*/  STL [R1+0x14d4], R248 ;  /* 0x0014d4f801007387 */ /* 0x0081e80000100800 */
[----:B0-----:R-:W3:Y:S04]  /*1d230*/  LDL.LU R248, [R1+0x5b8] ;  /* 0x0005b80001f87983 */ /* 0x001ee80000300800 */
[----:B------:R-:W4:Y:S04]  /*1d240*/  LDL.LU R247, [R1+0x9ac] ;  /* 0x0009ac0001f77983 */ /* 0x000f280000300800 */
[----:B----4-:R0:W-:Y:S04]  /*1d250*/  STL [R1+0x14d0], R247 ;  /* 0x0014d0f701007387 */ /* 0x0101e80000100800 */
[----:B0-----:R-:W4:Y:S04]  /*1d260*/  LDL.LU R247, [R1+0x5b0] ;  /* 0x0005b00001f77983 */ /* 0x001f280000300800 */
        /* <DEDUP_REMOVED lines=168> */
[----:B---3--:R0:W-:Y:S04]  /*1dcf0*/  STL [R1+0x13b8], R168 ;  /* 0x0013b8a801007387 */ /* 0x0081e80000100800 */
[----:B0-----:R-:W3:Y:S04]  /*1dd00*/  LDL.LU R168, [R1+0x120] ;  /* 0x0001200001a87983 */ /* 0x001ee80000300800 */
        /* <DEDUP_REMOVED lines=106> */
[----:B------:R-:W2:Y:S01]  /*1e3b0*/  LDL.LU R88, [R1+0xcc4] ;  /* 0x000cc40001587983 */ /* 0x000ea20000300800 */
[----:B------:R-:W-:-:S03]  /*1e3c0*/  IMAD.MOV.U32 R250, RZ, RZ, R15 ;  /* 0x000000fffffa7224 */ /* 0x000fc600078e000f */
[----:B--2---:R0:W-:Y:S04]  /*1e3d0*/  STL [R1+0x1304], R88 ;  /* 0x0013045801007387 */ /* 0x0041e80000100800 */
[----:B0-----:R-:W2:Y:S04]  /*1e3e0*/  LDL.LU R88, [R1+0x4cc] ;  /* 0x0004cc0001587983 */ /* 0x001ea80000300800 */
[----:B------:R-:W3:Y:S01]  /*1e3f0*/  LDL.LU R15, [R1+0x8c8] ;  /* 0x0008c800010f7983 */ /* 0x000ee20000300800 */
[----:B------:R-:W-:-:S03]  /*1e400*/  IMAD.MOV.U32 R251, RZ, RZ, R14 ;  /* 0x000000fffffb7224 */ /* 0x000fc600078e000e */
        /* <DEDUP_REMOVED lines=23> */
[----:B------:R-:W4:Y:S04]  /*1e580*/  LDL.LU R16, [R1+0xcb4] ;  /* 0x000cb40001107983 */ /* 0x000f280000300800 */
[----:B------:R-:W4:Y:S04]  /*1e590*/  LDL.LU R22, [R1+0xb8] ;  /* 0x0000b80001167983 */ /* 0x000f280000300800 */
[----:B------:R-:W4:Y:S04]  /*1e5a0*/  LDL.LU R21, [R1+0xb0] ;  /* 0x0000b00001157983 */ /* 0x000f280000300800 */
[----:B------:R-:W4:Y:S04]  /*1e5b0*/  LDL.LU R20, [R1+0x4b8] ;  /* 0x0004b80001147983 */ /* 0x000f280000300800 */
        /* <DEDUP_REMOVED lines=127> */
[----:B------:R-:W-:-:S03]  /*1edb0*/  F2FP.F16.F32.PACK_AB R251, R250, R251 ;  /* 0x000000fbfafb723e */ /* 0x000fc600000000ff */
        /* <DEDUP_REMOVED lines=79> */
[----:B------:R-:W3:Y:S02]  /*1f2b0*/  LDL.LU R250, [R1+0x14dc] ;  /* 0x0014dc0001fa7983 */ /* 0x000ee40000300800 */
[----:B---3--:R-:W-:-:S02]  /*1f2c0*/  F2FP.F16.F32.PACK_AB R250, R249, R250 ;  /* 0x000000faf9fa723e */ /* 0x008fc400000000ff */
[----:B------:R-:W3:Y:S02]  /*1f2d0*/  LDL.LU R249, [R1+0x14d8] ;  /* 0x0014d80001f97983 */ /* 0x000ee40000300800 */
[----:B---3--:R-:W-:Y:S02]  /*1f2e0*/  F2FP.F16.F32.PACK_AB R249, R248, R249 ;  /* 0x000000f9f8f9723e */ /* 0x008fe400000000ff */
[----:B------:R-:W3:Y:S02]  /*1f2f0*/  LDL.LU R248, [R1+0x14d4] ;  /* 0x0014d40001f87983 */ /* 0x000ee40000300800 */
[----:B---3--:R-:W-:Y:S02]  /*1f300*/  F2FP.F16.F32.PACK_AB R248, R247, R248 ;  /* 0x000000f8f7f8723e */ /* 0x008fe400000000ff */
        /* <DEDUP_REMOVED lines=336> */
[----:B------:R-:W4:Y:S02]  /*20810*/  LDL.LU R79, [R1+0x1230] ;  /* 0x00123000014f7983 */ /* 0x000f240000300800 */
[----:B----4-:R-:W-:-:S02]  /*20820*/  F2FP.F16.F32.PACK_AB R79, R78, R79 ;  /* 0x0000004f4e4f723e */ /* 0x010fc400000000ff */
[----:B------:R-:W2:Y:S02]  /*20830*/  LDL.LU R78, [R1+0x122c] ;  /* 0x00122c00014e7983 */ /* 0x000ea40000300800 */
[----:B--2---:R-:W-:Y:S02]  /*20840*/  F2FP.F16.F32.PACK_AB R78, R195, R78 ;  /* 0x0000004ec34e723e */ /* 0x004fe400000000ff */
[----:B------:R-:W2:Y:S01]  /*20850*/  LDL.LU R195, [R1+0x1228] ;  /* 0x0012280001c37983 */ /* 0x000ea20000300800 */
[----:B------:R-:W-:Y:S02]  /*20860*/  F2FP.F16.F32.PACK_AB R76, R252, R76 ;  /* 0x0000004cfc4c723e */ /* 0x000fe400000000ff */
[----:B------:R-:W-:Y:S02]  /*20870*/  F2FP.F16.F32.PACK_AB R83, R193, R83 ;  /* 0x00000053c153723e */ /* 0x000fe400000000ff */
[----:B------:R-:W-:Y:S02]  /*20880*/  F2FP.F16.F32.PACK_AB R82, R194, R82 ;  /* 0x00000052c252723e */ /* 0x000fe400000000ff */
[----:B------:R-:W-:-:S02]  /*20890*/  F2FP.F16.F32.PACK_AB R81, R191, R81 ;  /* 0x00000051bf51723e */ /* 0x000fc400000000ff */
[----:B------:R-:W-:Y:S02]  /*208a0*/  F2FP.F16.F32.PACK_AB R80, R192, R80 ;  /* 0x00000050c050723e */ /* 0x000fe400000000ff */
[----:B------:R-:W-:Y:S02]  /*208b0*/  F2FP.F16.F32.PACK_AB R87, R159, R87 ;  /* 0x000000579f57723e */ /* 0x000fe400000000ff */
        /* <DEDUP_REMOVED lines=10> */
[----:B--2---:R-:W-:Y:S02]  /*20960*/  F2FP.F16.F32.PACK_AB R77, R195, R77 ;  /* 0x0000004dc34d723e */ /* 0x004fe400000000ff */
[----:B------:R-:W2:Y:S04]  /*20970*/  LDL.LU R195, [R1+0x1224] ;  /* 0x0012240001c37983 */ /* 0x000ea80000300800 */
        /* <DEDUP_REMOVED lines=13> */
[----:B------:R0:W5:Y:S04]  /*20a50*/  LDL.LU R9, [R1+0x11ec] ;  /* 0x0011ec0001097983 */ /* 0x0001680000300800 */
[----:B------:R0:W5:Y:S04]  /*20a60*/  LDL.LU R8, [R1+0x11e8] ;  /* 0x0011e80001087983 */ /* 0x0001680000300800 */
[----:B------:R0:W5:Y:S01]  /*20a70*/  LDL.LU R7, [R1+0x11e4] ;  /* 0x0011e40001077983 */ /* 0x0001620000300800 */
        /* <DEDUP_REMOVED lines=22> */
[----:B--2---:R-:W-:Y:S02]  /*20be0*/  F2FP.F16.F32.PACK_AB R150, R252, R195 ;  /* 0x000000c3fc96723e */ /* 0x004fe400000000ff */
[----:B---3--:R-:W-:Y:S02]  /*20bf0*/  F2FP.F16.F32.PACK_AB R149, R194, R193 ;  /* 0x000000c1c295723e */ /* 0x008fe400000000ff */
[----:B----4-:R-:W-:-:S02]  /*20c00*/  F2FP.F16.F32.PACK_AB R148, R192, R191 ;  /* 0x000000bfc094723e */ /* 0x010fc400000000ff */
[----:B------:R-:W-:Y:S02]  /*20c10*/  F2FP.F16.F32.PACK_AB R159, R190, R159 ;  /* 0x0000009fbe9f723e */ /* 0x000fe400000000ff */
[----:B------:R-:W-:Y:S02]  /*20c20*/  F2FP.F16.F32.PACK_AB R158, R189, R158 ;  /* 0x0000009ebd9e723e */ /* 0x000fe400000000ff */
[----:B------:R-:W-:Y:S02]  /*20c30*/  F2FP.F16.F32.PACK_AB R157, R188, R157 ;  /* 0x0000009dbc9d723e */ /* 0x000fe400000000ff */
[----:B0-----:R-:W-:-:S07]  /*20c40*/  F2FP.F16.F32.PACK_AB R156, R156, R11 ;  /* 0x0000000b9c9c723e */ /* 0x001fce00000000ff */
.L_x_0:
[----:B------:R0:W-:Y:S01]  /*20c50*/  STL [R1+0x12a4], R72 ;  /* 0x0012a44801007387 */ /* 0x0001e20000100800 */
[----:B------:R-:W1:Y:S01]  /*20c60*/  LDC R66, c[0x0][0x244] ;  /* 0x00009100ff427b82 */ /* 0x000e620000000800 */
[C---:B-----5:R-:W-:Y:S01]  /*20c70*/  VIADD R64, R7.reuse, 0x137 ;  /* 0x0000013707407836 */ /* 0x060fe20000000000 */
[----:B------:R-:W-:Y:S01]  /*20c80*/  ULDC.64 UR10, c[0x0][0x228] ;  /* 0x00008a00000a7ab9 */ /* 0x000fe20000000a00 */
[----:B------:R3:W-:Y:S01]  /*20c90*/  STL [R1+0x12a0], R71 ;  /* 0x0012a04701007387 */ /* 0x0007e20000100800 */
[C---:B------:R-:W-:Y:S01]  /*20ca0*/  VIADD R2, R7.reuse, 0x135 ;  /* 0x0000013507027836 */ /* 0x040fe20000000000 */
[----:B------:R-:W-:Y:S01]  /*20cb0*/  ULDC.64 UR12, c[0x0][0x228] ;  /* 0x00008a00000c7ab9 */ /* 0x000fe20000000a00 */
[----:B------:R-:W-:Y:S01]  /*20cc0*/  ISETP.GE.AND P5, PT, R64, UR11, PT ;  /* 0x0000000b40007c0c */ /* 0x000fe2000bfa6270 */
[----:B------:R4:W-:Y:S01]  /*20cd0*/  STL [R1+0x129c], R70 ;  /* 0x00129c4601007387 */ /* 0x0009e20000100800 */
[----:B------:R-:W-:Y:S01]  /*20ce0*/  ULDC UR5, c[0x0][0x244] ;  /* 0x0000910000057ab9 */ /* 0x000fe20000000800 */
[----:B------:R-:W-:Y:S01]  /*20cf0*/  VIADD R65, R7, 0x136 ;  /* 0x0000013607417836 */ /* 0x000fe20000000000 */
[----:B------:R-:W-:Y:S01]  /*20d00*/  ISETP.GE.AND P1, PT, R2, UR13, PT ;  /* 0x0000000d02007c0c */ /* 0x000fe2000bf26270 */
[----:B------:R2:W-:Y:S01]  /*20d10*/  STL [R1+0x1298], R69 ;  /* 0x0012984501007387 */ /* 0x0005e20000100800 */
[----:B------:R-:W-:Y:S01]  /*20d20*/  ULDC.64 UR6, c[0x0][0x228] ;  /* 0x00008a0000067ab9 */ /* 0x000fe20000000a00 */
[C---:B------:R-:W-:Y:S01]  /*20d30*/  IMAD R2, R8.reuse, UR5, RZ ;  /* 0x0000000508027c24 */ /* 0x040fe2000f8e02ff */
[----:B------:R-:W-:Y:S01]  /*20d40*/  ISETP.LT.AND P6, PT, R9, UR10, !P5 ;  /* 0x0000000a09007c0c */ /* 0x000fe2000efc1270 */
[----:B------:R2:W-:Y:S01]  /*20d50*/  STL [R1+0x1294], R68 ;  /* 0x0012944401007387 */ /* 0x0005e20000100800 */
[----:B------:R-:W-:Y:S01]  /*20d60*/  ISETP.LT.AND P5, PT, R8, UR12, !P5 ;  /* 0x0000000c08007c0c */ /* 0x000fe2000efa1270 */
[----:B------:R-:W-:Y:S01]  /*20d70*/  VIADD R64, R7, 0x134 ;  /* 0x0000013407407836 */ /* 0x000fe20000000000 */
[----:B------:R-:W-:Y:S01]  /*20d80*/  ULDC.64 UR14, c[0x0][0x228] ;  /* 0x00008a00000e7ab9 */ /* 0x000fe20000000a00 */
[----:B------:R2:W-:Y:S01]  /*20d90*/  STL [R1+0x1290], R63 ;  /* 0x0012903f01007387 */ /* 0x0005e20000100800 */
[----:B------:R-:W-:Y:S01]  /*20da0*/  ULDC.64 UR8, c[0x0][0x220] ;  /* 0x0000880000087ab9 */ /* 0x000fe20000000a00 */
[----:B------:R-:W-:Y:S01]  /*20db0*/  LOP3.LUT R3, R3, 0x7fffffff, RZ, 0xc0, !PT ;  /* 0x7fffffff03037812 */ /* 0x000fe200078ec0ff */
[----:B------:R-:W-:Y:S01]  /*20dc0*/  ULDC.64 UR12, c[0x0][0x228] ;  /* 0x00008a00000c7ab9 */ /* 0x000fe20000000a00 */
[----:B------:R2:W-:Y:S01]  /*20dd0*/  STL [R1+0x128c], R62 ;  /* 0x00128c3e01007387 */ /* 0x0005e20000100800 */
[----:B------:R-:W-:Y:S01]  /*20de0*/  ISETP.GE.AND P0, PT, R64, UR15, PT ;  /* 0x0000000f40007c0c */ /* 0x000fe2000bf06270 */
[----:B------:R-:W-:Y:S01]  /*20df0*/  ULDC.64 UR28, c[0x0][0x228] ;  /* 0x00008a00001c7ab9 */ /* 0x000fe20000000a00 */
[C---:B0-----:R-:W-:Y:S01]  /*20e00*/  VIADD R72, R7.reuse, 0x133 ;  /* 0x0000013307487836 */ /* 0x041fe20000000000 */
[----:B------:R-:W-:Y:S01]  /*20e10*/  STL [R1+0x1288], R61 ;  /* 0x0012883d01007387 */ /* 0x000fe20000100800 */
[----:B---3--:R-:W-:Y:S01]  /*20e20*/  VIADD R71, R7, 0x131 ;  /* 0x0000013107477836 */ /* 0x008fe20000000000 */
[----:B------:R-:W-:Y:S01]  /*20e30*/  @P5 LOP3.LUT R3, R3, 0x80000000, RZ, 0xfc, !PT ;  /* 0x8000000003035812 */ /* 0x000fe200078efcff */
[----:B------:R-:W-:Y:S01]  /*20e40*/  ULDC.64 UR20, c[0x0][0x228] ;  /* 0x00008a0000147ab9 */ /* 0x000fe20000000a00 */
[----:B------:R0:W-:Y:S01]  /*20e50*/  STL [R1+0x1284], R60 ;  /* 0x0012843c01007387 */ /* 0x0001e20000100800 */
[----:B----4-:R-:W-:Y:S01]  /*20e60*/  VIADD R70, R7, 0x12f ;  /* 0x0000012f07467836 */ /* 0x010fe20000000000 */
[----:B------:R-:W-:Y:S01]  /*20e70*/  LOP3.LUT R3, R3, 0xbfffffff, RZ, 0xc0, !PT ;  /* 0xbfffffff03037812 */ /* 0x000fe200078ec0ff */
[----:B------:R-:W-:Y:S01]  /*20e80*/  ULDC.64 UR16, c[0x0][0x228] ;  /* 0x00008a0000107ab9 */ /* 0x000fe20000000a00 */
[----:B------:R-:W-:Y:S01]  /*20e90*/  STL [R1+0x1280], R51 ;  /* 0x0012803301007387 */ /* 0x000fe20000100800 */
[C---:B--2---:R-:W-:Y:S01]  /*20ea0*/  VIADD R69, R7.reuse, 0x12d ;  /* 0x0000012d07457836 */ /* 0x044fe20000000000 */
[----:B------:R-:W-:Y:S01]  /*20eb0*/  ULDC.64 UR26, c[0x0][0x228] ;  /* 0x00008a00001a7ab9 */ /* 0x000fe20000000a00 */
[----:B------:R-:W-:Y:S01]  /*20ec0*/  ULDC UR25, c[0x0][0x248] ;  /* 0x0000920000197ab9 */ /* 0x000fe20000000800 */
[----:B------:R2:W-:Y:S01]  /*20ed0*/  STL [R1+0x127c], R50 ;  /* 0x00127c3201007387 */ /* 0x0005e20000100800 */
[C---:B------:R-:W-:Y:S01]  /*20ee0*/  VIADD R68, R7.reuse, 0x12b ;  /* 0x0000012b07447836 */ /* 0x040fe20000000000 */
[----:B------:R-:W-:Y:S01]  /*20ef0*/  ULDC.64 UR10, c[0x0][0x228] ;  /* 0x00008a00000a7ab9 */ /* 0x000fe20000000a00 */
[C---:B------:R-:W-:Y:S01]  /*20f00*/  VIADD R63, R7.reuse, 0x129 ;  /* 0x00000129073f7836 */ /* 0x040fe20000000000 */
[----:B------:R3:W-:Y:S01]  /*20f10*/  STL [R1+0x1278], R49 ;  /* 0x0012783101007387 */ /* 0x0007e20000100800 */
[----:B------:R-:W-:Y:S01]  /*20f20*/  UMOV UR35, UR10 ;  /* 0x0000000a00237c82 */ /* 0x000fe20008000000 */
[----:B------:R-:W-:Y:S01]  /*20f30*/  UMOV UR45, UR11 ;  /* 0x0000000b002d7c82 */ /* 0x000fe20008000000 */
[----:B------:R-:W-:Y:S01]  /*20f40*/  ULDC.64 UR10, c[0x0][0x228] ;  /* 0x00008a00000a7ab9 */ /* 0x000fe20000000a00 */
[----:B------:R-:W-:Y:S01]  /*20f50*/  STL [R1+0x1274], R48 ;  /* 0x0012743001007387 */ /* 0x000fe20000100800 */
[----:B------:R-:W-:Y:S01]  /*20f60*/  ULDC UR24, c[0x0][0x248] ;  /* 0x0000920000187ab9 */ /* 0x000fe20000000800 */
[----:B------:R-:W-:Y:S01]  /*20f70*/  ULDC.64 UR18, c[0x0][0x228] ;  /* 0x00008a0000127ab9 */ /* 0x000fe20000000a00 */
[C---:B------:R-:W-:Y:S01]  /*20f80*/  VIADD R62, R7.reuse, 0x127 ;  /* 0x00000127073e7836 */ /* 0x040fe20000000000 */
[----:B------:R-:W-:Y:S01]  /*20f90*/  STL [R1+0x1270], R47 ;  /* 0x0012702f01007387 */ /* 0x000fe20000100800 */
[----:B------:R-:W-:Y:S01]  /*20fa0*/  UMOV UR33, UR19 ;  /* 0x0000001300217c82 */ /* 0x000fe20008000000 */
[----:B------:R-:W-:Y:S01]  /*20fb0*/  ULDC UR31, c[0x0][0x248] ;  /* 0x00009200001f7ab9 */ /* 0x000fe20000000800 */
[----:B------:R-:W-:Y:S01]  /*20fc0*/  ULDC.64 UR48, c[0x0][0x228] ;  /* 0x00008a0000307ab9 */ /* 0x000fe20000000a00 */
[----:B------:R4:W-:Y:S01]  /*20fd0*/  STL [R1+0x126c], R46 ;  /* 0x00126c2e01007387 */ /* 0x0009e20000100800 */
[----:B0-----:R-:W-:Y:S01]  /*20fe0*/  MOV R60, UR31 ;  /* 0x0000001f003c7c02 */ /* 0x001fe20008000f00 */
[----:B------:R-:W-:Y:S01]  /*20ff0*/  UMOV UR31, UR48 ;  /* 0x00000030001f7c82 */ /* 0x000fe20008000000 */
[C---:B------:R-:W-:Y:S01]  /*21000*/  VIADD R61, R7.reuse, 0x125 ;  /* 0x00000125073d7836 */ /* 0x040fe20000000000 */
[----:B------:R0:W-:Y:S01]  /*21010*/  STL [R1+0x1268], R45 ;  /* 0x0012682d01007387 */ /* 0x0001e20000100800 */
[----:B------:R-:W-:Y:S01]  /*21020*/  ULDC UR30, c[0x0][0x248] ;  /* 0x00009200001e7ab9 */ /* 0x000fe20000000800 */
[C---:B--2---:R-:W-:Y:S01]  /*21030*/  VIADD R50, R7.reuse, 0x123 ;  /* 0x0000012307327836 */ /* 0x044fe20000000000 */
[----:B------:R-:W-:Y:S01]  /*21040*/  MOV R51, UR30 ;  /* 0x0000001e00337c02 */ /* 0x000fe20008000f00 */
[----:B------:R2:W-:Y:S01]  /*21050*/  STL [R1+0x1264], R44 ;  /* 0x0012642c01007387 */ /* 0x0005e20000100800 */
[C---:B---3--:R-:W-:Y:S01]  /*21060*/  VIADD R49, R7.reuse, 0x121 ;  /* 0x0000012107317836 */ /* 0x048fe20000000000 */
[----:B----4-:R-:W-:Y:S01]  /*21070*/  MOV R46, UR25 ;  /* 0x00000019002e7c02 */ /* 0x010fe20008000f00 */
[C---:B------:R-:W-:Y:S01]  /*21080*/  VIADD R48, R7.reuse, 0x11f ;  /* 0x0000011f07307836 */ /* 0x040fe20000000000 */
[----:B------:R3:W-:Y:S01]  /*21090*/  STL [R1+0x1260], R43 ;  /* 0x0012602b01007387 */ /* 0x0007e20000100800 */
[C---:B------:R-:W-:Y:S01]  /*210a0*/  VIADD R47, R7.reuse, 0x11d ;  /* 0x0000011d072f7836 */ /* 0x040fe20000000000 */
[----:B0-----:R-:W-:Y:S01]  /*210b0*/  MOV R45, UR24 ;  /* 0x00000018002d7c02 */ /* 0x001fe20008000f00 */
[----:B------:R-:W-:Y:S01]  /*210c0*/  UMOV UR24, UR18 ;  /* 0x0000001200187c82 */ /* 0x000fe20008000000 */
[----:B------:R0:W-:Y:S01]  /*210d0*/  STL [R1+0x125c], R42 ;  /* 0x00125c2a01007387 */ /* 0x0001e20000100800 */
[----:B------:R-:W-:Y:S01]  /*210e0*/  ULDC.64 UR18, c[0x0][0x228] ;  /* 0x00008a0000127ab9 */ /* 0x000fe20000000a00 */
[C---:B--2---:R-:W-:Y:S01]  /*210f0*/  VIADD R44, R7.reuse, 0x11b ;  /* 0x0000011b072c7836 */ /* 0x044fe20000000000 */
[----:B------:R-:W-:Y:S01]  /*21100*/  LOP3.LUT R6, R6, 0x7fffffff, RZ, 0xc0, !PT ;  /* 0x7fffffff06067812 */ /* 0x000fe200078ec0ff */
[----:B------:R2:W-:Y:S01]  /*21110*/  STL [R1+0x1258], R41 ;  /* 0x0012582901007387 */ /* 0x0005e20000100800 */
[----:B------:R-:W-:Y:S01]  /*21120*/  ULDC UR5, c[0x0][0x248] ;  /* 0x0000920000057ab9 */ /* 0x000fe20000000800 */
[C---:B---3--:R-:W-:Y:S01]  /*21130*/  VIADD R43, R7.reuse, 0x119 ;  /* 0x00000119072b7836 */ /* 0x048fe20000000000 */
[----:B------:R-:W-:Y:S01]  /*21140*/  ULDC UR38, c[0x0][0x248] ;  /* 0x0000920000267ab9 */ /* 0x000fe20000000800 */
[----:B------:R3:W-:Y:S01]  /*21150*/  STL [R1+0x1254], R40 ;  /* 0x0012542801007387 */ /* 0x0007e20000100800 */
[----:B------:R-:W-:Y:S01]  /*21160*/  ULDC UR39, c[0x0][0x248] ;  /* 0x0000920000277ab9 */ /* 0x000fe20000000800 */
[C---:B0-----:R-:W-:Y:S01]  /*21170*/  VIADD R42, R7.reuse, 0x117 ;  /* 0x00000117072a7836 */ /* 0x041fe20000000000 */
[----:B------:R-:W-:Y:S01]  /*21180*/  ULDC UR40, c[0x0][0x248] ;  /* 0x0000920000287ab9 */ /* 0x000fe20000000800 */
[----:B------:R0:W-:Y:S01]  /*21190*/  STL [R1+0x1250], R39 ;  /* 0x0012502701007387 */ /* 0x0001e20000100800 */
[----:B------:R-:W-:Y:S01]  /*211a0*/  ULDC UR41, c[0x0][0x248] ;  /* 0x0000920000297ab9 */ /* 0x000fe20000000800 */
[C---:B--2---:R-:W-:Y:S01]  /*211b0*/  VIADD R41, R7.reuse, 0x115 ;  /* 0x0000011507297836 */ /* 0x044fe20000000000 */
[----:B------:R-:W-:Y:S01]  /*211c0*/  ULDC UR42, c[0x0][0x248] ;  /* 0x00009200002a7ab9 */ /* 0x000fe20000000800 */
[----:B------:R2:W-:Y:S01]  /*211d0*/  STL [R1+0x124c], R38 ;  /* 0x00124c2601007387 */ /* 0x0005e20000100800 */
[----:B------:R-:W-:Y:S01]  /*211e0*/  ULDC UR43, c[0x0][0x248] ;  /* 0x00009200002b7ab9 */ /* 0x000fe20000000800 */
[C---:B---3--:R-:W-:Y:S01]  /*211f0*/  VIADD R40, R7.reuse, 0x113 ;  /* 0x0000011307287836 */ /* 0x048fe20000000000 */
[----:B------:R-:W-:Y:S01]  /*21200*/  ULDC UR46, c[0x0][0x248] ;  /* 0x00009200002e7ab9 */ /* 0x000fe20000000800 */
[----:B------:R3:W-:Y:S01]  /*21210*/  STL [R1+0x1248], R37 ;  /* 0x0012482501007387 */ /* 0x0007e20000100800 */
[C---:B------:R-:W-:Y:S01]  /*21220*/  VIADD R252, R7.reuse, 0xe1 ;  /* 0x000000e107fc7836 */ /* 0x040fe20000000000 */
[----:B------:R-:W-:Y:S01]  /*21230*/  ULDC UR47, c[0x0][0x248] ;  /* 0x00009200002f7ab9 */ /* 0x000fe20000000800 */
[C---:B0-----:R-:W-:Y:S01]  /*21240*/  VIADD R39, R7.reuse, 0x111 ;  /* 0x0000011107277836 */ /* 0x041fe20000000000 */
[----:B------:R0:W-:Y:S01]  /*21250*/  STL [R1+0x1244], R36 ;  /* 0x0012442401007387 */ /* 0x0001e20000100800 */
[C---:B------:R-:W-:Y:S01]  /*21260*/  VIADD R195, R7.reuse, 0xdf ;  /* 0x000000df07c37836 */ /* 0x040fe20000000000 */
[----:B------:R-:W-:Y:S01]  /*21270*/  ULDC UR50, c[0x0][0x248] ;  /* 0x0000920000327ab9 */ /* 0x000fe20000000800 */
[C---:B--2---:R-:W-:Y:S01]  /*21280*/  VIADD R38, R7.reuse, 0x10f ;  /* 0x0000010f07267836 */ /* 0x044fe20000000000 */
[----:B------:R2:W-:Y:S01]  /*21290*/  STL [R1+0x1240], R35 ;  /* 0x0012402301007387 */ /* 0x0005e20000100800 */
[C---:B------:R-:W-:Y:S01]  /*212a0*/  VIADD R194, R7.reuse, 0xdd ;  /* 0x000000dd07c27836 */ /* 0x040fe20000000000 */
[----:B---3--:R-:W-:Y:S01]  /*212b0*/  MOV R37, UR59 ;  /* 0x0000003b00257c02 */ /* 0x008fe20008000f00 */
[----:B------:R-:W-:Y:S01]  /*212c0*/  ULDC UR51, c[0x0][0x248] ;  /* 0x0000920000337ab9 */ /* 0x000fe20000000800 */
[----:B------:R3:W-:Y:S01]  /*212d0*/  STL [R1+0x123c], R34 ;  /* 0x00123c2201007387 */ /* 0x0007e20000100800 */
[C---:B------:R-:W-:Y:S01]  /*212e0*/  VIADD R193, R7.reuse, 0xdb ;  /* 0x000000db07c17836 */ /* 0x040fe20000000000 */
[----:B0-----:R-:W-:Y:S01]  /*212f0*/  MOV R36, UR58 ;  /* 0x0000003a00247c02 */ /* 0x001fe20008000f00 */
[----:B------:R-:W-:Y:S01]  /*21300*/  ULDC.64 UR58, c[0x0][0x228] ;  /* 0x00008a00003a7ab9 */ /* 0x000fe20000000a00 */
[----:B------:R0:W-:Y:S01]  /*21310*/  STL [R1+0x1238], R33 ;  /* 0x0012382101007387 */ /* 0x0001e20000100800 */
[----:B------:R-:W-:Y:S01]  /*21320*/  UMOV UR30, UR58 ;  /* 0x0000003a001e7c82 */ /* 0x000fe20008000000 */
[----:B------:R-:W-:Y:S01]  /*21330*/  UMOV UR54, UR59 ;  /* 0x0000003b00367c82 */ /* 0x000fe20008000000 */
[----:B------:R-:W-:Y:S01]  /*21340*/  ULDC.64 UR58, c[0x0][0x228] ;  /* 0x00008a00003a7ab9 */ /* 0x000fe20000000a00 */
[----:B------:R4:W-:Y:S01]  /*21350*/  STL [R1+0x1234], R32 ;  /* 0x0012342001007387 */ /* 0x0009e20000100800 */
[C---:B--2---:R-:W-:Y:S01]  /*21360*/  VIADD R35, R7.reuse, 0x10d ;  /* 0x0000010d07237836 */ /* 0x044fe20000000000 */
[----:B------:R-:W-:Y:S01]  /*21370*/  LOP3.LUT R0, R0, 0xfffffffe, RZ, 0xc0, !PT ;  /* 0xfffffffe00007812 */ /* 0x000fe200078ec0ff */
[C---:B---3--:R-:W-:Y:S01]  /*21380*/  VIADD R34, R7.reuse, 0x10b ;  /* 0x0000010b07227836 */ /* 0x048fe20000000000 */
[----:B------:R2:W-:Y:S01]  /*21390*/  STL [R1+0x1230], R31 ;  /* 0x0012301f01007387 */ /* 0x0005e20000100800 */
[----:B------:R-:W-:Y:S01]  /*213a0*/  UMOV UR53, UR59 ;  /* 0x0000003b00357c82 */ /* 0x000fe20008000000 */
[----:B0-----:R-:W-:Y:S01]  /*213b0*/  VIADD R33, R7, 0x109 ;  /* 0x0000010907217836 */ /* 0x001fe20000000000 */
[----:B------:R-:W-:Y:S01]  /*213c0*/  LOP3.LUT R4, R4, 0x7fffffff, RZ, 0xc0, !PT ;  /* 0x7fffffff04047812 */ /* 0x000fe200078ec0ff */
[----:B------:R0:W-:Y:S01]  /*213d0*/  STL [R1+0x122c], R30 ;  /* 0x00122c1e01007387 */ /* 0x0001e20000100800 */
[----:B------:R-:W-:Y:S01]  /*213e0*/  LOP3.LUT R11, R11, 0xffffefff, RZ, 0xc0, !PT ;  /* 0xffffefff0b0b7812 */ /* 0x000fe200078ec0ff */
[----:B----4-:R-:W-:Y:S01]  /*213f0*/  VIADD R32, R7, 0x107 ;  /* 0x0000010707207836 */ /* 0x010fe20000000000 */
[----:B------:R-:W-:Y:S01]  /*21400*/  LOP3.LUT R5, R5, 0x7fffffff, RZ, 0xc0, !PT ;  /* 0x7fffffff05057812 */ /* 0x000fe200078ec0ff */
[----:B------:R3:W-:Y:S01]  /*21410*/  STL [R1+0x1228], R29 ;  /* 0x0012281d01007387 */ /* 0x0007e20000100800 */
[----:B------:R-:W-:-:S02]  /*21420*/  LOP3.LUT R10, R10, 0x7fffffff, RZ, 0xc0, !PT ;  /* 0x7fffffff0a0a7812 */ /* 0x000fc400078ec0ff */
[----:B--2---:R-:W-:Y:S01]  /*21430*/  MOV R31, UR4 ;  /* 0x00000004001f7c02 */ /* 0x004fe20008000f00 */
[----:B------:R2:W-:Y:S01]  /*21440*/  STL [R1+0x1224], R28 ;  /* 0x0012241c01007387 */ /* 0x0005e20000100800 */
[----:B------:R-:W-:Y:S01]  /*21450*/  UMOV UR4, UR7 ;  /* 0x0000000700047c82 */ /* 0x000fe20008000000 */
[----:B0-----:R-:W-:Y:S01]  /*21460*/  VIADD R30, R7, 0xe3 ;  /* 0x000000e3071e7836 */ /* 0x001fe20000000000 */
[----:B------:R-:W-:Y:S01]  /*21470*/  ISETP.GE.AND P2, PT, R65, UR4, PT ;  /* 0x0000000441007c0c */ /* 0x000fe2000bf46270 */
[----:B------:R0:W-:Y:S01]  /*21480*/  STL [R1+0x1220], R27 ;  /* 0x0012201b01007387 */ /* 0x0001e20000100800 */
[----:B-1----:R-:W-:Y:S01]  /*21490*/  IMAD R65, R66, 0x100, R2 ;  /* 0x0000010042417824 */ /* 0x002fe200078e0202 */
[----:B------:R-:W-:Y:S01]  /*214a0*/  LOP3.LUT R52, R52, 0x7fffffff, RZ, 0xc0, !PT ;  /* 0x7fffffff34347812 */ /* 0x000fe200078ec0ff */
[----:B---3--:R-:W-:Y:S01]  /*214b0*/  VIADD R29, R7, 0xe5 ;  /* 0x000000e5071d7836 */ /* 0x008fe20000000000 */
[----:B------:R1:W-:Y:S01]  /*214c0*/  STL [R1+0x121c], R26 ;  /* 0x00121c1a01007387 */ /* 0x0003e20000100800 */
[----:B------:R-:W-:Y:S01]  /*214d0*/  LOP3.LUT R53, R53, 0x7fffffff, RZ, 0xc0, !PT ;  /* 0x7fffffff35357812 */ /* 0x000fe200078ec0ff */
[----:B--2---:R-:W-:Y:S01]  /*214e0*/  VIADD R28, R7, 0xe7 ;  /* 0x000000e7071c7836 */ /* 0x004fe20000000000 */
[----:B------:R-:W-:Y:S01]  /*214f0*/  LEA R64, P3, R65, UR8, 0x1 ;  /* 0x0000000841407c11 */ /* 0x000fe2000f8608ff */
[----:B------:R2:W-:Y:S01]  /*21500*/  STL [R1+0x1218], R25 ;  /* 0x0012181901007387 */ /* 0x0005e20000100800 */
[----:B------:R-:W-:Y:S01]  /*21510*/  LOP3.LUT R54, R54, 0x7fffffff, RZ, 0xc0, !PT ;  /* 0x7fffffff36367812 */ /* 0x000fe200078ec0ff */
[----:B0-----:R-:W-:Y:S01]  /*21520*/  VIADD R27, R7, 0xe9 ;  /* 0x000000e9071b7836 */ /* 0x001fe20000000000 */
[----:B------:R-:W-:Y:S01]  /*21530*/  LEA.HI.X.SX32 R65, R65, UR9, 0x1, P3 ;  /* 0x0000000941417c11 */ /* 0x000fe200098f0eff */
[----:B------:R0:W-:Y:S01]  /*21540*/  STL [R1+0x1214], R24 ;  /* 0x0012141801007387 */ /* 0x0001e20000100800 */
[----:B------:R-:W-:Y:S01]  /*21550*/  ISETP.LT.AND P3, PT, R8, UR12, !P2 ;  /* 0x0000000c08007c0c */ /* 0x000fe2000d761270 */
[----:B------:R-:W-:Y:S01]  /*21560*/  ULDC.64 UR8, c[0x0][0x228] ;  /* 0x00008a0000087ab9 */ /* 0x000fe20000000a00 */
[----:B-1----:R-:W-:Y:S01]  /*21570*/  VIADD R26, R7, 0xeb ;  /* 0x000000eb071a7836 */ /* 0x002fe20000000000 */
[----:B------:R1:W-:Y:S01]  /*21580*/  STL [R1+0x1210], R23 ;  /* 0x0012101701007387 */ /* 0x0003e20000100800 */
[----:B------:R-:W-:Y:S01]  /*21590*/  LOP3.LUT R55, R55, 0x7fffffff, RZ, 0xc0, !PT ;  /* 0x7fffffff37377812 */ /* 0x000fe200078ec0ff */
[----:B--2---:R-:W-:Y:S01]  /*215a0*/  VIADD R25, R7, 0xed ;  /* 0x000000ed07197836 */ /* 0x004fe20000000000 */
[----:B------:R-:W-:Y:S01]  /*215b0*/  LOP3.LUT R56, R56, 0x7fffffff, RZ, 0xc0, !PT ;  /* 0x7fffffff38387812 */ /* 0x000fe200078ec0ff */
[----:B------:R2:W-:Y:S01]  /*215c0*/  STL [R1+0x120c], R22 ;  /* 0x00120c1601007387 */ /* 0x0005e20000100800 */
[----:B------:R-:W-:Y:S01]  /*215d0*/  LOP3.LUT R57, R57, 0x7fffffff, RZ, 0xc0, !PT ;  /* 0x7fffffff39397812 */ /* 0x000fe200078ec0ff */
[----:B0-----:R-:W-:Y:S01]  /*215e0*/  VIADD R24, R7, 0xef ;  /* 0x000000ef07187836 */ /* 0x001fe20000000000 */
[----:B------:R-:W-:Y:S01]  /*215f0*/  LOP3.LUT R58, R58, 0x7fffffff, RZ, 0xc0, !PT ;  /* 0x7fffffff3a3a7812 */ /* 0x000fe200078ec0ff */
[----:B------:R0:W-:Y:S01]  /*21600*/  STL [R1+0x1208], R21 ;  /* 0x0012081501007387 */ /* 0x0001e20000100800 */
[----:B------:R-:W-:Y:S01]  /*21610*/  LOP3.LUT R59, R59, 0x7fffffff, RZ, 0xc0, !PT ;  /* 0x7fffffff3b3b7812 */ /* 0x000fe200078ec0ff */
[----:B-1----:R-:W-:Y:S01]  /*21620*/  VIADD R23, R7, 0xf1 ;  /* 0x000000f107177836 */ /* 0x002fe20000000000 */
[----:B------:R-:W-:Y:S01]  /*21630*/  LOP3.LUT R188, R188, 0x7fffffff, RZ, 0xc0, !PT ;  /* 0x7fffffffbcbc7812 */ /* 0x000fe200078ec0ff */
[----:B------:R1:W-:Y:S01]  /*21640*/  STL [R1+0x1204], R20 ;  /* 0x0012041401007387 */ /* 0x0003e20000100800 */
[----:B------:R-:W-:Y:S01]  /*21650*/  LOP3.LUT R189, R189, 0x7fffffff, RZ, 0xc0, !PT ;  /* 0x7fffffffbdbd7812 */ /* 0x000fe200078ec0ff */
[----:B--2---:R-:W-:Y:S01]  /*21660*/  VIADD R22, R7, 0xf3 ;  /* 0x000000f307167836 */ /* 0x004fe20000000000 */
[----:B------:R-:W-:Y:S01]  /*21670*/  LOP3.LUT R190, R190, 0x7fffffff, RZ, 0xc0, !PT ;  /* 0x7fffffffbebe7812 */ /* 0x000fe200078ec0ff */
[----:B------:R2:W-:Y:S01]  /*21680*/  STL [R1+0x1200], R19 ;  /* 0x0012001301007387 */ /* 0x0005e20000100800 */
[----:B------:R-:W-:Y:S01]  /*21690*/  LOP3.LUT R191, R191, 0x7fffffff, RZ, 0xc0, !PT ;  /* 0x7fffffffbfbf7812 */ /* 0x000fe200078ec0ff */
[C---:B0-----:R-:W-:Y:S01]  /*216a0*/  VIADD R21, R7.reuse, 0xf5 ;  /* 0x000000f507157836 */ /* 0x041fe20000000000 */
[----:B------:R-:W-:Y:S01]  /*216b0*/  LOP3.LUT R192, R192, 0x7fffffff, RZ, 0xc0, !PT ;  /* 0x7fffffffc0c07812 */ /* 0x000fe200078ec0ff */
[----:B------:R0:W-:Y:S01]  /*216c0*/  STL [R1+0x11fc], R18 ;  /* 0x0011fc1201007387 */ /* 0x0001e20000100800 */
[----:B------:R-:W-:Y:S01]  /*216d0*/  @P6 LOP3.LUT R0, R0, 0x1, RZ, 0xfc, !PT ;  /* 0x0000000100006812 */ /* 0x000fe200078efcff */
[----:B-1----:R-:W-:-:S02]  /*216e0*/  VIADD R20, R7, 0xf7 ;  /* 0x000000f707147836 */ /* 0x002fc40000000000 */
[----:B------:R1:W-:Y:S01]  /*216f0*/  STL [R1+0x11f8], R17 ;  /* 0x0011f81101007387 */ /* 0x0003e20000100800 */
[----:B--2---:R-:W-:-:S03]  /*21700*/  VIADD R19, R7, 0xf9 ;  /* 0x000000f907137836 */ /* 0x004fc60000000000 */
[----:B------:R2:W-:Y:S01]  /*21710*/  STL [R1+0x11f4], R16 ;  /* 0x0011f41001007387 */ /* 0x0005e20000100800 */
[----:B0-----:R-:W-:-:S03]  /*21720*/  VIADD R18, R7, 0xfb ;  /* 0x000000fb07127836 */ /* 0x001fc60000000000 */
[----:B------:R0:W-:Y:S01]  /*21730*/  STL [R1+0x11f0], R15 ;  /* 0x0011f00f01007387 */ /* 0x0001e20000100800 */
[----:B-1----:R-:W-:-:S03]  /*21740*/  VIADD R17, R7, 0xfd ;  /* 0x000000fd07117836 */ /* 0x002fc60000000000 */
[----:B------:R-:W-:Y:S01]  /*21750*/  STL [R1+0x11ec], R14 ;  /* 0x0011ec0e01007387 */ /* 0x000fe20000100800 */
[----:B--2---:R-:W-:Y:S01]  /*21760*/  IMAD.U32 R16, RZ, RZ, UR6 ;  /* 0x00000006ff107e24 */ /* 0x004fe2000f8e00ff */
[----:B------:R-:W-:Y:S02]  /*21770*/  ULDC.64 UR6, c[0x0][0x220] ;  /* 0x0000880000067ab9 */ /* 0x000fe40000000a00 */
[----:B------:R-:W-:Y:S01]  /*21780*/  STL [R1+0x11e8], R13 ;  /* 0x0011e80d01007387 */ /* 0x000fe20000100800 */
[C---:B------:R-:W-:Y:S01]  /*21790*/  LEA R66, P4, R2.reuse, UR6, 0x1 ;  /* 0x0000000602427c11 */ /* 0x040fe2000f8808ff */
[----:B0-----:R-:W-:Y:S02]  /*217a0*/  VIADD R15, R7, 0xff ;  /* 0x000000ff070f7836 */ /* 0x001fe40000000000 */
[----:B------:R0:W-:Y:S01]  /*217b0*/  STL [R1+0x11e4], R12 ;  /* 0x0011e40c01007387 */ /* 0x0001e20000100800 */
[----:B------:R-:W-:Y:S01]  /*217c0*/  LEA.HI.X.SX32 R67, R2, UR7, 0x1, P4 ;  /* 0x0000000702437c11 */ /* 0x000fe2000a0f0eff */
[----:B------:R-:W-:Y:S01]  /*217d0*/  ULDC.64 UR6, c[0x0][0x228] ;  /* 0x00008a0000067ab9 */ /* 0x000fe20000000a00 */
[C---:B------:R-:W-:Y:S01]  /*217e0*/  ISETP.LT.AND P4, PT, R9.reuse, UR14, !P2 ;  /* 0x0000000e09007c0c */ /* 0x040fe2000d781270 */
[----:B------:R-:W-:Y:S01]  /*217f0*/  UMOV UR23, UR6 ;  /* 0x0000000600177c82 */ /* 0x000fe20008000000 */
[----:B------:R-:W-:Y:S01]  /*21800*/  ULDC.64 UR14, c[0x0][0x228] ;  /* 0x00008a00000e7ab9 */ /* 0x000fe20000000a00 */
[----:B------:R-:W-:Y:S01]  /*21810*/  ISETP.LT.AND P2, PT, R9, UR23, !P1 ;  /* 0x0000001709007c0c */ /* 0x000fe2000cf41270 */
[----:B------:R-:W-:Y:S01]  /*21820*/  UMOV UR36, UR7 ;  /* 0x0000000700247c82 */ /* 0x000fe20008000000 */
[----:B------:R-:W-:Y:S01]  /*21830*/  ISETP.LT.AND P1, PT, R8, UR14, !P1 ;  /* 0x0000000e08007c0c */ /* 0x000fe2000cf21270 */
[----:B------:R-:W-:Y:S01]  /*21840*/  ULDC.64 UR6, c[0x0][0x228] ;  /* 0x00008a0000067ab9 */ /* 0x000fe20000000a00 */
[C---:B0-----:R-:W-:Y:S01]  /*21850*/  VIADD R12, R7.reuse, 0x105 ;  /* 0x00000105070c7836 */ /* 0x041fe20000000000 */
[----:B------:R-:W-:Y:S01]  /*21860*/  UMOV UR22, UR6 ;  /* 0x0000000600167c82 */ /* 0x000fe20008000000 */
[----:B------:R-:W-:Y:S01]  /*21870*/  UMOV UR34, UR7 ;  /* 0x0000000700227c82 */ /* 0x000fe20008000000 */
[----:B------:R-:W-:Y:S01]  /*21880*/  ULDC.64 UR6, c[0x0][0x228] ;  /* 0x00008a0000067ab9 */ /* 0x000fe20000000a00 */
[----:B------:R-:W-:Y:S01]  /*21890*/  VIADD R13, R7, 0x103 ;  /* 0x00000103070d7836 */ /* 0x000fe20000000000 */
[----:B------:R-:W-:Y:S01]  /*218a0*/  UMOV UR44, UR6 ;  /* 0x00000006002c7c82 */ /* 0x000fe20008000000 */
[----:B------:R-:W-:Y:S01]  /*218b0*/  @P4 LOP3.LUT R3, R3, 0x40000000, RZ, 0xfc, !PT ;  /* 0x4000000003034812 */ /* 0x000fe200078efcff */
[----:B------:R-:W-:Y:S01]  /*218c0*/  UMOV UR52, UR7 ;  /* 0x0000000700347c82 */ /* 0x000fe20008000000 */
[----:B------:R-:W-:Y:S01]  /*218d0*/  ULDC.64 UR6, c[0x0][0x228] ;  /* 0x00008a0000067ab9 */ /* 0x000fe20000000a00 */
[----:B------:R-:W-:Y:S01]  /*218e0*/  VIADD R14, R7, 0x101 ;  /* 0x00000101070e7836 */ /* 0x000fe20000000000 */
[----:B------:R-:W-:Y:S01]  /*218f0*/  LOP3.LUT R3, R3, 0xdfffffff, RZ, 0xc0, !PT ;  /* 0xdfffffff03037812 */ /* 0x000fe200078ec0ff */
[----:B------:R-:W-:Y:S01]  /*21900*/  UMOV UR37, UR6 ;  /* 0x0000000600257c82 */ /* 0x000fe20008000000 */
[----:B------:R-:W-:Y:S01]  /*21910*/  UMOV UR57, UR7 ;  /* 0x0000000700397c82 */ /* 0x000fe20008000000 */
[----:B------:R-:W-:Y:S01]  /*21920*/  ULDC.64 UR6, c[0x0][0x228] ;  /* 0x00008a0000067ab9 */ /* 0x000fe20000000a00 */
[----:B------:R-:W-:Y:S01]  /*21930*/  @P3 LOP3.LUT R3, R3, 0x20000000, RZ, 0xfc, !PT ;  /* 0x2000000003033812 */ /* 0x000fe200078efcff */
[----:B------:R-:W-:Y:S01]  /*21940*/  UMOV UR32, UR6 ;  /* 0x0000000600207c82 */ /* 0x000fe20008000000 */
[----:B------:R-:W-:Y:S01]  /*21950*/  UMOV UR55, UR7 ;  /* 0x0000000700377c82 */ /* 0x000fe20008000000 */
[----:B------:R-:W-:Y:S01]  /*21960*/  ULDC.64 UR6, c[0x0][0x228] ;  /* 0x00008a0000067ab9 */ /* 0x000fe20000000a00 */
[----:B------:R-:W-:Y:S01]  /*21970*/  LOP3.LUT R3, R3, 0xefffffff, RZ, 0xc0, !PT ;  /* 0xefffffff03037812 */ /* 0x000fe200078ec0ff */
[----:B------:R-:W-:Y:S01]  /*21980*/  UMOV UR25, UR6 ;  /* 0x0000000600197c82 */ /* 0x000fe20008000000 */
[----:B------:R-:W-:Y:S01]  /*21990*/  UMOV UR4, UR7 ;  /* 0x0000000700047c82 */ /* 0x000fe20008000000 */
[----:B------:R-:W-:Y:S01]  /*219a0*/  ULDC.64 UR6, c[0x0][0x228] ;  /* 0x00008a0000067ab9 */ /* 0x000fe20000000a00 */
[----:B------:R-:W-:Y:S01]  /*219b0*/  @P2 LOP3.LUT R3, R3, 0x10000000, RZ, 0xfc, !PT ;  /* 0x1000000003032812 */ /* 0x000fe200078efcff */
[----:B------:R-:W-:-:S03]  /*219c0*/  VIADD R2, R7, 0xd9 ;  /* 0x000000d907027836 */ /* 0x000fc60000000000 */
[----:B------:R-:W-:-:S04]  /*219d0*/  LOP3.LUT R3, R3, 0xf7ffffff, RZ, 0xc0, !PT ;  /* 0xf7ffffff03037812 */ /* 0x000fc800078ec0ff */
[----:B------:R-:W-:Y:S02]  /*219e0*/  @P1 LOP3.LUT R3, R3, 0x8000000, RZ, 0xfc, !PT ;  /* 0x0800000003031812 */ /* 0x000fe400078efcff */
[----:B------:R-:W-:Y:S01]  /*219f0*/  ISETP.LT.AND P1, PT, R9, UR22, !P0 ;  /* 0x0000001609007c0c */ /* 0x000fe2000c721270 */
[----:B------:R-:W-:Y:S01]  /*21a00*/  ULDC.64 UR22, c[0x0][0x228] ;  /* 0x00008a0000167ab9 */ /* 0x000fe20000000a00 */
[----:B------:R-:W-:Y:S02]  /*21a10*/  ISETP.LT.AND P0, PT, R8, UR28, !P0 ;  /* 0x0000001c08007c0c */ /* 0x000fe4000c701270 */
[----:B------:R-:W-:-:S09]  /*21a20*/  LOP3.LUT R3, R3, 0xfbffffff, RZ, 0xc0, !PT ;  /* 0xfbffffff03037812 */ /* 0x000fd200078ec0ff */
[----:B------:R-:W-:-:S04]  /*21a30*/  @P1 LOP3.LUT R3, R3, 0x4000000, RZ, 0xfc, !PT ;  /* 0x0400000003031812 */ /* 0x000fc800078efcff */
[----:B------:R-:W-:-:S04]  /*21a40*/  LOP3.LUT R3, R3, 0xfdffffff, RZ, 0xc0, !PT ;  /* 0xfdffffff03037812 */ /* 0x000fc800078ec0ff */
[----:B------:R-:W-:Y:S02]  /*21a50*/  @P0 LOP3.LUT R3, R3, 0x2000000, RZ, 0xfc, !PT ;  /* 0x0200000003030812 */ /* 0x000fe400078efcff */
[----:B------:R-:W-:Y:S01]  /*21a60*/  ISETP.GE.AND P0, PT, R72, UR13, PT ;  /* 0x0000000d48007c0c */ /* 0x000fe2000bf06270 */
[----:B------:R-:W-:Y:S01]  /*21a70*/  ULDC.64 UR12, c[0x0][0x228] ;  /* 0x00008a00000c7ab9 */ /* 0x000fe20000000a00 */
[----:B------:R-:W-:Y:S01]  /*21a80*/  LOP3.LUT R3, R3, 0xfeffffff, RZ, 0xc0, !PT ;  /* 0xfeffffff03037812 */ /* 0x000fe200078ec0ff */
[----:B------:R-:W2:Y:S01]  /*21a90*/  LDL.LU R72, [R1+0x12a4] ;  /* 0x0012a40001487983 */ /* 0x000ea20000300800 */
[----:B------:R-:W-:Y:S02]  /*21aa0*/  ISETP.LT.AND P2, PT, R9, UR44, !P0 ;  /* 0x0000002c09007c0c */ /* 0x000fe4000c741270 */
[----:B------:R-:W-:Y:S02]  /*21ab0*/  ISETP.LT.AND P1, PT, R8, UR8, !P0 ;  /* 0x0000000808007c0c */ /* 0x000fe4000c721270 */
[----:B------:R-:W-:Y:S01]  /*21ac0*/  ISETP.GE.AND P0, PT, R71, UR15, PT ;  /* 0x0000000f47007c0c */ /* 0x000fe2000bf06270 */
[----:B------:R-:W-:Y:S01]  /*21ad0*/  ULDC.64 UR14, c[0x0][0x228] ;  /* 0x00008a00000e7ab9 */ /* 0x000fe20000000a00 */
[----:B------:R-:W3:Y:S07]  /*21ae0*/  LDL.LU R71, [R1+0x12a0] ;  /* 0x0012a00001477983 */ /* 0x000eee0000300800 */
[----:B------:R-:W-:-:S04]  /*21af0*/  @P2 LOP3.LUT R3, R3, 0x1000000, RZ, 0xfc, !PT ;  /* 0x0100000003032812 */ /* 0x000fc800078efcff */
[----:B------:R-:W-:-:S04]  /*21b00*/  LOP3.LUT R3, R3, 0xff7fffff, RZ, 0xc0, !PT ;  /* 0xff7fffff03037812 */ /* 0x000fc800078ec0ff */
[----:B------:R-:W-:Y:S02]  /*21b10*/  @P1 LOP3.LUT R3, R3, 0x800000, RZ, 0xfc, !PT ;  /* 0x0080000003031812 */ /* 0x000fe400078efcff */
[----:B------:R-:W-:Y:S02]  /*21b20*/  ISETP.LT.AND P1, PT, R9, UR20, !P0 ;  /* 0x0000001409007c0c */ /* 0x000fe4000c721270 */
[----:B------:R-:W-:Y:S02]  /*21b30*/  ISETP.LT.AND P0, PT, R8, UR37, !P0 ;  /* 0x0000002508007c0c */ /* 0x000fe4000c701270 */
[----:B------:R-:W-:-:S09]  /*21b40*/  LOP3.LUT R3, R3, 0xffbfffff, RZ, 0xc0, !PT ;  /* 0xffbfffff03037812 */ /* 0x000fd200078ec0ff */
[----:B------:R-:W-:-:S04]  /*21b50*/  @P1 LOP3.LUT R3, R3, 0x400000, RZ, 0xfc, !PT ;  /* 0x0040000003031812 */ /* 0x000fc800078efcff */
[----:B------:R-:W-:-:S04]  /*21b60*/  LOP3.LUT R3, R3, 0xffdfffff, RZ, 0xc0, !PT ;  /* 0xffdfffff03037812 */ /* 0x000fc800078ec0ff */
[----:B------:R-:W-:Y:S02]  /*21b70*/  @P0 LOP3.LUT R3, R3, 0x200000, RZ, 0xfc, !PT ;  /* 0x0020000003030812 */ /* 0x000fe400078efcff */
[----:B------:R-:W-:Y:S02]  /*21b80*/  ISETP.GE.AND P0, PT, R70, UR29, PT ;  /* 0x0000001d46007c0c */ /* 0x000fe4000bf06270 */
[----:B------:R-:W-:Y:S01]  /*21b90*/  LOP3.LUT R3, R3, 0xffefffff, RZ, 0xc0, !PT ;  /* 0xffefffff03037812 */ /* 0x000fe200078ec0ff */
[----:B------:R-:W-:Y:S01]  /*21ba0*/  UMOV UR37, UR14 ;  /* 0x0000000e00257c82 */ /* 0x000fe20008000000 */
[----:B------:R-:W-:Y:S01]  /*21bb0*/  ISETP.LT.AND P1, PT, R9, UR16, !P0 ;  /* 0x0000001009007c0c */ /* 0x000fe2000c721270 */
[----:B------:R-:W-:Y:S01]  /*21bc0*/  UMOV UR28, UR15 ;  /* 0x0000000f001c7c82 */ /* 0x000fe20008000000 */
[----:B------:R-:W-:Y:S01]  /*21bd0*/  ISETP.LT.AND P0, PT, R8, UR32, !P0 ;  /* 0x0000002008007c0c */ /* 0x000fe2000c701270 */
[----:B------:R-:W-:Y:S01]  /*21be0*/  ULDC.64 UR14, c[0x0][0x228] ;  /* 0x00008a00000e7ab9 */ /* 0x000fe20000000a00 */
[----:B------:R-:W3:Y:S09]  /*21bf0*/  LDL.LU R70, [R1+0x129c] ;  /* 0x00129c0001467983 */ /* 0x000ef20000300800 */
[----:B------:R-:W-:-:S04]  /*21c00*/  @P1 LOP3.LUT R3, R3, 0x100000, RZ, 0xfc, !PT ;  /* 0x0010000003031812 */ /* 0x000fc800078efcff */
[----:B------:R-:W-:-:S04]  /*21c10*/  LOP3.LUT R3, R3, 0xfff7ffff, RZ, 0xc0, !PT ;  /* 0xfff7ffff03037812 */ /* 0x000fc800078ec0ff */
[----:B------:R-:W-:Y:S02]  /*21c20*/  @P0 LOP3.LUT R3, R3, 0x80000, RZ, 0xfc, !PT ;  /* 0x0008000003030812 */ /* 0x000fe400078efcff */
[----:B------:R-:W-:Y:S01]  /*21c30*/  ISETP.GE.AND P0, PT, R69, UR9, PT ;  /* 0x0000000945007c0c */ /* 0x000fe2000bf06270 */
[----:B------:R-:W-:Y:S01]  /*21c40*/  UMOV UR32, UR58 ;  /* 0x0000003a00207c82 */ /* 0x000fe20008000000 */
[----:B------:R-:W-:Y:S01]  /*21c50*/  LOP3.LUT R3, R3, 0xfffbffff, RZ, 0xc0, !PT ;  /* 0xfffbffff03037812 */ /* 0x000fe200078ec0ff */
[----:B------:R-:W-:Y:S01]  /*21c60*/  ULDC.64 UR8, c[0x0][0x228] ;  /* 0x00008a0000087ab9 */ /* 0x000fe20000000a00 */
[----:B------:R-:W-:Y:S01]  /*21c70*/  ISETP.LT.AND P1, PT, R9, UR26, !P0 ;  /* 0x0000001a09007c0c */ /* 0x000fe2000c721270 */
[----:B------:R-:W-:Y:S01]  /*21c80*/  ULDC.64 UR58, c[0x0][0x228] ;  /* 0x00008a00003a7ab9 */ /* 0x000fe20000000a00 */
[----:B------:R-:W-:Y:S01]  /*21c90*/  ISETP.LT.AND P0, PT, R8, UR25, !P0 ;  /* 0x0000001908007c0c */ /* 0x000fe2000c701270 */
[----:B------:R-:W3:Y:S10]  /*21ca0*/  LDL.LU R69, [R1+0x1298] ;  /* 0x0012980001457983 */ /* 0x000ef40000300800 */
        /* <DEDUP_REMOVED lines=8> */
[----:B------:R-:W-:Y:S01]  /*21d30*/  UMOV UR61, UR59 ;  /* 0x0000003b003d7c82 */ /* 0x000fe20008000000 */
[----:B------:R-:W-:Y:S01]  /*21d40*/  ISETP.LT.AND P1, PT, R8, UR35, !P0 ;  /* 0x0000002308007c0c */ /* 0x000fe2000c721270 */
[----:B------:R-:W3:Y:S01]  /*21d50*/  LDL.LU R68, [R1+0x1294] ;  /* 0x0012940001447983 */ /* 0x000ee20000300800 */
[----:B------:R-:W-:Y:S01]  /*21d60*/  ISETP.GE.AND P0, PT, R63, UR17, PT ;  /* 0x000000113f007c0c */ /* 0x000fe2000bf06270 */
[----:B------:R-:W-:-:S08]  /*21d70*/  ULDC.64 UR16, c[0x0][0x228] ;  /* 0x00008a0000107ab9 */ /* 0x000fd00000000a00 */
[----:B------:R-:W-:Y:S01]  /*21d80*/  @P2 LOP3.LUT R3, R3, 0x10000, RZ, 0xfc, !PT ;  /* 0x0001000003032812 */ /* 0x000fe200078efcff */
[----:B------:R-:W4:Y:S03]  /*21d90*/  LDL.LU R63, [R1+0x1290] ;  /* 0x00129000013f7983 */ /* 0x000f260000300800 */
        /* <DEDUP_REMOVED lines=15> */
[----:B------:R-:W-:Y:S01]  /*21e90*/  UMOV UR58, UR26 ;  /* 0x0000001a003a7c82 */ /* 0x000fe20008000000 */
[----:B------:R-:W-:Y:S01]  /*21ea0*/  ULDC.64 UR16, c[0x0][0x228] ;  /* 0x00008a0000107ab9 */ /* 0x000fe20000000a00 */
[----:B------:R-:W4:Y:S08]  /*21eb0*/  LDL.LU R62, [R1+0x128c] ;  /* 0x00128c00013e7983 */ /* 0x000f300000300800 */
[----:B------:R-:W-:-:S04]  /*21ec0*/  @P1 LOP3.LUT R3, R3, 0x1000, RZ, 0xfc, !PT ;  /* 0x0000100003031812 */ /* 0x000fc800078efcff */
[----:B------:R-:W-:-:S04]  /*21ed0*/  LOP3.LUT R3, R3, 0xfffff7ff, RZ, 0xc0, !PT ;  /* 0xfffff7ff03037812 */ /* 0x000fc800078ec0ff */
[----:B------:R-:W-:Y:S02]  /*21ee0*/  @P0 LOP3.LUT R3, R3, 0x800, RZ, 0xfc, !PT ;  /* 0x0000080003030812 */ /* 0x000fe400078efcff */
[----:B------:R-:W-:Y:S01]  /*21ef0*/  ISETP.GE.AND P0, PT, R61, UR7, PT ;  /* 0x000000073d007c0c */ /* 0x000fe2000bf06270 */
[----:B------:R-:W-:Y:S01]  /*21f00*/  ULDC.64 UR6, c[0x0][0x228] ;  /* 0x00008a0000067ab9 */ /* 0x000fe20000000a00 */
[----:B------:R-:W-:Y:S01]  /*21f10*/  LOP3.LUT R3, R3, 0xfffffbff, RZ, 0xc0, !PT ;  /* 0xfffffbff03037812 */ /* 0x000fe200078ec0ff */
[----:B------:R-:W-:Y:S01]  /*21f20*/  UMOV UR26, UR27 ;  /* 0x0000001b001a7c82 */ /* 0x000fe20008000000 */
[----:B------:R-:W-:Y:S01]  /*21f30*/  ISETP.LT.AND P1, PT, R9, UR22, !P0 ;  /* 0x0000001609007c0c */ /* 0x000fe2000c721270 */
[----:B------:R-:W4:Y:S01]  /*21f40*/  LDL.LU R61, [R1+0x1288] ;  /* 0x00128800013d7983 */ /* 0x000f220000300800 */
[----:B------:R-:W-:Y:S01]  /*21f50*/  ISETP.LT.AND P0, PT, R8, UR30, !P0 ;  /* 0x0000001e08007c0c */ /* 0x000fe2000c701270 */
[----:B------:R-:W-:-:S10]  /*21f60*/  ULDC.64 UR30, c[0x0][0x228] ;  /* 0x00008a00001e7ab9 */ /* 0x000fd40000000a00 */
[----:B------:R-:W-:-:S04]  /*21f70*/  @P1 LOP3.LUT R3, R3, 0x400, RZ, 0xfc, !PT ;  /* 0x0000040003031812 */ /* 0x000fc800078efcff */
[----:B------:R-:W-:-:S04]  /*21f80*/  LOP3.LUT R3, R3, 0xfffffdff, RZ, 0xc0, !PT ;  /* 0xfffffdff03037812 */ /* 0x000fc800078ec0ff */
[----:B------:R-:W-:Y:S02]  /*21f90*/  @P0 LOP3.LUT R3, R3, 0x200, RZ, 0xfc, !PT ;  /* 0x0000020003030812 */ /* 0x000fe400078efcff */
[----:B------:R-:W-:Y:S01]  /*21fa0*/  ISETP.GE.AND P0, PT, R50, UR11, PT ;  /* 0x0000000b32007c0c */ /* 0x000fe2000bf06270 */
[----:B------:R-:W-:Y:S01]  /*21fb0*/  UMOV UR35, UR30 ;  /* 0x0000001e00237c82 */ /* 0x000fe20008000000 */
[----:B------:R-:W-:Y:S01]  /*21fc0*/  LOP3.LUT R3, R3, 0xfffffeff, RZ, 0xc0, !PT ;  /* 0xfffffeff03037812 */ /* 0x000fe200078ec0ff */
[----:B------:R-:W-:Y:S01]  /*21fd0*/  ULDC.64 UR10, c[0x0][0x228] ;  /* 0x00008a00000a7ab9 */ /* 0x000fe20000000a00 */
[----:B------:R-:W-:Y:S02]  /*21fe0*/  ISETP.LT.AND P2, PT, R9, UR12, !P0 ;  /* 0x0000000c09007c0c */ /* 0x000fe4000c741270 */
[----:B------:R-:W-:Y:S02]  /*21ff0*/  ISETP.LT.AND P1, PT, R8, UR37, !P0 ;  /* 0x0000002508007c0c */ /* 0x000fe4000c721270 */
[----:B------:R-:W-:Y:S01]  /*22000*/  ISETP.GE.AND P0, PT, R49, UR19, PT ;  /* 0x0000001331007c0c */ /* 0x000fe2000bf06270 */
[----:B------:R-:W-:-:S08]  /*22010*/  ULDC.64 UR18, c[0x0][0x228] ;  /* 0x00008a0000127ab9 */ /* 0x000fd00000000a00 */
        /* <DEDUP_REMOVED lines=12> */
[----:B------:R-:W-:Y:S01]  /*220e0*/  UMOV UR32, UR19 ;  /* 0x0000001300207c82 */ /* 0x000fe20008000000 */
[----:B------:R-:W-:Y:S01]  /*220f0*/  ISETP.LT.AND P1, PT, R9, UR8, !P0 ;  /* 0x0000000809007c0c */ /* 0x000fe2000c721270 */
[----:B------:R-:W-:Y:S01]  /*22100*/  ULDC.64 UR18, c[0x0][0x228] ;  /* 0x00008a0000127ab9 */ /* 0x000fe20000000a00 */
        /* <DEDUP_REMOVED lines=22> */
[----:B------:R-:W-:Y:S01]  /*22270*/  ULDC.64 UR58, c[0x0][0x228] ;  /* 0x00008a00003a7ab9 */ /* 0x000fe20000000a00 */
[----:B------:R-:W-:Y:S01]  /*22280*/  ISETP.GE.AND P0, PT, R43, UR9, PT ;  /* 0x000000092b007c0c */ /* 0x000fe2000bf06270 */
[----:B------:R-:W-:-:S08]  /*22290*/  ULDC.64 UR8, c[0x0][0x228] ;  /* 0x00008a0000087ab9 */ /* 0x000fd00000000a00 */
[----:B------:R-:W-:Y:S02]  /*222a0*/  @P1 LOP3.LUT R6, R6, 0x80000000, RZ, 0xfc, !PT ;  /* 0x8000000006061812 */ /* 0x000fe400078efcff */
[----:B------:R-:W-:Y:S02]  /*222b0*/  ISETP.LT.AND P1, PT, R9, UR6, !P0 ;  /* 0x0000000609007c0c */ /* 0x000fe4000c721270 */
[----:B------:R-:W-:Y:S02]  /*222c0*/  ISETP.LT.AND P0, PT, R8, UR35, !P0 ;  /* 0x0000002308007c0c */ /* 0x000fe4000c701270 */
[----:B------:R-:W-:-:S09]  /*222d0*/  LOP3.LUT R6, R6, 0xbfffffff, RZ, 0xc0, !PT ;  /* 0xbfffffff06067812 */ /* 0x000fd200078ec0ff */
[----:B------:R-:W-:-:S04]  /*222e0*/  @P1 LOP3.LUT R6, R6, 0x40000000, RZ, 0xfc, !PT ;  /* 0x4000000006061812 */ /* 0x000fc800078efcff */
[----:B------:R-:W-:-:S04]  /*222f0*/  LOP3.LUT R6, R6, 0xdfffffff, RZ, 0xc0, !PT ;  /* 0xdfffffff06067812 */ /* 0x000fc800078ec0ff */
[----:B------:R-:W-:Y:S02]  /*22300*/  @P0 LOP3.LUT R6, R6, 0x20000000, RZ, 0xfc, !PT ;  /* 0x2000000006060812 */ /* 0x000fe400078efcff */
[----:B------:R-:W-:-:S04]  /*22310*/  ISETP.GE.AND P0, PT, R42, UR21, PT ;  /* 0x000000152a007c0c */ /* 0x000fc8000bf06270 */
[----:B------:R-:W-:Y:S02]  /*22320*/  ISETP.LT.AND P1, PT, R9, UR10, !P0 ;  /* 0x0000000a09007c0c */ /* 0x000fe4000c721270 */
[----:B------:R-:W-:Y:S02]  /*22330*/  ISETP.LT.AND P0, PT, R8, UR48, !P0 ;  /* 0x0000003008007c0c */ /* 0x000fe4000c701270 */
[----:B------:R-:W-:-:S09]  /*22340*/  LOP3.LUT R6, R6, 0xefffffff, RZ, 0xc0, !PT ;  /* 0xefffffff06067812 */ /* 0x000fd200078ec0ff */
[----:B------:R-:W-:-:S04]  /*22350*/  @P1 LOP3.LUT R6, R6, 0x10000000, RZ, 0xfc, !PT ;  /* 0x1000000006061812 */ /* 0x000fc800078efcff */
[----:B------:R-:W-:-:S04]  /*22360*/  LOP3.LUT R6, R6, 0xf7ffffff, RZ, 0xc0, !PT ;  /* 0xf7ffffff06067812 */ /* 0x000fc800078ec0ff */
[----:B------:R-:W-:Y:S02]  /*22370*/  @P0 LOP3.LUT R6, R6, 0x8000000, RZ, 0xfc, !PT ;  /* 0x0800000006060812 */ /* 0x000fe400078efcff */
[----:B------:R-:W-:Y:S02]  /*22380*/  ISETP.GE.AND P0, PT, R41, UR17, PT ;  /* 0x0000001129007c0c */ /* 0x000fe4000bf06270 */
[----:B------:R-:W-:Y:S01]  /*22390*/  @P2 LOP3.LUT R3, R3, 0x1, RZ, 0xfc, !PT ;  /* 0x0000000103032812 */ /* 0x000fe200078efcff */
[----:B------:R-:W-:Y:S01]  /*223a0*/  UMOV UR23, UR8 ;  /* 0x0000000800177c82 */ /* 0x000fe20008000000 */
[----:B------:R-:W-:Y:S01]  /*223b0*/  ISETP.LT.AND P1, PT, R9, UR18, !P0 ;  /* 0x0000001209007c0c */ /* 0x000fe2000c721270 */
[----:B------:R-:W-:Y:S01]  /*223c0*/  UMOV UR35, UR9 ;  /* 0x0000000900237c82 */ /* 0x000fe20008000000 */
[----:B------:R-:W-:Y:S01]  /*223d0*/  ISETP.LT.AND P0, PT, R8, UR56, !P0 ;  /* 0x0000003808007c0c */ /* 0x000fe2000c701270 */
[----:B------:R-:W-:Y:S01]  /*223e0*/  ULDC.64 UR8, c[0x0][0x228] ;  /* 0x00008a0000087ab9 */ /* 0x000fe20000000a00 */
[----:B------:R-:W-:Y:S01]  /*223f0*/  LOP3.LUT R6, R6, 0xfbffffff, RZ, 0xc0, !PT ;  /* 0xfbffffff06067812 */ /* 0x000fe200078ec0ff */
[----:B------:R-:W-:Y:S01]  /*22400*/  UMOV UR20, UR58 ;  /* 0x0000003a00147c82 */ /* 0x000fe20008000000 */
[----:B------:R-:W-:-:S07]  /*22410*/  ULDC.64 UR16, c[0x0][0x228] ;  /* 0x00008a0000107ab9 */ /* 0x000fce0000000a00 */
        /* <DEDUP_REMOVED lines=9> */
[----:B------:R-:W-:Y:S02]  /*224b0*/  ISETP.LT.AND P1, PT, R8, UR37, !P0 ;  /* 0x0000002508007c0c */ /* 0x000fe4000c721270 */
[----:B------:R-:W-:Y:S01]  /*224c0*/  ISETP.GE.AND P0, PT, R39, UR11, PT ;  /* 0x0000000b27007c0c */ /* 0x000fe2000bf06270 */
[----:B------:R-:W-:Y:S01]  /*224d0*/  UMOV UR18, UR58 ;  /* 0x0000003a00127c82 */ /* 0x000fe20008000000 */
[----:B------:R-:W-:-:S07]  /*224e0*/  ULDC.64 UR10, c[0x0][0x228] ;  /* 0x00008a00000a7ab9 */ /* 0x000fce0000000a00 */
        /* <DEDUP_REMOVED lines=23> */
[----:B------:R-:W-:Y:S01]  /*22660*/  UMOV UR56, UR59 ;  /* 0x0000003b00387c82 */ /* 0x000fe20008000000 */
[----:B------:R-:W-:Y:S01]  /*22670*/  ULDC.64 UR58, c[0x0][0x228] ;  /* 0x00008a00003a7ab9 */ /* 0x000fe20000000a00 */
[----:B------:R-:W-:-:S08]  /*22680*/  ULDC.64 UR12, c[0x0][0x228] ;  /* 0x00008a00000c7ab9 */ /* 0x000fd00000000a00 */
[----:B------:R-:W-:Y:S01]  /*22690*/  @P1 LOP3.LUT R6, R6, 0x40000, RZ, 0xfc, !PT ;  /* 0x0004000006061812 */ /* 0x000fe200078efcff */
[----:B------:R-:W-:-:S03]  /*226a0*/  ULDC.64 UR18, c[0x0][0x228] ;  /* 0x00008a0000127ab9 */ /* 0x000fc60000000a00 */
[----:B------:R-:W-:-:S04]  /*226b0*/  LOP3.LUT R6, R6, 0xfffdffff, RZ, 0xc0, !PT ;  /* 0xfffdffff06067812 */ /* 0x000fc800078ec0ff */
[----:B------:R-:W-:Y:S02]  /*226c0*/  @P0 LOP3.LUT R6, R6, 0x20000, RZ, 0xfc, !PT ;  /* 0x0002000006060812 */ /* 0x000fe400078efcff */
[----:B------:R-:W-:-:S04]  /*226d0*/  ISETP.GE.AND P0, PT, R34, UR15, PT ;  /* 0x0000000f22007c0c */ /* 0x000fc8000bf06270 */
[----:B------:R-:W-:Y:S02]  /*226e0*/  ISETP.LT.AND P2, PT, R9, UR6, !P0 ;  /* 0x0000000609007c0c */ /* 0x000fe4000c741270 */
[----:B------:R-:W-:Y:S01]  /*226f0*/  ISETP.LT.AND P1, PT, R8, UR14, !P0 ;  /* 0x0000000e08007c0c */ /* 0x000fe2000c721270 */
[----:B------:R-:W-:Y:S01]  /*22700*/  UMOV UR8, UR58 ;  /* 0x0000003a00087c82 */ /* 0x000fe20008000000 */
[----:B------:R-:W-:Y:S01]  /*22710*/  LOP3.LUT R6, R6, 0xfffeffff, RZ, 0xc0, !PT ;  /* 0xfffeffff06067812 */ /* 0x000fe200078ec0ff */
[----:B------:R-:W-:Y:S01]  /*22720*/  UMOV UR16, UR18 ;  /* 0x0000001200107c82 */ /* 0x000fe20008000000 */
[----:B------:R-:W-:Y:S01]  /*22730*/  ISETP.GE.AND P0, PT, R33, UR9, PT ;  /* 0x0000000921007c0c */ /* 0x000fe2000bf06270 */
[----:B------:R-:W-:Y:S01]  /*22740*/  UMOV UR20, UR4 ;  /* 0x0000000400147c82 */ /* 0x000fe20008000000 */
[----:B------:R-:W-:-:S05]  /*22750*/  ULDC.64 UR14, c[0x0][0x228] ;  /* 0x00008a00000e7ab9 */ /* 0x000fca0000000a00 */
[----:B------:R-:W-:-:S04]  /*22760*/  @P2 LOP3.LUT R6, R6, 0x10000, RZ, 0xfc, !PT ;  /* 0x0001000006062812 */ /* 0x000fc800078efcff */
[----:B------:R-:W-:-:S04]  /*22770*/  LOP3.LUT R6, R6, 0xffff7fff, RZ, 0xc0, !PT ;  /* 0xffff7fff06067812 */ /* 0x000fc800078ec0ff */
[----:B------:R-:W-:Y:S02]  /*22780*/  @P1 LOP3.LUT R6, R6, 0x8000, RZ, 0xfc, !PT ;  /* 0x0000800006061812 */ /* 0x000fe400078efcff */
[----:B------:R-:W-:Y:S02]  /*22790*/  ISETP.LT.AND P1, PT, R9, UR10, !P0 ;  /* 0x0000000a09007c0c */ /* 0x000fe4000c721270 */
[----:B------:R-:W-:Y:S01]  /*227a0*/  ISETP.LT.AND P0, PT, R8, UR8, !P0 ;  /* 0x0000000808007c0c */ /* 0x000fe2000c701270 */
[----:B------:R-:W-:Y:S01]  /*227b0*/  UMOV UR4, UR19 ;  /* 0x0000001300047c82 */ /* 0x000fe20008000000 */
[----:B------:R-:W-:Y:S01]  /*227c0*/  LOP3.LUT R6, R6, 0xffffbfff, RZ, 0xc0, !PT ;  /* 0xffffbfff06067812 */ /* 0x000fe200078ec0ff */
[----:B------:R-:W-:Y:S01]  /*227d0*/  ULDC.64 UR18, c[0x0][0x228] ;  /* 0x00008a0000127ab9 */ /* 0x000fe20000000a00 */
[----:B------:R-:W-:-:S07]  /*227e0*/  ULDC.64 UR8, c[0x0][0x228] ;  /* 0x00008a0000087ab9 */ /* 0x000fce0000000a00 */
[----:B------:R-:W-:-:S04]  /*227f0*/  @P1 LOP3.LUT R6, R6, 0x4000, RZ, 0xfc, !PT ;  /* 0x0000400006061812 */ /* 0x000fc800078efcff */
[----:B------:R-:W-:-:S04]  /*22800*/  LOP3.LUT R6, R6, 0xffffdfff, RZ, 0xc0, !PT ;  /* 0xffffdfff06067812 */ /* 0x000fc800078ec0ff */
[----:B------:R-:W-:Y:S02]  /*22810*/  @P0 LOP3.LUT R6, R6, 0x2000, RZ, 0xfc, !PT ;  /* 0x0000200006060812 */ /* 0x000fe400078efcff */
[----:B------:R-:W-:-:S04]  /*22820*/  ISETP.GE.AND P0, PT, R32, UR17, PT ;  /* 0x0000001120007c0c */ /* 0x000fc8000bf06270 */
[----:B------:R-:W-:Y:S02]  /*22830*/  ISETP.LT.AND P2, PT, R9, UR12, !P0 ;  /* 0x0000000c09007c0c */ /* 0x000fe4000c741270 */
[----:B------:R-:W-:Y:S01]  /*22840*/  ISETP.LT.AND P1, PT, R8, UR16, !P0 ;  /* 0x0000001008007c0c */ /* 0x000fe2000c721270 */
[----:B------:R-:W-:Y:S01]  /*22850*/  UMOV UR27, UR31 ;  /* 0x0000001f001b7c82 */ /* 0x000fe20008000000 */
[----:B------:R-:W-:Y:S01]  /*22860*/  LOP3.LUT R6, R6, 0xffffefff, RZ, 0xc0, !PT ;  /* 0xffffefff06067812 */ /* 0x000fe200078ec0ff */
[----:B------:R-:W-:Y:S01]  /*22870*/  ULDC.64 UR16, c[0x0][0x228] ;  /* 0x00008a0000107ab9 */ /* 0x000fe20000000a00 */
[----:B------:R-:W-:Y:S01]  /*22880*/  ISETP.GE.AND P0, PT, R12, UR7, PT ;  /* 0x000000070c007c0c */ /* 0x000fe2000bf06270 */
[----:B------:R-:W-:-:S06]  /*22890*/  UMOV UR21, UR27 ;  /* 0x0000001b00157c82 */ /* 0x000fcc0008000000 */
[----:B------:R-:W-:Y:S01]  /*228a0*/  @P2 LOP3.LUT R6, R6, 0x1000, RZ, 0xfc, !PT ;  /* 0x0000100006062812 */ /* 0x000fe200078efcff */
[----:B------:R-:W-:-:S03]  /*228b0*/  ULDC.64 UR6, c[0x0][0x228] ;  /* 0x00008a0000067ab9 */ /* 0x000fc60000000a00 */
        /* <DEDUP_REMOVED lines=13> */
[----:B------:R-:W-:Y:S01]  /*22990*/  UMOV UR29, UR36 ;  /* 0x00000024001d7c82 */ /* 0x000fe20008000000 */
[----:B------:R-:W-:Y:S01]  /*229a0*/  ULDC.64 UR36, c[0x0][0x228] ;  /* 0x00008a0000247ab9 */ /* 0x000fe20000000a00 */
[----:B------:R-:W-:Y:S01]  /*229b0*/  UMOV UR8, UR34 ;  /* 0x0000002200087c82 */ /* 0x000fe20008000000 */
[----:B------:R-:W-:Y:S01]  /*229c0*/  ISETP.LT.AND P0, PT, R8, UR36, !P0 ;  /* 0x0000002408007c0c */ /* 0x000fe2000c701270 */
[----:B------:R-:W-:Y:S01]  /*229d0*/  ULDC.64 UR34, c[0x0][0x228] ;  /* 0x00008a0000227ab9 */ /* 0x000fe20000000a00 */
[----:B------:R-:W-:-:S07]  /*229e0*/  ULDC.64 UR10, c[0x0][0x228] ;  /* 0x00008a00000a7ab9 */ /* 0x000fce0000000a00 */
[----:B------:R-:W-:-:S04]  /*229f0*/  @P1 LOP3.LUT R6, R6, 0x100, RZ, 0xfc, !PT ;  /* 0x0000010006061812 */ /* 0x000fc800078efcff */
[----:B------:R-:W-:-:S04]  /*22a00*/  LOP3.LUT R6, R6, 0xffffff7f, RZ, 0xc0, !PT ;  /* 0xffffff7f06067812 */ /* 0x000fc800078ec0ff */
[----:B------:R-:W-:Y:S02]  /*22a10*/  @P0 LOP3.LUT R6, R6, 0x80, RZ, 0xfc, !PT ;  /* 0x0000008006060812 */ /* 0x000fe400078efcff */
[----:B------:R-:W-:Y:S01]  /*22a20*/  ISETP.GE.AND P0, PT, R14, UR13, PT ;  /* 0x0000000d0e007c0c */ /* 0x000fe2000bf06270 */
[----:B------:R-:W-:-:S03]  /*22a30*/  ULDC.64 UR12, c[0x0][0x228] ;  /* 0x00008a00000c7ab9 */ /* 0x000fc60000000a00 */
        /* <DEDUP_REMOVED lines=9> */
[----:B------:R-:W-:Y:S02]  /*22ad0*/  LOP3.LUT R6, R6, 0xffffffef, RZ, 0xc0, !PT ;  /* 0xffffffef06067812 */ /* 0x000fe400078ec0ff */
[----:B------:R-:W-:Y:S01]  /*22ae0*/  ISETP.GE.AND P0, PT, R17, UR15, PT ;  /* 0x0000000f11007c0c */ /* 0x000fe2000bf06270 */
[----:B------:R-:W-:Y:S01]  /*22af0*/  UMOV UR36, UR21 ;  /* 0x0000001500247c82 */ /* 0x000fe20008000000 */
[----:B------:R-:W-:Y:S01]  /*22b00*/  UMOV UR6, UR20 ;  /* 0x0000001400067c82 */ /* 0x000fe20008000000 */
[----:B------:R-:W-:Y:S01]  /*22b10*/  ULDC.64 UR20, c[0x0][0x228] ;  /* 0x00008a0000147ab9 */ /* 0x000fe20000000a00 */
[----:B------:R-:W-:Y:S01]  /*22b20*/  UMOV UR34, UR27 ;  /* 0x0000001b00227c82 */ /* 0x000fe20008000000 */
[----:B------:R-:W-:Y:S01]  /*22b30*/  IMAD R12, R7, UR5, RZ ;  /* 0x00000005070c7c24 */ /* 0x000fe2000f8e02ff */
[----:B------:R-:W-:Y:S01]  /*22b40*/  ULDC.64 UR14, c[0x0][0x228] ;  /* 0x00008a00000e7ab9 */ /* 0x000fe20000000a00 */
[----:B------:R-:W-:-:S04]  /*22b50*/  @P2 LOP3.LUT R6, R6, 0x10, RZ, 0xfc, !PT ;  /* 0x0000001006062812 */ /* 0x000fc800078efcff */
[----:B------:R-:W-:-:S04]  /*22b60*/  LOP3.LUT R6, R6, 0xfffffff7, RZ, 0xc0, !PT ;  /* 0xfffffff706067812 */ /* 0x000fc800078ec0ff */
[----:B------:R-:W-:Y:S02]  /*22b70*/  @P1 LOP3.LUT R6, R6, 0x8, RZ, 0xfc, !PT ;  /* 0x0000000806061812 */ /* 0x000fe400078efcff */
[----:B------:R-:W-:Y:S02]  /*22b80*/  ISETP.LT.AND P1, PT, R9, UR12, !P0 ;  /* 0x0000000c09007c0c */ /* 0x000fe4000c721270 */
[----:B------:R-:W-:Y:S02]  /*22b90*/  ISETP.LT.AND P0, PT, R8, UR20, !P0 ;  /* 0x0000001408007c0c */ /* 0x000fe4000c701270 */
[----:B------:R-:W-:-:S09]  /*22ba0*/  LOP3.LUT R6, R6, 0xfffffffb, RZ, 0xc0, !PT ;  /* 0xfffffffb06067812 */ /* 0x000fd200078ec0ff */
[----:B------:R-:W-:-:S04]  /*22bb0*/  @P1 LOP3.LUT R6, R6, 0x4, RZ, 0xfc, !PT ;  /* 0x0000000406061812 */ /* 0x000fc800078efcff */
[----:B------:R-:W-:Y:S01]  /*22bc0*/  LOP3.LUT R6, R6, 0xfffffffd, RZ, 0xc0, !PT ;  /* 0xfffffffd06067812 */ /* 0x000fe200078ec0ff */
[----:B------:R-:W-:-:S03]  /*22bd0*/  UMOV UR5, UR29 ;  /* 0x0000001d00057c82 */ /* 0x000fc60008000000 */
[----:B------:R-:W-:Y:S02]  /*22be0*/  @P0 LOP3.LUT R6, R6, 0x2, RZ, 0xfc, !PT ;  /* 0x0000000206060812 */ /* 0x000fe400078efcff */
[----:B------:R-:W-:Y:S01]  /*22bf0*/  ISETP.GE.AND P0, PT, R18, UR7, PT ;  /* 0x0000000712007c0c */ /* 0x000fe2000bf06270 */
[----:B------:R-:W-:Y:S01]  /*22c00*/  UMOV UR27, UR28 ;  /* 0x0000001c001b7c82 */ /* 0x000fe20008000000 */
[----:B------:R-:W-:Y:S02]  /*22c10*/  ULDC.64 UR28, c[0x0][0x228] ;  /* 0x00008a00001c7ab9 */ /* 0x000fe40000000a00 */
[----:B------:R-:W-:Y:S02]  /*22c20*/  ISETP.LT.AND P1, PT, R9, UR14, !P0 ;  /* 0x0000000e09007c0c */ /* 0x000fe4000c721270 */
[----:B------:R-:W-:Y:S02]  /*22c30*/  ISETP.LT.AND P0, PT, R8, UR28, !P0 ;  /* 0x0000001c08007c0c */ /* 0x000fe4000c701270 */
[----:B------:R-:W-:Y:S01]  /*22c40*/  LOP3.LUT R6, R6, 0xfffffffe, RZ, 0xc0, !PT ;  /* 0xfffffffe06067812 */ /* 0x000fe200078ec0ff */
[----:B------:R-:W-:Y:S01]  /*22c50*/  UMOV UR16, UR6 ;  /* 0x0000000600107c82 */ /* 0x000fe20008000000 */
[----:B------:R-:W-:-:S09]  /*22c60*/  ULDC.64 UR6, c[0x0][0x228] ;  /* 0x00008a0000067ab9 */ /* 0x000fd20000000a00 */
[----:B------:R-:W-:Y:S02]  /*22c70*/  @P0 LOP3.LUT R4, R4, 0x80000000, RZ, 0xfc, !PT ;  /* 0x8000000004040812 */ /* 0x000fe400078efcff */
[----:B------:R-:W-:Y:S01]  /*22c80*/  ISETP.GE.AND P0, PT, R19, UR11, PT ;  /* 0x0000000b13007c0c */ /* 0x000fe2000bf06270 */
[----:B------:R-:W-:Y:S01]  /*22c90*/  UMOV UR20, UR33 ;  /* 0x0000002100147c82 */ /* 0x000fe20008000000 */
[----:B------:R-:W-:Y:S01]  /*22ca0*/  @P1 LOP3.LUT R6, R6, 0x1, RZ, 0xfc, !PT ;  /* 0x0000000106061812 */ /* 0x000fe200078efcff */
[----:B------:R-:W-:Y:S01]  /*22cb0*/  UMOV UR28, UR32 ;  /* 0x00000020001c7c82 */ /* 0x000fe20008000000 */
[----:B------:R-:W-:Y:S01]  /*22cc0*/  ISETP.LT.AND P1, PT, R9, UR6, !P0 ;  /* 0x0000000609007c0c */ /* 0x000fe2000c721270 */
[----:B------:R-:W-:Y:S01]  /*22cd0*/  ULDC.64 UR32, c[0x0][0x228] ;  /* 0x00008a0000207ab9 */ /* 0x000fe20000000a00 */
[----:B------:R-:W-:Y:S01]  /*22ce0*/  LOP3.LUT R4, R4, 0xbfffffff, RZ, 0xc0, !PT ;  /* 0xbfffffff04047812 */ /* 0x000fe200078ec0ff */
[----:B------:R-:W-:Y:S01]  /*22cf0*/  ULDC.64 UR10, c[0x0][0x228] ;  /* 0x00008a00000a7ab9 */ /* 0x000fe20000000a00 */
[----:B------:R-:W-:-:S02]  /*22d00*/  ISETP.LT.AND P0, PT, R8, UR32, !P0 ;  /* 0x0000002008007c0c */ /* 0x000fc4000c701270 */
[----:B------:R-:W-:Y:S02]  /*22d10*/  R2UR UR31, R60 ;  /* 0x000000003c1f72ca */ /* 0x000fe400000e0000 */
[----:B------:R-:W4:Y:S05]  /*22d20*/  LDL.LU R60, [R1+0x1284] ;  /* 0x00128400013c7983 */ /* 0x000f2a0000300800 */
[----:B------:R-:W-:-:S04]  /*22d30*/  @P1 LOP3.LUT R4, R4, 0x40000000, RZ, 0xfc, !PT ;  /* 0x4000000004041812 */ /* 0x000fc800078efcff */
[----:B------:R-:W-:Y:S02]  /*22d40*/  LOP3.LUT R4, R4, 0xdfffffff, RZ, 0xc0, !PT ;  /* 0xdfffffff04047812 */ /* 0x000fe400078ec0ff */
[----:B------:R-:W-:Y:S02]  /*22d50*/  R2UR UR30, R51 ;  /* 0x00000000331e72ca */ /* 0x000fe400000e0000 */
[----:B------:R-:W-:Y:S01]  /*22d60*/  @P0 LOP3.LUT R4, R4, 0x20000000, RZ, 0xfc, !PT ;  /* 0x2000000004040812 */ /* 0x000fe200078efcff */
[----:B------:R-:W4:Y:S01]  /*22d70*/  LDL.LU R51, [R1+0x1280] ;  /* 0x0012800001337983 */ /* 0x000f220000300800 */
[----:B------:R-:W-:Y:S01]  /*22d80*/  ISETP.GE.AND P0, PT, R20, UR13, PT ;  /* 0x0000000d14007c0c */ /* 0x000fe2000bf06270 */
[----:B------:R-:W-:Y:S02]  /*22d90*/  UMOV UR44, UR25 ;  /* 0x00000019002c7c82 */ /* 0x000fe40008000000 */
[----:B------:R-:W4:Y:S01]  /*22da0*/  LDL.LU R50, [R1+0x127c] ;  /* 0x00127c0001327983 */ /* 0x000f220000300800 */
[----:B------:R-:W-:-:S02]  /*22db0*/  R2UR UR25, R46 ;  /* 0x000000002e1972ca */ /* 0x000fc400000e0000 */
[----:B------:R-:W-:Y:S01]  /*22dc0*/  R2UR UR24, R45 ;  /* 0x000000002d1872ca */ /* 0x000fe200000e0000 */
[----:B------:R-:W4:Y:S01]  /*22dd0*/  LDL.LU R49, [R1+0x1278] ;  /* 0x0012780001317983 */ /* 0x000f220000300800 */
[----:B------:R-:W-:Y:S01]  /*22de0*/  ISETP.LT.AND P1, PT, R9, UR10, !P0 ;  /* 0x0000000a09007c0c */ /* 0x000fe2000c721270 */
[----:B------:R-:W-:Y:S01]  /*22df0*/  UMOV UR14, UR34 ;  /* 0x00000022000e7c82 */ /* 0x000fe20008000000 */
[----:B------:R-:W-:Y:S01]  /*22e00*/  UMOV UR60, UR59 ;  /* 0x0000003b003c7c82 */ /* 0x000fe20008000000 */
[----:B------:R-:W4:Y:S01]  /*22e10*/  LDL.LU R48, [R1+0x1274] ;  /* 0x0012740001307983 */ /* 0x000f220000300800 */
[----:B------:R-:W-:Y:S01]  /*22e20*/  LOP3.LUT R4, R4, 0xefffffff, RZ, 0xc0, !PT ;  /* 0xefffffff04047812 */ /* 0x000fe200078ec0ff */
[----:B------:R-:W-:Y:S02]  /*22e30*/  ULDC.64 UR12, c[0x0][0x228] ;  /* 0x00008a00000c7ab9 */ /* 0x000fe40000000a00 */
[----:B------:R-:W4:Y:S01]  /*22e40*/  LDL.LU R47, [R1+0x1270] ;  /* 0x00127000012f7983 */ /* 0x000f220000300800 */
[----:B------:R-:W-:-:S03]  /*22e50*/  UMOV UR34, UR36 ;  /* 0x0000002400227c82 */ /* 0x000fc60008000000 */
[----:B------:R-:W4:Y:S01]  /*22e60*/  LDL.LU R46, [R1+0x126c] ;  /* 0x00126c00012e7983 */ /* 0x000f220000300800 */
[----:B------:R-:W-:Y:S01]  /*22e70*/  UMOV UR36, UR18 ;  /* 0x0000001200247c82 */ /* 0x000fe20008000000 */
[----:B------:R-:W-:Y:S02]  /*22e80*/  ULDC.64 UR18, c[0x0][0x228] ;  /* 0x00008a0000127ab9 */ /* 0x000fe40000000a00 */
[----:B------:R-:W4:Y:S04]  /*22e90*/  LDL.LU R45, [R1+0x1268] ;  /* 0x00126800012d7983 */ /* 0x000f280000300800 */
[----:B------:R-:W4:Y:S04]  /*22ea0*/  LDL.LU R44, [R1+0x1264] ;  /* 0x00126400012c7983 */ /* 0x000f280000300800 */
[----:B------:R-:W4:Y:S01]  /*22eb0*/  LDL.LU R43, [R1+0x1260] ;  /* 0x00126000012b7983 */ /* 0x000f220000300800 */
[----:B------:R-:W-:-:S03]  /*22ec0*/  ISETP.LT.AND P0, PT, R8, UR18, !P0 ;  /* 0x0000001208007c0c */ /* 0x000fc6000c701270 */
[----:B------:R-:W4:Y:S01]  /*22ed0*/  LDL.LU R42, [R1+0x125c] ;  /* 0x00125c00012a7983 */ /* 0x000f220000300800 */
[----:B------:R-:W-:-:S03]  /*22ee0*/  R2UR UR59, R37 ;  /* 0x00000000253b72ca */ /* 0x000fc600000e0000 */
[----:B------:R-:W4:Y:S01]  /*22ef0*/  LDL.LU R41, [R1+0x1258] ;  /* 0x0012580001297983 */ /* 0x000f220000300800 */
[----:B------:R-:W-:-:S03]  /*22f00*/  R2UR UR58, R36 ;  /* 0x00000000243a72ca */ /* 0x000fc600000e0000 */
[----:B------:R-:W4:Y:S04]  /*22f10*/  LDL.LU R40, [R1+0x1254] ;  /* 0x0012540001287983 */ /* 0x000f280000300800 */
[----:B------:R-:W4:Y:S04]  /*22f20*/  LDL.LU R39, [R1+0x1250] ;  /* 0x0012500001277983 */ /* 0x000f280000300800 */
[----:B------:R-:W4:Y:S01]  /*22f30*/  LDL.LU R38, [R1+0x124c] ;  /* 0x00124c0001267983 */ /* 0x000f220000300800 */
[----:B------:R-:W-:-:S03]  /*22f40*/  @P1 LOP3.LUT R4, R4, 0x10000000, RZ, 0xfc, !PT ;  /* 0x1000000004041812 */ /* 0x000fc600078efcff */
[----:B------:R-:W4:Y:S04]  /*22f50*/  LDL.LU R37, [R1+0x1248] ;  /* 0x0012480001257983 */ /* 0x000f280000300800 */
[----:B------:R-:W4:Y:S04]  /*22f60*/  LDL.LU R36, [R1+0x1244] ;  /* 0x0012440001247983 */ /* 0x000f280000300800 */
[----:B------:R-:W4:Y:S04]  /*22f70*/  LDL.LU R35, [R1+0x1240] ;  /* 0x0012400001237983 */ /* 0x000f280000300800 */
[----:B------:R-:W4:Y:S01]  /*22f80*/  LDL.LU R34, [R1+0x123c] ;  /* 0x00123c0001227983 */ /* 0x000f220000300800 */
[----:B------:R-:W-:-:S03]  /*22f90*/  LOP3.LUT R4, R4, 0xf7ffffff, RZ, 0xc0, !PT ;  /* 0xf7ffffff04047812 */ /* 0x000fc600078ec0ff */
[----:B------:R-:W4:Y:S04]  /*22fa0*/  LDL.LU R33, [R1+0x1238] ;  /* 0x0012380001217983 */ /* 0x000f280000300800 */
[----:B------:R-:W4:Y:S04]  /*22fb0*/  LDL.LU R32, [R1+0x1234] ;  /* 0x0012340001207983 */ /* 0x000f280000300800 */
[----:B------:R0:W-:Y:S01]  /*22fc0*/  STL [R1+0x910], R12 ;  /* 0x0009100c01007387 */ /* 0x0001e20000100800 */
[----:B------:R-:W-:Y:S02]  /*22fd0*/  @P0 LOP3.LUT R4, R4, 0x8000000, RZ, 0xfc, !PT ;  /* 0x0800000004040812 */ /* 0x000fe400078efcff */
[----:B------:R-:W-:Y:S01]  /*22fe0*/  ISETP.GE.AND P0, PT, R21, UR15, PT ;  /* 0x0000000f15007c0c */ /* 0x000fe2000bf06270 */
[----:B0-----:R-:W-:-:S05]  /*22ff0*/  VIADD R12, R12, UR24 ;  /* 0x000000180c0c7c36 */ /* 0x001fca0008000000 */
[----:B------:R0:W-:Y:S02]  /*23000*/  STL [R1+0x81c], R12 ;  /* 0x00081c0c01007387 */ /* 0x0001e40000100800 */
[----:B0-----:R-:W-:Y:S01]  /*23010*/  VIADD R12, R12, UR25 ;  /* 0x000000190c0c7c36 */ /* 0x001fe20008000000 */
[----:B------:R-:W-:Y:S02]  /*23020*/  ULDC.64 UR24, c[0x0][0x228] ;  /* 0x00008a0000187ab9 */ /* 0x000fe40000000a00 */
[----:B------:R-:W-:Y:S02]  /*23030*/  ISETP.LT.AND P1, PT, R9, UR24, !P0 ;  /* 0x0000001809007c0c */ /* 0x000fe4000c721270 */
[----:B------:R-:W-:Y:S02]  /*23040*/  ISETP.LT.AND P0, PT, R8, UR12, !P0 ;  /* 0x0000000c08007c0c */ /* 0x000fe4000c701270 */
[----:B------:R-:W-:-:S09]  /*23050*/  LOP3.LUT R4, R4, 0xfbffffff, RZ, 0xc0, !PT ;  /* 0xfbffffff04047812 */ /* 0x000fd200078ec0ff */
[----:B------:R-:W-:-:S04]  /*23060*/  @P1 LOP3.LUT R4, R4, 0x4000000, RZ, 0xfc, !PT ;  /* 0x0400000004041812 */ /* 0x000fc800078efcff */
[----:B------:R-:W-:Y:S01]  /*23070*/  LOP3.LUT R4, R4, 0xfdffffff, RZ, 0xc0, !PT ;  /* 0xfdffffff04047812 */ /* 0x000fe200078ec0ff */
[----:B------:R-:W-:Y:S01]  /*23080*/  UMOV UR24, UR23 ;  /* 0x0000001700187c82 */ /* 0x000fe20008000000 */
[----:B------:R-:W-:Y:S01]  /*23090*/  UMOV UR12, UR22 ;  /* 0x00000016000c7c82 */ /* 0x000fe20008000000 */
[----:B------:R-:W-:Y:S01]  /*230a0*/  ULDC.64 UR22, c[0x0][0x228] ;  /* 0x00008a0000167ab9 */ /* 0x000fe20000000a00 */
[----:B------:R-:W-:Y:S02]  /*230b0*/  @P0 LOP3.LUT R4, R4, 0x2000000, RZ, 0xfc, !PT ;  /* 0x0200000004040812 */ /* 0x000fe400078efcff */
[----:B------:R-:W-:-:S04]  /*230c0*/  ISETP.GE.AND P0, PT, R22, UR7, PT ;  /* 0x0000000716007c0c */ /* 0x000fc8000bf06270 */
[----:B------:R-:W-:Y:S01]  /*230d0*/  ISETP.LT.AND P1, PT, R9, UR22, !P0 ;  /* 0x0000001609007c0c */ /* 0x000fe2000c721270 */
[----:B------:R-:W-:Y:S01]  /*230e0*/  UMOV UR6, UR57 ;  /* 0x0000003900067c82 */ /* 0x000fe20008000000 */
[----:B------:R-:W-:Y:S01]  /*230f0*/  UMOV UR32, UR56 ;  /* 0x0000003800207c82 */ /* 0x000fe20008000000 */
[----:B------:R-:W-:Y:S01]  /*23100*/  ULDC.64 UR56, c[0x0][0x228] ;  /* 0x00008a0000387ab9 */ /* 0x000fe20000000a00 */
[----:B------:R-:W-:Y:S02]  /*23110*/  LOP3.LUT R4, R4, 0xfeffffff, RZ, 0xc0, !PT ;  /* 0xfeffffff04047812 */ /* 0x000fe400078ec0ff */
[----:B------:R-:W-:Y:S01]  /*23120*/  ISETP.LT.AND P0, PT, R8, UR56, !P0 ;  /* 0x0000003808007c0c */ /* 0x000fe2000c701270 */
[----:B------:R0:W-:Y:S06]  /*23130*/  STL [R1+0x55c], R12 ;  /* 0x00055c0c01007387 */ /* 0x0001ec0000100800 */
[----:B------:R-:W-:Y:S01]  /*23140*/  @P1 LOP3.LUT R4, R4, 0x1000000, RZ, 0xfc, !PT ;  /* 0x0100000004041812 */ /* 0x000fe200078efcff */
[----:B0-----:R-:W-:-:S03]  /*23150*/  VIADD R12, R12, UR30 ;  /* 0x0000001e0c0c7c36 */ /* 0x001fc60008000000 */
[----:B------:R-:W-:Y:S01]  /*23160*/  LOP3.LUT R4, R4, 0xff7fffff, RZ, 0xc0, !PT ;  /* 0xff7fffff04047812 */ /* 0x000fe200078ec0ff */
[----:B------:R-:W-:Y:S01]  /*23170*/  UMOV UR56, UR6 ;  /* 0x0000000600387c82 */ /* 0x000fe20008000000 */
[----:B------:R-:W-:Y:S02]  /*23180*/  ULDC.64 UR6, c[0x0][0x228] ;  /* 0x00008a0000067ab9 */ /* 0x000fe40000000a00 */
[----:B------:R-:W-:Y:S01]  /*23190*/  @P0 LOP3.LUT R4, R4, 0x800000, RZ, 0xfc, !PT ;  /* 0x0080000004040812 */ /* 0x000fe200078efcff */
[----:B------:R0:W-:Y:S01]  /*231a0*/  STL [R1+0x4d0], R12 ;  /* 0x0004d00c01007387 */ /* 0x0001e20000100800 */
[----:B------:R-:W-:Y:S01]  /*231b0*/  ISETP.GE.AND P0, PT, R23, UR11, PT ;  /* 0x0000000b17007c0c */ /* 0x000fe2000bf06270 */
[----:B------:R-:W-:Y:S01]  /*231c0*/  UMOV UR18, UR16 ;  /* 0x0000001000127c82 */ /* 0x000fe20008000000 */
[----:B------:R-:W-:Y:S01]  /*231d0*/  LOP3.LUT R4, R4, 0xffbfffff, RZ, 0xc0, !PT ;  /* 0xffbfffff04047812 */ /* 0x000fe200078ec0ff */
[----:B------:R-:W-:Y:S01]  /*231e0*/  ULDC.64 UR10, c[0x0][0x228] ;  /* 0x00008a00000a7ab9 */ /* 0x000fe20000000a00 */
[----:B------:R-:W-:Y:S01]  /*231f0*/  ISETP.LT.AND P1, PT, R9, UR6, !P0 ;  /* 0x0000000609007c0c */ /* 0x000fe2000c721270 */
[----:B0-----:R-:W-:Y:S01]  /*23200*/  VIADD R12, R12, UR31 ;  /* 0x0000001f0c0c7c36 */ /* 0x001fe20008000000 */
[----:B------:R-:W-:Y:S01]  /*23210*/  UMOV UR16, UR55 ;  /* 0x0000003700107c82 */ /* 0x000fe20008000000 */
[----:B------:R-:W-:-:S03]  /*23220*/  ULDC.64 UR30, c[0x0][0x228] ;  /* 0x00008a00001e7ab9 */ /* 0x000fc60000000a00 */
[----:B------:R0:W-:Y:S02]  /*23230*/  STL [R1+0x4d4], R12 ;  /* 0x0004d40c01007387 */ /* 0x0001e40000100800 */
[----:B0-----:R-:W-:Y:S01]  /*23240*/  VIADD R12, R12, UR38 ;  /* 0x000000260c0c7c36 */ /* 0x001fe20008000000 */
[----:B------:R-:W-:Y:S01]  /*23250*/  UMOV UR38, UR32 ;  /* 0x0000002000267c82 */ /* 0x000fe20008000000 */
[----:B------:R-:W-:Y:S01]  /*23260*/  UMOV UR32, UR54 ;  /* 0x0000003600207c82 */ /* 0x000fe20008000000 */
[----:B------:R-:W-:Y:S02]  /*23270*/  ULDC.64 UR54, c[0x0][0x228] ;  /* 0x00008a0000367ab9 */ /* 0x000fe40000000a00 */
[----:B------:R-:W-:Y:S02]  /*23280*/  ISETP.LT.AND P0, PT, R8, UR54, !P0 ;  /* 0x0000003608007c0c */ /* 0x000fe4000c701270 */
[----:B------:R-:W-:-:S04]  /*23290*/  @P1 LOP3.LUT R4, R4, 0x400000, RZ, 0xfc, !PT ;  /* 0x0040000004041812 */ /* 0x000fc800078efcff */
[----:B------:R-:W-:-:S07]  /*232a0*/  LOP3.LUT R4, R4, 0xffdfffff, RZ, 0xc0, !PT ;  /* 0xffdfffff04047812 */ /* 0x000fce00078ec0ff */
[----:B------:R-:W-:Y:S02]  /*232b0*/  @P0 LOP3.LUT R4, R4, 0x200000, RZ, 0xfc, !PT ;  /* 0x0020000004040812 */ /* 0x000fe400078efcff */
[----:B------:R-:W-:-:S04]  /*232c0*/  ISETP.GE.AND P0, PT, R24, UR25, PT ;  /* 0x0000001918007c0c */ /* 0x000fc8000bf06270 */
[----:B------:R-:W-:Y:S01]  /*232d0*/  ISETP.LT.AND P1, PT, R9, UR10, !P0 ;  /* 0x0000000a09007c0c */ /* 0x000fe2000c721270 */
[----:B------:R-:W-:Y:S01]  /*232e0*/  UMOV UR54, UR14 ;  /* 0x0000000e00367c82 */ /* 0x000fe20008000000 */
[----:B------:R-:W-:Y:S01]  /*232f0*/  ULDC.64 UR14, c[0x0][0x228] ;  /* 0x00008a00000e7ab9 */ /* 0x000fe20000000a00 */
[----:B------:R-:W-:Y:S02]  /*23300*/  LOP3.LUT R4, R4, 0xffefffff, RZ, 0xc0, !PT ;  /* 0xffefffff04047812 */ /* 0x000fe400078ec0ff */
[----:B------:R-:W-:-:S08]  /*23310*/  ISETP.LT.AND P0, PT, R8, UR14, !P0 ;  /* 0x0000000e08007c0c */ /* 0x000fd0000c701270 */
[----:B------:R-:W-:-:S04]  /*23320*/  @P1 LOP3.LUT R4, R4, 0x100000, RZ, 0xfc, !PT ;  /* 0x0010000004041812 */ /* 0x000fc800078efcff */
[----:B------:R-:W-:-:S04]  /*23330*/  LOP3.LUT R4, R4, 0xfff7ffff, RZ, 0xc0, !PT ;  /* 0xfff7ffff04047812 */ /* 0x000fc800078ec0ff */
[----:B------:R-:W-:Y:S02]  /*23340*/  @P0 LOP3.LUT R4, R4, 0x80000, RZ, 0xfc, !PT ;  /* 0x0008000004040812 */ /* 0x000fe400078efcff */
[----:B------:R-:W-:Y:S01]  /*23350*/  ISETP.GE.AND P0, PT, R25, UR23, PT ;  /* 0x0000001719007c0c */ /* 0x000fe2000bf06270 */
[----:B------:R-:W-:Y:S01]  /*23360*/  UMOV UR10, UR53 ;  /* 0x00000035000a7c82 */ /* 0x000fe20008000000 */
[----:B------:R-:W-:Y:S01]  /*23370*/  UMOV UR14, UR52 ;  /* 0x00000034000e7c82 */ /* 0x000fe20008000000 */
[----:B------:R-:W-:Y:S01]  /*23380*/  ULDC.64 UR52, c[0x0][0x228] ;  /* 0x00008a0000347ab9 */ /* 0x000fe20000000a00 */
        /* <DEDUP_REMOVED lines=8> */
[----:B------:R0:W-:Y:S01]  /*23410*/  STL [R1+0x4d8], R12 ;  /* 0x0004d80c01007387 */ /* 0x0001e20000100800 */
[----:B------:R-:W-:Y:S01]  /*23420*/  UMOV UR25, UR26 ;  /* 0x0000001a00197c82 */ /* 0x000fe20008000000 */
[----:B------:R-:W-:Y:S01]  /*23430*/  LOP3.LUT R4, R4, 0xfffeffff, RZ, 0xc0, !PT ;  /* 0xfffeffff04047812 */ /* 0x000fe200078ec0ff */
[----:B------:R-:W-:Y:S01]  /*23440*/  ULDC.64 UR6, c[0x0][0x228] ;  /* 0x00008a0000067ab9 */ /* 0x000fe20000000a00 */
[----:B------:R-:W-:Y:S01]  /*23450*/  ISETP.LT.AND P1, PT, R9, UR22, !P0 ;  /* 0x0000001609007c0c */ /* 0x000fe2000c721270 */
[----:B0-----:R-:W-:Y:S01]  /*23460*/  VIADD R12, R12, UR39 ;  /* 0x000000270c0c7c36 */ /* 0x001fe20008000000 */
[----:B------:R-:W-:Y:S01]  /*23470*/  UMOV UR39, UR27 ;  /* 0x0000001b00277c82 */ /* 0x000fe20008000000 */
[----:B------:R-:W-:-:S02]  /*23480*/  ULDC.64 UR26, c[0x0][0x228] ;  /* 0x00008a00001a7ab9 */ /* 0x000fc40000000a00 */
[----:B------:R-:W-:-:S08]  /*23490*/  ISETP.LT.AND P0, PT, R8, UR26, !P0 ;  /* 0x0000001a08007c0c */ /* 0x000fd0000c701270 */
[----:B------:R-:W-:-:S04]  /*234a0*/  @P1 LOP3.LUT R4, R4, 0x10000, RZ, 0xfc, !PT ;  /* 0x0001000004041812 */ /* 0x000fc800078efcff */
[----:B------:R-:W-:-:S04]  /*234b0*/  LOP3.LUT R4, R4, 0xffff7fff, RZ, 0xc0, !PT ;  /* 0xffff7fff04047812 */ /* 0x000fc800078ec0ff */
[----:B------:R-:W-:Y:S02]  /*234c0*/  @P0 LOP3.LUT R4, R4, 0x8000, RZ, 0xfc, !PT ;  /* 0x0000800004040812 */ /* 0x000fe400078efcff */
[----:B------:R-:W-:-:S04]  /*234d0*/  ISETP.GE.AND P0, PT, R27, UR11, PT ;  /* 0x0000000b1b007c0c */ /* 0x000fc8000bf06270 */
[----:B------:R-:W-:Y:S01]  /*234e0*/  ISETP.LT.AND P1, PT, R9, UR6, !P0 ;  /* 0x0000000609007c0c */ /* 0x000fe2000c721270 */
[----:B------:R-:W-:Y:S01]  /*234f0*/  UMOV UR30, UR12 ;  /* 0x0000000c001e7c82 */ /* 0x000fe20008000000 */
[----:B------:R-:W-:Y:S01]  /*23500*/  UMOV UR26, UR25 ;  /* 0x00000019001a7c82 */ /* 0x000fe20008000000 */
[----:B------:R-:W-:Y:S01]  /*23510*/  UMOV UR12, UR24 ;  /* 0x00000018000c7c82 */ /* 0x000fe20008000000 */
[----:B------:R-:W-:Y:S01]  /*23520*/  ULDC.64 UR24, c[0x0][0x228] ;  /* 0x00008a0000187ab9 */ /* 0x000fe20000000a00 */
[----:B------:R0:W-:Y:S01]  /*23530*/  STL [R1+0x4dc], R12 ;  /* 0x0004dc0c01007387 */ /* 0x0001e20000100800 */
[----:B------:R-:W-:Y:S02]  /*23540*/  ISETP.LT.AND P0, PT, R8, UR24, !P0 ;  /* 0x0000001808007c0c */ /* 0x000fe4000c701270 */
[----:B------:R-:W-:Y:S01]  /*23550*/  LOP3.LUT R4, R4, 0xffffbfff, RZ, 0xc0, !PT ;  /* 0xffffbfff04047812 */ /* 0x000fe200078ec0ff */
[----:B0-----:R-:W-:-:S04]  /*23560*/  VIADD R12, R12, UR40 ;  /* 0x000000280c0c7c36 */ /* 0x001fc80008000000 */
[----:B------:R-:W-:Y:S01]  /*23570*/  @P1 LOP3.LUT R4, R4, 0x4000, RZ, 0xfc, !PT ;  /* 0x0000400004041812 */ /* 0x000fe200078efcff */
[----:B------:R0:W-:Y:S03]  /*23580*/  STL [R1+0x4e0], R12 ;  /* 0x0004e00c01007387 */ /* 0x0001e60000100800 */
[----:B------:R-:W-:Y:S01]  /*23590*/  LOP3.LUT R4, R4, 0xffffdfff, RZ, 0xc0, !PT ;  /* 0xffffdfff04047812 */ /* 0x000fe200078ec0ff */
[----:B0-----:R-:W-:-:S03]  /*235a0*/  VIADD R12, R12, UR41 ;  /* 0x000000290c0c7c36 */ /* 0x001fc60008000000 */
[----:B------:R-:W-:Y:S01]  /*235b0*/  @P0 LOP3.LUT R4, R4, 0x2000, RZ, 0xfc, !PT ;  /* 0x0000200004040812 */ /* 0x000fe200078efcff */
[----:B------:R-:W-:Y:S01]  /*235c0*/  UMOV UR6, UR45 ;  /* 0x0000002d00067c82 */ /* 0x000fe20008000000 */
[----:B------:R-:W-:Y:S01]  /*235d0*/  ISETP.GE.AND P0, PT, R28, UR31, PT ;  /* 0x0000001f1c007c0c */ /* 0x000fe2000bf06270 */
[----:B------:R-:W-:Y:S01]  /*235e0*/  ULDC.64 UR40, c[0x0][0x228] ;  /* 0x00008a0000287ab9 */ /* 0x000fe20000000a00 */
[----:B------:R0:W-:Y:S02]  /*235f0*/  STL [R1+0x4e8], R12 ;  /* 0x0004e80c01007387 */ /* 0x0001e40000100800 */
[----:B0-----:R-:W-:Y:S01]  /*23600*/  VIADD R12, R12, UR42 ;  /* 0x0000002a0c0c7c36 */ /* 0x001fe20008000000 */
[----:B------:R-:W-:Y:S01]  /*23610*/  UMOV UR42, UR14 ;  /* 0x0000000e002a7c82 */ /* 0x000fe20008000000 */
[----:B------:R-:W-:Y:S01]  /*23620*/  UMOV UR14, UR10 ;  /* 0x0000000a000e7c82 */ /* 0x000fe20008000000 */
[----:B------:R-:W-:Y:S02]  /*23630*/  ULDC.64 UR10, c[0x0][0x228] ;  /* 0x00008a00000a7ab9 */ /* 0x000fe40000000a00 */
[----:B------:R-:W-:Y:S01]  /*23640*/  ISETP.LT.AND P1, PT, R9, UR10, !P0 ;  /* 0x0000000a09007c0c */ /* 0x000fe2000c721270 */
[----:B------:R0:W-:Y:S01]  /*23650*/  STL [R1+0x4f0], R12 ;  /* 0x0004f00c01007387 */ /* 0x0001e20000100800 */
[----:B------:R-:W-:Y:S01]  /*23660*/  LOP3.LUT R4, R4, 0xffffefff, RZ, 0xc0, !PT ;  /* 0xffffefff04047812 */ /* 0x000fe200078ec0ff */
[----:B0-----:R-:W-:Y:S01]  /*23670*/  VIADD R12, R12, UR43 ;  /* 0x0000002b0c0c7c36 */ /* 0x001fe20008000000 */
[----:B------:R-:W-:Y:S01]  /*23680*/  UMOV UR43, UR44 ;  /* 0x0000002c002b7c82 */ /* 0x000fe20008000000 */
[----:B------:R-:W-:-:S02]  /*23690*/  ULDC.64 UR44, c[0x0][0x228] ;  /* 0x00008a00002c7ab9 */ /* 0x000fc40000000a00 */
[----:B------:R-:W-:-:S06]  /*236a0*/  ISETP.LT.AND P0, PT, R8, UR44, !P0 ;  /* 0x0000002c08007c0c */ /* 0x000fcc000c701270 */
[----:B------:R-:W-:-:S04]  /*236b0*/  @P1 LOP3.LUT R4, R4, 0x1000, RZ, 0xfc, !PT ;  /* 0x0000100004041812 */ /* 0x000fc800078efcff */
[----:B------:R-:W-:-:S04]  /*236c0*/  LOP3.LUT R4, R4, 0xfffff7ff, RZ, 0xc0, !PT ;  /* 0xfffff7ff04047812 */ /* 0x000fc800078ec0ff */
[----:B------:R-:W-:Y:S02]  /*236d0*/  @P0 LOP3.LUT R4, R4, 0x800, RZ, 0xfc, !PT ;  /* 0x0000080004040812 */ /* 0x000fe400078efcff */
[----:B------:R-:W-:Y:S01]  /*236e0*/  ISETP.GE.AND P0, PT, R29, UR23, PT ;  /* 0x000000171d007c0c */ /* 0x000fe2000bf06270 */
[----:B------:R0:W-:Y:S03]  /*236f0*/  STL [R1+0x4f8], R12 ;  /* 0x0004f80c01007387 */ /* 0x0001e60000100800 */
[----:B------:R-:W-:Y:S01]  /*23700*/  ISETP.LT.AND P1, PT, R9, UR40, !P0 ;  /* 0x0000002809007c0c */ /* 0x000fe2000c721270 */
[----:B------:R-:W-:Y:S01]  /*23710*/  UMOV UR22, UR56 ;  /* 0x0000003800167c82 */ /* 0x000fe20008000000 */
[----:B------:R-:W-:Y:S01]  /*23720*/  UMOV UR56, UR48 ;  /* 0x0000003000387c82 */ /* 0x000fe20008000000 */
[----:B0-----:R-:W-:Y:S01]  /*23730*/  VIADD R12, R12, UR46 ;  /* 0x0000002e0c0c7c36 */ /* 0x001fe20008000000 */
[----:B------:R-:W-:Y:S01]  /*23740*/  UMOV UR46, UR49 ;  /* 0x00000031002e7c82 */ /* 0x000fe20008000000 */
[----:B------:R-:W-:Y:S01]  /*23750*/  ULDC.64 UR48, c[0x0][0x228] ;  /* 0x00008a0000307ab9 */ /* 0x000fe20000000a00 */
[----:B------:R-:W-:-:S02]  /*23760*/  LOP3.LUT R4, R4, 0xfffffbff, RZ, 0xc0, !PT ;  /* 0xfffffbff04047812 */ /* 0x000fc400078ec0ff */
[----:B------:R-:W-:-:S05]  /*23770*/  ISETP.LT.AND P0, PT, R8, UR48, !P0 ;  /* 0x0000003008007c0c */ /* 0x000fca000c701270 */
        /* <DEDUP_REMOVED lines=9> */
[----:B------:R-:W-:Y:S01]  /*23810*/  ULDC.64 UR22, c[0x0][0x228] ;  /* 0x00008a0000167ab9 */ /* 0x000fe20000000a00 */
[----:B------:R-:W-:Y:S02]  /*23820*/  LOP3.LUT R4, R4, 0xfffffeff, RZ, 0xc0, !PT ;  /* 0xfffffeff04047812 */ /* 0x000fe400078ec0ff */
[----:B------:R-:W-:Y:S01]  /*23830*/  ISETP.LT.AND P0, PT, R8, UR22, !P0 ;  /* 0x0000001608007c0c */ /* 0x000fe2000c701270 */
[----:B------:R-:W-:Y:S01]  /*23840*/  UMOV UR44, UR30 ;  /* 0x0000001e002c7c82 */ /* 0x000fe20008000000 */
[----:B------:R-:W-:Y:S01]  /*23850*/  ULDC.64 UR30, c[0x0][0x228] ;  /* 0x00008a00001e7ab9 */ /* 0x000fe20000000a00 */
[----:B------:R0:W-:Y:S01]  /*23860*/  STL [R1+0x4fc], R12 ;  /* 0x0004fc0c01007387 */ /* 0x0001e20000100800 */
[----:B------:R-:W-:Y:S01]  /*23870*/  UMOV UR24, UR14 ;  /* 0x0000000e00187c82 */ /* 0x000fe20008000000 */
[----:B------:R-:W-:Y:S01]  /*23880*/  UMOV UR38, UR60 ;  /* 0x0000003c00267c82 */ /* 0x000fe20008000000 */
[----:B------:R-:W-:-:S02]  /*23890*/  ULDC UR22, c[0x0][0x248] ;  /* 0x0000920000167ab9 */ /* 0x000fc40000000800 */
[----:B------:R-:W-:-:S04]  /*238a0*/  @P1 LOP3.LUT R4, R4, 0x100, RZ, 0xfc, !PT ;  /* 0x0000010004041812 */ /* 0x000fc800078efcff */
[----:B------:R-:W-:-:S04]  /*238b0*/  LOP3.LUT R4, R4, 0xffffff7f, RZ, 0xc0, !PT ;  /* 0xffffff7f04047812 */ /* 0x000fc800078ec0ff */
[----:B------:R-:W-:Y:S02]  /*238c0*/  @P0 LOP3.LUT R4, R4, 0x80, RZ, 0xfc, !PT ;  /* 0x0000008004040812 */ /* 0x000fe400078efcff */
[----:B------:R-:W-:Y:S01]  /*238d0*/  ISETP.GE.AND P0, PT, R252, UR11, PT ;  /* 0x0000000bfc007c0c */ /* 0x000fe2000bf06270 */
[----:B0-----:R-:W-:Y:S01]  /*238e0*/  VIADD R12, R12, UR47 ;  /* 0x0000002f0c0c7c36 */ /* 0x001fe20008000000 */
[----:B------:R-:W-:Y:S01]  /*238f0*/  LOP3.LUT R4, R4, 0xffffffbf, RZ, 0xc0, !PT ;  /* 0xffffffbf04047812 */ /* 0x000fe200078ec0ff */
[----:B------:R-:W-:Y:S01]  /*23900*/  UMOV UR14, UR18 ;  /* 0x00000012000e7c82 */ /* 0x000fe20008000000 */
[----:B------:R-:W-:Y:S01]  /*23910*/  ISETP.LT.AND P1, PT, R9, UR30, !P0 ;  /* 0x0000001e09007c0c */ /* 0x000fe2000c721270 */
[----:B------:R-:W-:Y:S01]  /*23920*/  UMOV UR47, UR6 ;  /* 0x00000006002f7c82 */ /* 0x000fe20008000000 */
[----:B------:R-:W-:Y:S01]  /*23930*/  ULDC.64 UR6, c[0x0][0x228] ;  /* 0x00008a0000067ab9 */ /* 0x000fe20000000a00 */
[----:B------:R-:W-:Y:S01]  /*23940*/  ULDC.64 UR10, c[0x0][0x228] ;  /* 0x00008a00000a7ab9 */ /* 0x000fe20000000a00 */
[----:B------:R-:W-:-:S09]  /*23950*/  ISETP.LT.AND P0, PT, R8, UR6, !P0 ;  /* 0x0000000608007c0c */ /* 0x000fd2000c701270 */
[----:B------:R-:W-:-:S04]  /*23960*/  @P1 LOP3.LUT R4, R4, 0x40, RZ, 0xfc, !PT ;  /* 0x0000004004041812 */ /* 0x000fc800078efcff */
[----:B------:R-:W-:Y:S01]  /*23970*/  LOP3.LUT R4, R4, 0xffffffdf, RZ, 0xc0, !PT ;  /* 0xffffffdf04047812 */ /* 0x000fe200078ec0ff */
[----:B------:R-:W-:Y:S01]  /*23980*/  UMOV UR18, UR61 ;  /* 0x0000003d00127c82 */ /* 0x000fe20008000000 */
[----:B------:R-:W-:Y:S02]  /*23990*/  ULDC.64 UR60, c[0x0][0x228] ;  /* 0x00008a00003c7ab9 */ /* 0x000fe40000000a00 */
[----:B------:R-:W-:Y:S02]  /*239a0*/  @P0 LOP3.LUT R4, R4, 0x20, RZ, 0xfc, !PT ;  /* 0x0000002004040812 */ /* 0x000fe400078efcff */
[----:B------:R-:W-:-:S04]  /*239b0*/  ISETP.GE.AND P0, PT, R195, UR41, PT ;  /* 0x00000029c3007c0c */ /* 0x000fc8000bf06270 */
[----:B------:R-:W-:Y:S02]  /*239c0*/  ISETP.LT.AND P1, PT, R9, UR60, !P0 ;  /* 0x0000003c09007c0c */ /* 0x000fe4000c721270 */
[----:B------:R-:W-:Y:S02]  /*239d0*/  ISETP.LT.AND P0, PT, R8, UR10, !P0 ;  /* 0x0000000a08007c0c */ /* 0x000fe4000c701270 */
[----:B------:R-:W-:Y:S01]  /*239e0*/  LOP3.LUT R4, R4, 0xffffffef, RZ, 0xc0, !PT ;  /* 0xffffffef04047812 */ /* 0x000fe200078ec0ff */
[----:B------:R0:W-:Y:S08]  /*239f0*/  STL [R1+0x500], R12 ;  /* 0x0005000c01007387 */ /* 0x0001f00000100800 */
[----:B------:R-:W-:Y:S01]  /*23a00*/  @P1 LOP3.LUT R4, R4, 0x10, RZ, 0xfc, !PT ;  /* 0x0000001004041812 */ /* 0x000fe200078efcff */
[----:B0-----:R-:W-:-:S03]  /*23a10*/  VIADD R12, R12, UR50 ;  /* 0x000000320c0c7c36 */ /* 0x001fc60008000000 */
[----:B------:R-:W-:Y:S02]  /*23a20*/  LOP3.LUT R4, R4, 0xfffffffb, RZ, 0xc0, !PT ;  /* 0xfffffffb04047812 */ /* 0x000fe400078ec0ff */
[----:B------:R0:W-:Y:S02]  /*23a30*/  STL [R1+0x504], R12 ;  /* 0x0005040c01007387 */ /* 0x0001e40000100800 */
[----:B------:R-:W-:Y:S02]  /*23a40*/  @P0 LOP3.LUT R4, R4, 0x4, RZ, 0xfc, !PT ;  /* 0x0000000404040812 */ /* 0x000fe400078efcff */
[----:B------:R-:W-:Y:S01]  /*23a50*/  ISETP.GE.AND P0, PT, R194, UR39, PT ;  /* 0x00000027c2007c0c */ /* 0x000fe2000bf06270 */
[----:B0-----:R-:W-:Y:S01]  /*23a60*/  VIADD R12, R12, UR51 ;  /* 0x000000330c0c7c36 */ /* 0x001fe20008000000 */
[----:B------:R-:W-:Y:S02]  /*23a70*/  ULDC.64 UR50, c[0x0][0x228] ;  /* 0x00008a0000327ab9 */ /* 0x000fe40000000a00 */
[----:B------:R-:W-:Y:S01]  /*23a80*/  ISETP.LT.AND P1, PT, R9, UR50, !P0 ;  /* 0x0000003209007c0c */ /* 0x000fe2000c721270 */
[----:B------:R-:W-:Y:S01]  /*23a90*/  UMOV UR10, UR47 ;  /* 0x0000002f000a7c82 */ /* 0x000fe20008000000 */
[----:B------:R-:W-:Y:S01]  /*23aa0*/  UMOV UR6, UR46 ;  /* 0x0000002e00067c82 */ /* 0x000fe20008000000 */
[----:B------:R-:W-:-:S02]  /*23ab0*/  ULDC.64 UR46, c[0x0][0x228] ;  /* 0x00008a00002e7ab9 */ /* 0x000fc40000000a00 */
[----:B------:R-:W-:Y:S01]  /*23ac0*/  ISETP.LT.AND P0, PT, R8, UR46, !P0 ;  /* 0x0000002e08007c0c */ /* 0x000fe2000c701270 */
[----:B------:R-:W-:Y:S01]  /*23ad0*/  UMOV UR30, UR43 ;  /* 0x0000002b001e7c82 */ /* 0x000fe20008000000 */
[----:B------:R-:W-:Y:S01]  /*23ae0*/  UMOV UR50, UR42 ;  /* 0x0000002a00327c82 */ /* 0x000fe20008000000 */
[----:B------:R0:W-:Y:S01]  /*23af0*/  STL [R1+0x508], R12 ;  /* 0x0005080c01007387 */ /* 0x0001e20000100800 */
[----:B------:R-:W-:Y:S01]  /*23b00*/  ULDC.64 UR42, c[0x0][0x228] ;  /* 0x00008a00002a7ab9 */ /* 0x000fe20000000a00 */
[----:B------:R-:W-:Y:S01]  /*23b10*/  UMOV UR60, UR40 ;  /* 0x00000028003c7c82 */ /* 0x000fe20008000000 */
[----:B------:R-:W-:Y:S01]  /*23b20*/  ULDC UR40, c[0x0][0x248] ;  /* 0x0000920000287ab9 */ /* 0x000fe20000000800 */
[----:B------:R-:W-:Y:S01]  /*23b30*/  ULDC UR46, c[0x0][0x248] ;  /* 0x00009200002e7ab9 */ /* 0x000fe20000000800 */
[----:B------:R-:W-:-:S04]  /*23b40*/  @P1 LOP3.LUT R11, R11, 0x1000, RZ, 0xfc, !PT ;  /* 0x000010000b0b1812 */ /* 0x000fc800078efcff */
[----:B------:R-:W-:-:S04]  /*23b50*/  LOP3.LUT R11, R11, 0xfffff7ff, RZ, 0xc0, !PT ;  /* 0xfffff7ff0b0b7812 */ /* 0x000fc800078ec0ff */
[----:B------:R-:W-:Y:S02]  /*23b60*/  @P0 LOP3.LUT R11, R11, 0x800, RZ, 0xfc, !PT ;  /* 0x000008000b0b0812 */ /* 0x000fe400078efcff */
[----:B------:R-:W-:Y:S01]  /*23b70*/  ISETP.GE.AND P0, PT, R193, UR31, PT ;  /* 0x0000001fc1007c0c */ /* 0x000fe2000bf06270 */
[----:B0-----:R-:W-:-:S03]  /*23b80*/  VIADD R12, R12, UR22 ;  /* 0x000000160c0c7c36 */ /* 0x001fc60008000000 */
[----:B------:R-:W-:Y:S02]  /*23b90*/  ISETP.LT.AND P1, PT, R9, UR42, !P0 ;  /* 0x0000002a09007c0c */ /* 0x000fe4000c721270 */
[----:B------:R0:W-:Y:S01]  /*23ba0*/  STL [R1+0x4e4], R12 ;  /* 0x0004e40c01007387 */ /* 0x0001e20000100800 */
[----:B------:R-:W-:Y:S01]  /*23bb0*/  LOP3.LUT R11, R11, 0xfffffeff, RZ, 0xc0, !PT ;  /* 0xfffffeff0b0b7812 */ /* 0x000fe200078ec0ff */
[----:B0-----:R-:W-:Y:S01]  /*23bc0*/  VIADD R12, R12, UR40 ;  /* 0x000000280c0c7c36 */ /* 0x001fe20008000000 */
[----:B------:R-:W-:Y:S02]  /*23bd0*/  ULDC.64 UR40, c[0x0][0x228] ;  /* 0x00008a0000287ab9 */ /* 0x000fe40000000a00 */
[----:B------:R-:W-:-:S06]  /*23be0*/  ISETP.LT.AND P0, PT, R8, UR40, !P0 ;  /* 0x0000002808007c0c */ /* 0x000fcc000c701270 */
[----:B------:R-:W-:-:S04]  /*23bf0*/  @P1 LOP3.LUT R11, R11, 0x100, RZ, 0xfc, !PT ;  /* 0x000001000b0b1812 */ /* 0x000fc800078efcff */
[----:B------:R-:W-:Y:S01]  /*23c00*/  LOP3.LUT R11, R11, 0xffffff7f, RZ, 0xc0, !PT ;  /* 0xffffff7f0b0b7812 */ /* 0x000fe200078ec0ff */
[----:B------:R-:W-:Y:S01]  /*23c10*/  UMOV UR22, UR38 ;  /* 0x0000002600167c82 */ /* 0x000fe20008000000 */
[----:B------:R-:W-:Y:S02]  /*23c20*/  ULDC.64 UR38, c[0x0][0x228] ;  /* 0x00008a0000267ab9 */ /* 0x000fe40000000a00 */
[----:B------:R-:W-:Y:S02]  /*23c30*/  @P0 LOP3.LUT R11, R11, 0x80, RZ, 0xfc, !PT ;  /* 0x000000800b0b0812 */ /* 0x000fe400078efcff */
[----:B------:R-:W-:Y:S01]  /*23c40*/  ISETP.GE.AND P0, PT, R2, UR61, PT ;  /* 0x0000003d02007c0c */ /* 0x000fe2000bf06270 */
[----:B------:R0:W-:Y:S03]  /*23c50*/  STL [R1+0x4ec], R12 ;  /* 0x0004ec0c01007387 */ /* 0x0001e60000100800 */
[----:B------:R-:W-:Y:S01]  /*23c60*/  ISETP.LT.AND P1, PT, R9, UR38, !P0 ;  /* 0x0000002609007c0c */ /* 0x000fe2000c721270 */
[----:B0-----:R-:W-:Y:S01]  /*23c70*/  VIADD R12, R12, UR46 ;  /* 0x0000002e0c0c7c36 */ /* 0x001fe20008000000 */
[----:B------:R-:W-:Y:S01]  /*23c80*/  UMOV UR46, UR10 ;  /* 0x0000000a002e7c82 */ /* 0x000fe20008000000 */
[----:B------:R-:W-:Y:S01]  /*23c90*/  UMOV UR10, UR30 ;  /* 0x0000001e000a7c82 */ /* 0x000fe20008000000 */
[----:B------:R-:W-:Y:S01]  /*23ca0*/  ULDC.64 UR30, c[0x0][0x228] ;  /* 0x00008a00001e7ab9 */ /* 0x000fe20000000a00 */
[----:B------:R-:W-:-:S02]  /*23cb0*/  LOP3.LUT R11, R11, 0xffffffef, RZ, 0xc0, !PT ;  /* 0xffffffef0b0b7812 */ /* 0x000fc400078ec0ff */
[----:B------:R-:W-:-:S06]  /*23cc0*/  ISETP.LT.AND P0, PT, R8, UR30, !P0 ;  /* 0x0000001e08007c0c */ /* 0x000fcc000c701270 */
[----:B------:R-:W-:Y:S01]  /*23cd0*/  @P1 LOP3.LUT R11, R11, 0x10, RZ, 0xfc, !PT ;  /* 0x000000100b0b1812 */ /* 0x000fe200078efcff */
[----:B------:R-:W-:-:S03]  /*23ce0*/  VIADD R2, R7, 0x132 ;  /* 0x0000013207027836 */ /* 0x000fc60000000000 */
[----:B------:R-:W-:Y:S01]  /*23cf0*/  LOP3.LUT R11, R11, 0xfffffff7, RZ, 0xc0, !PT ;  /* 0xfffffff70b0b7812 */ /* 0x000fe200078ec0ff */
[----:B------:R-:W-:Y:S01]  /*23d00*/  UMOV UR30, UR5 ;  /* 0x00000005001e7c82 */ /* 0x000fe20008000000 */
[----:B------:R-:W-:Y:S01]  /*23d10*/  UMOV UR42, UR60 ;  /* 0x0000003c002a7c82 */ /* 0x000fe20008000000 */
[----:B------:R-:W-:Y:S01]  /*23d20*/  ULDC.64 UR60, c[0x0][0x228] ;  /* 0x00008a00003c7ab9 */ /* 0x000fe20000000a00 */
[----:B------:R-:W-:Y:S01]  /*23d30*/  ULDC UR5, c[0x0][0x228] ;  /* 0x00008a0000057ab9 */ /* 0x000fe20000000800 */
[----:B------:R-:W-:Y:S02]  /*23d40*/  @P0 LOP3.LUT R11, R11, 0x8, RZ, 0xfc, !PT ;  /* 0x000000080b0b0812 */ /* 0x000fe400078efcff */
[----:B------:R-:W-:-:S04]  /*23d50*/  ISETP.GE.AND P0, PT, R2, UR30, PT ;  /* 0x0000001e02007c0c */ /* 0x000fc8000bf06270 */
[----:B------:R-:W-:Y:S02]  /*23d60*/  ISETP.LT.AND P1, PT, R9, UR60, !P0 ;  /* 0x0000003c09007c0c */ /* 0x000fe4000c721270 */
[----:B------:R-:W-:Y:S02]  /*23d70*/  ISETP.LT.AND P0, PT, R8, UR5, !P0 ;  /* 0x0000000508007c0c */ /* 0x000fe4000c701270 */
[----:B------:R-:W-:Y:S01]  /*23d80*/  LOP3.LUT R4, R4, 0xfffffff7, RZ, 0xc0, !PT ;  /* 0xfffffff704047812 */ /* 0x000fe200078ec0ff */
[----:B------:R-:W-:Y:S01]  /*23d90*/  UMOV UR38, UR8 ;  /* 0x0000000800267c82 */ /* 0x000fe20008000000 */
[----:B------:R-:W-:Y:S01]  /*23da0*/  ULDC UR8, c[0x0][0x248] ;  /* 0x0000920000087ab9 */ /* 0x000fe20000000800 */
[----:B------:R0:W-:Y:S01]  /*23db0*/  STL [R1+0x4f4], R12 ;  /* 0x0004f40c01007387 */ /* 0x0001e20000100800 */
[----:B------:R-:W-:Y:S01]  /*23dc0*/  VIADD R2, R7, 0x130 ;  /* 0x0000013007027836 */ /* 0x000fe20000000000 */
[----:B------:R-:W-:-:S04]  /*23dd0*/  ULDC UR5, c[0x0][0x228] ;  /* 0x00008a0000057ab9 */ /* 0x000fc80000000800 */
[----:B------:R-:W-:Y:S01]  /*23de0*/  @P1 LOP3.LUT R4, R4, 0x8, RZ, 0xfc, !PT ;  /* 0x0000000804041812 */ /* 0x000fe200078efcff */
[----:B------:R-:W-:-:S03]  /*23df0*/  UMOV UR30, UR38 ;  /* 0x00000026001e7c82 */ /* 0x000fc60008000000 */
[----:B------:R-:W-:Y:S01]  /*23e00*/  LOP3.LUT R4, R4, 0xfffffffd, RZ, 0xc0, !PT ;  /* 0xfffffffd04047812 */ /* 0x000fe200078ec0ff */
[----:B0-----:R-:W-:Y:S01]  /*23e10*/  VIADD R12, R12, UR8 ;  /* 0x000000080c0c7c36 */ /* 0x001fe20008000000 */
[----:B------:R-:W-:Y:S02]  /*23e20*/  ULDC UR8, c[0x0][0x248] ;  /* 0x0000920000087ab9 */ /* 0x000fe40000000800 */
[----:B------:R-:W-:Y:S02]  /*23e30*/  @P0 LOP3.LUT R4, R4, 0x2, RZ, 0xfc, !PT ;  /* 0x0000000204040812 */ /* 0x000fe400078efcff */
[----:B------:R-:W-:Y:S01]  /*23e40*/  ISETP.GE.AND P0, PT, R2, UR30, PT ;  /* 0x0000001e02007c0c */ /* 0x000fe2000bf06270 */
[----:B------:R0:W-:Y:S03]  /*23e50*/  STL [R1+0x50c], R12 ;  /* 0x00050c0c01007387 */ /* 0x0001e60000100800 */
[----:B------:R-:W-:Y:S01]  /*23e60*/  ISETP.LT.AND P1, PT, R9, UR5, !P0 ;  /* 0x0000000509007c0c */ /* 0x000fe2000c721270 */
[----:B------:R-:W-:Y:S01]  /*23e70*/  UMOV UR40, UR50 ;  /* 0x0000003200287c82 */ /* 0x000fe20008000000 */
[----:B0-----:R-:W-:Y:S01]  /*23e80*/  VIADD R12, R12, UR8 ;  /* 0x000000080c0c7c36 */ /* 0x001fe20008000000 */
[----:B------:R-:W-:Y:S01]  /*23e90*/  ULDC UR8, c[0x0][0x228] ;  /* 0x00008a0000087ab9 */ /* 0x000fe20000000800 */
[----:B------:R-:W-:Y:S01]  /*23ea0*/  VIADD R2, R7, 0x12e ;  /* 0x0000012e07027836 */ /* 0x000fe20000000000 */
[----:B------:R-:W-:Y:S01]  /*23eb0*/  ISETP.LT.AND P0, PT, R8, UR8, !P0 ;  /* 0x0000000808007c0c */ /* 0x000fe2000c701270 */
[----:B------:R-:W-:Y:S01]  /*23ec0*/  UMOV UR50, UR6 ;  /* 0x0000000600327c82 */ /* 0x000fe20008000000 */
[----:B------:R-:W-:Y:S01]  /*23ed0*/  UMOV UR38, UR40 ;  /* 0x0000002800267c82 */ /* 0x000fe20008000000 */
[----:B------:R-:W-:Y:S01]  /*23ee0*/  UMOV UR40, UR42 ;  /* 0x0000002a00287c82 */ /* 0x000fe20008000000 */
[----:B------:R-:W-:Y:S01]  /*23ef0*/  UMOV UR42, UR50 ;  /* 0x00000032002a7c82 */ /* 0x000fe20008000000 */
[----:B------:R-:W-:Y:S01]  /*23f00*/  UMOV UR50, UR10 ;  /* 0x0000000a00327c82 */ /* 0x000fe20008000000 */
[----:B------:R-:W-:Y:S01]  /*23f10*/  UMOV UR10, UR48 ;  /* 0x00000030000a7c82 */ /* 0x000fe20008000000 */
[----:B------:R-:W-:Y:S01]  /*23f20*/  UMOV UR30, UR38 ;  /* 0x00000026001e7c82 */ /* 0x000fe20008000000 */
[----:B------:R-:W-:Y:S01]  /*23f30*/  UMOV UR48, UR24 ;  /* 0x0000001800307c82 */ /* 0x000fe20008000000 */
[----:B------:R-:W-:Y:S01]  /*23f40*/  LOP3.LUT R4, R4, 0xfffffffe, RZ, 0xc0, !PT ;  /* 0xfffffffe04047812 */ /* 0x000fe200078ec0ff */
[----:B------:R-:W-:Y:S01]  /*23f50*/  UMOV UR24, UR54 ;  /* 0x0000003600187c82 */ /* 0x000fe20008000000 */
[----:B------:R-:W-:Y:S01]  /*23f60*/  UMOV UR54, UR12 ;  /* 0x0000000c00367c82 */ /* 0x000fe20008000000 */
[----:B------:R-:W-:Y:S01]  /*23f70*/  ULDC UR12, c[0x0][0x228] ;  /* 0x00008a00000c7ab9 */ /* 0x000fe20000000800 */
[----:B------:R-:W-:Y:S01]  /*23f80*/  @P0 LOP3.LUT R5, R5, 0x80000000, RZ, 0xfc, !PT ;  /* 0x8000000005050812 */ /* 0x000fe200078efcff */
[----:B------:R-:W-:Y:S01]  /*23f90*/  ULDC UR5, c[0x0][0x228] ;  /* 0x00008a0000057ab9 */ /* 0x000fe20000000800 */
[----:B------:R-:W-:Y:S01]  /*23fa0*/  ISETP.GE.AND P0, PT, R2, UR30, PT ;  /* 0x0000001e02007c0c */ /* 0x000fe2000bf06270 */
[----:B------:R-:W-:Y:S01]  /*23fb0*/  ULDC UR6, c[0x0][0x248] ;  /* 0x0000920000067ab9 */ /* 0x000fe20000000800 */
[----:B------:R-:W-:Y:S01]  /*23fc0*/  @P1 LOP3.LUT R4, R4, 0x1, RZ, 0xfc, !PT ;  /* 0x0000000104041812 */ /* 0x000fe200078efcff */
[----:B------:R0:W-:Y:S01]  /*23fd0*/  STL [R1+0x510], R12 ;  /* 0x0005100c01007387 */ /* 0x0001e20000100800 */
[----:B------:R-:W-:Y:S01]  /*23fe0*/  ISETP.LT.AND P1, PT, R9, UR12, !P0 ;  /* 0x0000000c09007c0c */ /* 0x000fe2000c721270 */
[----:B------:R-:W-:Y:S01]  /*23ff0*/  ULDC UR8, c[0x0][0x248] ;  /* 0x0000920000087ab9 */ /* 0x000fe20000000800 */
[----:B------:R-:W-:-:S02]  /*24000*/  ISETP.LT.AND P0, PT, R8, UR5, !P0 ;  /* 0x0000000508007c0c */ /* 0x000fc4000c701270 */
[----:B------:R-:W-:Y:S01]  /*24010*/  LOP3.LUT R5, R5, 0xbfffffff, RZ, 0xc0, !PT ;  /* 0xbfffffff05057812 */ /* 0x000fe200078ec0ff */
[----:B------:R-:W-:Y:S01]  /*24020*/  VIADD R2, R7, 0x12c ;  /* 0x0000012c07027836 */ /* 0x000fe20000000000 */
[----:B------:R-:W-:Y:S01]  /*24030*/  UMOV UR38, UR40 ;  /* 0x0000002800267c82 */ /* 0x000fe20008000000 */
[----:B------:R-:W-:Y:S01]  /*24040*/  UMOV UR60, UR16 ;  /* 0x00000010003c7c82 */ /* 0x000fe20008000000 */
[----:B------:R-:W-:Y:S01]  /*24050*/  ULDC UR5, c[0x0][0x248] ;  /* 0x0000920000057ab9 */ /* 0x000fe20000000800 */
[----:B0-----:R-:W-:Y:S01]  /*24060*/  VIADD R12, R12, UR6 ;  /* 0x000000060c0c7c36 */ /* 0x001fe20008000000 */
[----:B------:R-:W-:Y:S01]  /*24070*/  ULDC UR6, c[0x0][0x248] ;  /* 0x0000920000067ab9 */ /* 0x000fe20000000800 */
[----:B------:R-:W-:Y:S02]  /*24080*/  ULDC UR12, c[0x0][0x248] ;  /* 0x00009200000c7ab9 */ /* 0x000fe40000000800 */
[----:B------:R-:W-:Y:S01]  /*24090*/  @P1 LOP3.LUT R5, R5, 0x40000000, RZ, 0xfc, !PT ;  /* 0x4000000005051812 */ /* 0x000fe200078efcff */
[----:B------:R0:W-:Y:S01]  /*240a0*/  STL [R1+0x514], R12 ;  /* 0x0005140c01007387 */ /* 0x0001e20000100800 */
[----:B------:R-:W-:Y:S01]  /*240b0*/  UMOV UR40, UR42 ;  /* 0x0000002a00287c82 */ /* 0x000fe20008000000 */
[----:B------:R-:W-:Y:S01]  /*240c0*/  UMOV UR30, UR38 ;  /* 0x00000026001e7c82 */ /* 0x000fe20008000000 */
[----:B------:R-:W-:Y:S01]  /*240d0*/  LOP3.LUT R5, R5, 0xdfffffff, RZ, 0xc0, !PT ;  /* 0xdfffffff05057812 */ /* 0x000fe200078ec0ff */
[----:B------:R-:W-:Y:S01]  /*240e0*/  ULDC UR16, c[0x0][0x228] ;  /* 0x00008a0000107ab9 */ /* 0x000fe20000000800 */
[----:B0-----:R-:W-:Y:S01]  /*240f0*/  VIADD R12, R12, UR6 ;  /* 0x000000060c0c7c36 */ /* 0x001fe20008000000 */
[----:B------:R-:W-:Y:S01]  /*24100*/  ULDC UR6, c[0x0][0x248] ;  /* 0x0000920000067ab9 */ /* 0x000fe20000000800 */
[----:B------:R-:W-:-:S02]  /*24110*/  @P0 LOP3.LUT R5, R5, 0x20000000, RZ, 0xfc, !PT ;  /* 0x2000000005050812 */ /* 0x000fc400078efcff */
[----:B------:R-:W-:Y:S01]  /*24120*/  ISETP.GE.AND P0, PT, R2, UR61, PT ;  /* 0x0000003d02007c0c */ /* 0x000fe2000bf06270 */
[----:B------:R0:W-:Y:S02]  /*24130*/  STL [R1+0x518], R12 ;  /* 0x0005180c01007387 */ /* 0x0001e40000100800 */
[----:B0-----:R-:W-:Y:S01]  /*24140*/  VIADD R12, R12, UR6 ;  /* 0x000000060c0c7c36 */ /* 0x001fe20008000000 */
[----:B------:R-:W-:Y:S02]  /*24150*/  ULDC UR6, c[0x0][0x228] ;  /* 0x00008a0000067ab9 */ /* 0x000fe40000000800 */
[----:B------:R-:W-:Y:S02]  /*24160*/  ISETP.LT.AND P1, PT, R9, UR6, !P0 ;  /* 0x0000000609007c0c */ /* 0x000fe4000c721270 */
[----:B------:R-:W-:Y:S01]  /*24170*/  LOP3.LUT R5, R5, 0xefffffff, RZ, 0xc0, !PT ;  /* 0xefffffff05057812 */ /* 0x000fe200078ec0ff */
[----:B------:R0:W-:Y:S01]  /*24180*/  STL [R1+0x51c], R12 ;  /* 0x00051c0c01007387 */ /* 0x0001e20000100800 */
[----:B------:R-:W-:Y:S01]  /*24190*/  VIADD R2, R7, 0x12a ;  /* 0x0000012a07027836 */ /* 0x000fe20000000000 */
[----:B------:R-:W-:Y:S01]  /*241a0*/  UMOV UR42, UR10 ;  /* 0x0000000a002a7c82 */ /* 0x000fe20008000000 */
[----:B------:R-:W-:Y:S01]  /*241b0*/  UMOV UR38, UR40 ;  /* 0x0000002800267c82 */ /* 0x000fe20008000000 */
[----:B------:R-:W-:Y:S01]  /*241c0*/  ULDC UR6, c[0x0][0x228] ;  /* 0x00008a0000067ab9 */ /* 0x000fe20000000800 */
[----:B0-----:R-:W-:Y:S01]  /*241d0*/  VIADD R12, R12, UR8 ;  /* 0x000000080c0c7c36 */ /* 0x001fe20008000000 */
[----:B------:R-:W-:-:S04]  /*241e0*/  ULDC UR8, c[0x0][0x228] ;  /* 0x00008a0000087ab9 */ /* 0x000fc80000000800 */
[----:B------:R-:W-:Y:S01]  /*241f0*/  @P1 LOP3.LUT R5, R5, 0x10000000, RZ, 0xfc, !PT ;  /* 0x1000000005051812 */ /* 0x000fe200078efcff */
[----:B------:R-:W-:Y:S01]  /*24200*/  ULDC UR10, c[0x0][0x248] ;  /* 0x00009200000a7ab9 */ /* 0x000fe20000000800 */
[----:B------:R-:W-:Y:S01]  /*24210*/  ISETP.LT.AND P0, PT, R8, UR8, !P0 ;  /* 0x0000000808007c0c */ /* 0x000fe2000c701270 */
[----:B------:R-:W-:Y:S01]  /*24220*/  UMOV UR40, UR42 ;  /* 0x0000002a00287c82 */ /* 0x000fe20008000000 */
[----:B------:R-:W-:Y:S01]  /*24230*/  LOP3.LUT R5, R5, 0xf7ffffff, RZ, 0xc0, !PT ;  /* 0xf7ffffff05057812 */ /* 0x000fe200078ec0ff */
[----:B------:R0:W-:Y:S01]  /*24240*/  STL [R1+0x520], R12 ;  /* 0x0005200c01007387 */ /* 0x0001e20000100800 */
[----:B------:R-:W-:-:S09]  /*24250*/  ULDC UR8, c[0x0][0x228] ;  /* 0x00008a0000087ab9 */ /* 0x000fd20000000800 */
[----:B------:R-:W-:Y:S02]  /*24260*/  @P0 LOP3.LUT R5, R5, 0x8000000, RZ, 0xfc, !PT ;  /* 0x0800000005050812 */ /* 0x000fe400078efcff */
[----:B------:R-:W-:-:S04]  /*24270*/  ISETP.GE.AND P0, PT, R2, UR40, PT ;  /* 0x0000002802007c0c */ /* 0x000fc8000bf06270 */
[----:B------:R-:W-:Y:S01]  /*24280*/  ISETP.LT.AND P1, PT, R9, UR16, !P0 ;  /* 0x0000001009007c0c */ /* 0x000fe2000c721270 */
[----:B0-----:R-:W-:Y:S01]  /*24290*/  VIADD R12, R12, UR10 ;  /* 0x0000000a0c0c7c36 */ /* 0x001fe20008000000 */
[----:B------:R-:W-:Y:S01]  /*242a0*/  ULDC UR10, c[0x0][0x228] ;  /* 0x00008a00000a7ab9 */ /* 0x000fe20000000800 */
[----:B------:R-:W-:Y:S01]  /*242b0*/  LOP3.LUT R5, R5, 0xfbffffff, RZ, 0xc0, !PT ;  /* 0xfbffffff05057812 */ /* 0x000fe200078ec0ff */
[----:B------:R-:W-:Y:S01]  /*242c0*/  VIADD R2, R7, 0x128 ;  /* 0x0000012807027836 */ /* 0x000fe20000000000 */
[----:B------:R-:W-:Y:S01]  /*242d0*/  ISETP.LT.AND P0, PT, R8, UR10, !P0 ;  /* 0x0000000a08007c0c */ /* 0x000fe2000c701270 */
[----:B------:R0:W-:Y:S01]  /*242e0*/  STL [R1+0x524], R12 ;  /* 0x0005240c01007387 */ /* 0x0001e20000100800 */
[----:B------:R-:W-:Y:S01]  /*242f0*/  UMOV UR42, UR24 ;  /* 0x00000018002a7c82 */ /* 0x000fe20008000000 */
[----:B------:R-:W-:Y:S01]  /*24300*/  ULDC UR10, c[0x0][0x228] ;  /* 0x00008a00000a7ab9 */ /* 0x000fe20000000800 */
[----:B------:R-:W-:-:S04]  /*24310*/  ULDC UR16, c[0x0][0x248] ;  /* 0x0000920000107ab9 */ /* 0x000fc80000000800 */
[----:B------:R-:W-:-:S04]  /*24320*/  @P1 LOP3.LUT R5, R5, 0x4000000, RZ, 0xfc, !PT ;  /* 0x0400000005051812 */ /* 0x000fc800078efcff */
[----:B------:R-:W-:Y:S01]  /*24330*/  LOP3.LUT R5, R5, 0xfdffffff, RZ, 0xc0, !PT ;  /* 0xfdffffff05057812 */ /* 0x000fe200078ec0ff */
[----:B0-----:R-:W-:Y:S01]  /*24340*/  VIADD R12, R12, UR5 ;  /* 0x000000050c0c7c36 */ /* 0x001fe20008000000 */
[----:B------:R-:W-:Y:S02]  /*24350*/  ULDC UR5, c[0x0][0x228] ;  /* 0x00008a0000057ab9 */ /* 0x000fe40000000800 */
[----:B------:R-:W-:Y:S02]  /*24360*/  @P0 LOP3.LUT R5, R5, 0x2000000, RZ, 0xfc, !PT ;  /* 0x0200000005050812 */ /* 0x000fe400078efcff */
[----:B------:R-:W-:-:S04]  /*24370*/  ISETP.GE.AND P0, PT, R2, UR60, PT ;  /* 0x0000003c02007c0c */ /* 0x000fc8000bf06270 */
[----:B------:R-:W-:Y:S02]  /*24380*/  ISETP.LT.AND P1, PT, R9, UR5, !P0 ;  /* 0x0000000509007c0c */ /* 0x000fe4000c721270 */
[----:B------:R-:W-:Y:S01]  /*24390*/  LOP3.LUT R5, R5, 0xfeffffff, RZ, 0xc0, !PT ;  /* 0xfeffffff05057812 */ /* 0x000fe200078ec0ff */
[----:B------:R-:W-:Y:S01]  /*243a0*/  VIADD R2, R7, 0x126 ;  /* 0x0000012607027836 */ /* 0x000fe20000000000 */
[----:B------:R-:W-:Y:S01]  /*243b0*/  ISETP.LT.AND P0, PT, R8, UR6, !P0 ;  /* 0x0000000608007c0c */ /* 0x000fe2000c701270 */
[----:B------:R-:W-:Y:S01]  /*243c0*/  UMOV UR24, UR14 ;  /* 0x0000000e00187c82 */ /* 0x000fe20008000000 */
[----:B------:R0:W-:Y:S01]  /*243d0*/  STL [R1+0x528], R12 ;  /* 0x0005280c01007387 */ /* 0x0001e20000100800 */
[----:B------:R-:W-:Y:S01]  /*243e0*/  UMOV UR60, UR46 ;  /* 0x0000002e003c7c82 */ /* 0x000fe20008000000 */
[----:B------:R-:W-:-:S05]  /*243f0*/  ULDC UR5, c[0x0][0x228] ;  /* 0x00008a0000057ab9 */ /* 0x000fca0000000800 */
[----:B------:R-:W-:Y:S01]  /*24400*/  @P1 LOP3.LUT R5, R5, 0x1000000, RZ, 0xfc, !PT ;  /* 0x0100000005051812 */ /* 0x000fe200078efcff */
[----:B------:R-:W-:Y:S01]  /*24410*/  UMOV UR40, UR24 ;  /* 0x0000001800287c82 */ /* 0x000fe20008000000 */
[----:B------:R-:W-:Y:S01]  /*24420*/  ULDC UR14, c[0x0][0x248] ;  /* 0x00009200000e7ab9 */ /* 0x000fe20000000800 */
[----:B0-----:R-:W-:Y:S01]  /*24430*/  VIADD R12, R12, UR12 ;  /* 0x0000000c0c0c7c36 */ /* 0x001fe20008000000 */
[----:B------:R-:W-:Y:S01]  /*24440*/  LOP3.LUT R5, R5, 0xff7fffff, RZ, 0xc0, !PT ;  /* 0xff7fffff05057812 */ /* 0x000fe200078ec0ff */
[----:B------:R-:W-:Y:S01]  /*24450*/  ULDC UR12, c[0x0][0x248] ;  /* 0x00009200000c7ab9 */ /* 0x000fe20000000800 */
[----:B------:R-:W-:Y:S01]  /*24460*/  ULDC UR24, c[0x0][0x228] ;  /* 0x00008a0000187ab9 */ /* 0x000fe20000000800 */
[----:B------:R-:W-:Y:S01]  /*24470*/  ULDC UR6, c[0x0][0x228] ;  /* 0x00008a0000067ab9 */ /* 0x000fe20000000800 */
[----:B------:R-:W-:Y:S02]  /*24480*/  @P0 LOP3.LUT R5, R5, 0x800000, RZ, 0xfc, !PT ;  /* 0x0080000005050812 */ /* 0x000fe400078efcff */
[----:B------:R-:W-:-:S04]  /*24490*/  ISETP.GE.AND P0, PT, R2, UR40, PT ;  /* 0x0000002802007c0c */ /* 0x000fc8000bf06270 */
[----:B------:R-:W-:Y:S01]  /*244a0*/  ISETP.LT.AND P1, PT, R9, UR8, !P0 ;  /* 0x0000000809007c0c */ /* 0x000fe2000c721270 */
[----:B------:R0:W-:Y:S01]  /*244b0*/  STL [R1+0x52c], R12 ;  /* 0x00052c0c01007387 */ /* 0x0001e20000100800 */
[----:B------:R-:W-:Y:S01]  /*244c0*/  LOP3.LUT R5, R5, 0xffbfffff, RZ, 0xc0, !PT ;  /* 0xffbfffff05057812 */ /* 0x000fe200078ec0ff */
[----:B------:R-:W-:Y:S01]  /*244d0*/  VIADD R2, R7, 0x124 ;  /* 0x0000012407027836 */ /* 0x000fe20000000000 */
[----:B------:R-:W-:Y:S01]  /*244e0*/  UMOV UR40, UR20 ;  /* 0x0000001400287c82 */ /* 0x000fe20008000000 */
[----:B------:R-:W-:Y:S01]  /*244f0*/  ULDC UR8, c[0x0][0x228] ;  /* 0x00008a0000087ab9 */ /* 0x000fe20000000800 */
[----:B------:R-:W-:Y:S01]  /*24500*/  UMOV UR46, UR18 ;  /* 0x00000012002e7c82 */ /* 0x000fe20008000000 */
[----:B------:R-:W-:Y:S01]  /*24510*/  ULDC UR18, c[0x0][0x248] ;  /* 0x0000920000127ab9 */ /* 0x000fe20000000800 */
[----:B------:R-:W-:Y:S01]  /*24520*/  ULDC UR20, c[0x0][0x248] ;  /* 0x0000920000147ab9 */ /* 0x000fe20000000800 */
[----:B0-----:R-:W-:Y:S01]  /*24530*/  VIADD R12, R12, UR12 ;  /* 0x0000000c0c0c7c36 */ /* 0x001fe20008000000 */
[----:B------:R-:W-:-:S02]  /*24540*/  ULDC UR12, c[0x0][0x228] ;  /* 0x00008a00000c7ab9 */ /* 0x000fc40000000800 */
[----:B------:R-:W-:Y:S01]  /*24550*/  ISETP.LT.AND P0, PT, R8, UR12, !P0 ;  /* 0x0000000c08007c0c */ /* 0x000fe2000c701270 */
[----:B------:R-:W-:Y:S01]  /*24560*/  ULDC UR12, c[0x0][0x248] ;  /* 0x00009200000c7ab9 */ /* 0x000fe20000000800 */
[----:B------:R-:W-:-:S04]  /*24570*/  @P1 LOP3.LUT R5, R5, 0x400000, RZ, 0xfc, !PT ;  /* 0x0040000005051812 */ /* 0x000fc800078efcff */
[----:B------:R-:W-:-:S07]  /*24580*/  LOP3.LUT R5, R5, 0xffdfffff, RZ, 0xc0, !PT ;  /* 0xffdfffff05057812 */ /* 0x000fce00078ec0ff */
        /* <DEDUP_REMOVED lines=8> */
[----:B0-----:R-:W-:Y:S01]  /*24610*/  VIADD R12, R12, UR14 ;  /* 0x0000000e0c0c7c36 */ /* 0x001fe20008000000 */
[----:B------:R-:W-:Y:S02]  /*24620*/  ULDC UR14, c[0x0][0x228] ;  /* 0x00008a00000e7ab9 */ /* 0x000fe40000000800 */
[----:B------:R-:W-:Y:S01]  /*24630*/  ISETP.LT.AND P0, PT, R8, UR14, !P0 ;  /* 0x0000000e08007c0c */ /* 0x000fe2000c701270 */
[----:B------:R-:W-:-:S03]  /*24640*/  ULDC UR14, c[0x0][0x228] ;  /* 0x00008a00000e7ab9 */ /* 0x000fc60000000800 */
[----:B------:R-:W-:-:S04]  /*24650*/  @P1 LOP3.LUT R5, R5, 0x100000, RZ, 0xfc, !PT ;  /* 0x0010000005051812 */ /* 0x000fc800078efcff */
[----:B------:R-:W-:-:S05]  /*24660*/  LOP3.LUT R5, R5, 0xfff7ffff, RZ, 0xc0, !PT ;  /* 0xfff7ffff05057812 */ /* 0x000fca00078ec0ff */
[----:B------:R-:W-:Y:S02]  /*24670*/  @P0 LOP3.LUT R5, R5, 0x80000, RZ, 0xfc, !PT ;  /* 0x0008000005050812 */ /* 0x000fe400078efcff */
[----:B------:R-:W-:-:S04]  /*24680*/  ISETP.GE.AND P0, PT, R2, UR40, PT ;  /* 0x0000002802007c0c */ /* 0x000fc8000bf06270 */
[----:B------:R-:W-:Y:S02]  /*24690*/  ISETP.LT.AND P1, PT, R9, UR24, !P0 ;  /* 0x0000001809007c0c */ /* 0x000fe4000c721270 */
[----:B------:R-:W-:Y:S01]  /*246a0*/  LOP3.LUT R5, R5, 0xfffbffff, RZ, 0xc0, !PT ;  /* 0xfffbffff05057812 */ /* 0x000fe200078ec0ff */
[----:B------:R-:W-:Y:S01]  /*246b0*/  VIADD R2, R7, 0x120 ;  /* 0x0000012007027836 */ /* 0x000fe20000000000 */
[----:B------:R-:W-:Y:S01]  /*246c0*/  ISETP.LT.AND P0, PT, R8, UR5, !P0 ;  /* 0x0000000508007c0c */ /* 0x000fe2000c701270 */
[----:B------:R0:W-:Y:S01]  /*246d0*/  STL [R1+0x534], R12 ;  /* 0x0005340c01007387 */ /* 0x0001e20000100800 */
[----:B------:R-:W-:Y:S01]  /*246e0*/  UMOV UR40, UR32 ;  /* 0x0000002000287c82 */ /* 0x000fe20008000000 */
[----:B------:R-:W-:Y:S01]  /*246f0*/  ULDC UR5, c[0x0][0x228] ;  /* 0x00008a0000057ab9 */ /* 0x000fe20000000800 */
[----:B------:R-:W-:Y:S01]  /*24700*/  UMOV UR38, UR50 ;  /* 0x0000003200267c82 */ /* 0x000fe20008000000 */
[----:B------:R-:W-:-:S04]  /*24710*/  ULDC UR24, c[0x0][0x248] ;  /* 0x0000920000187ab9 */ /* 0x000fc80000000800 */
[----:B------:R-:W-:Y:S01]  /*24720*/  @P1 LOP3.LUT R5, R5, 0x40000, RZ, 0xfc, !PT ;  /* 0x0004000005051812 */ /* 0x000fe200078efcff */
[----:B------:R-:W-:Y:S01]  /*24730*/  ULDC UR32, c[0x0][0x228] ;  /* 0x00008a0000207ab9 */ /* 0x000fe20000000800 */
[----:B0-----:R-:W-:Y:S01]  /*24740*/  VIADD R12, R12, UR16 ;  /* 0x000000100c0c7c36 */ /* 0x001fe20008000000 */
[----:B------:R-:W-:Y:S01]  /*24750*/  ULDC UR16, c[0x0][0x248] ;  /* 0x0000920000107ab9 */ /* 0x000fe20000000800 */
[----:B------:R-:W-:-:S04]  /*24760*/  LOP3.LUT R5, R5, 0xfffdffff, RZ, 0xc0, !PT ;  /* 0xfffdffff05057812 */ /* 0x000fc800078ec0ff */
[----:B------:R-:W-:Y:S02]  /*24770*/  @P0 LOP3.LUT R5, R5, 0x20000, RZ, 0xfc, !PT ;  /* 0x0002000005050812 */ /* 0x000fe400078efcff */
[----:B------:R-:W-:Y:S01]  /*24780*/  ISETP.GE.AND P0, PT, R2, UR60, PT ;  /* 0x0000003c02007c0c */ /* 0x000fe2000bf06270 */
[----:B------:R0:W-:Y:S03]  /*24790*/  STL [R1+0x538], R12 ;  /* 0x0005380c01007387 */ /* 0x0001e60000100800 */
[----:B------:R-:W-:Y:S02]  /*247a0*/  ISETP.LT.AND P1, PT, R9, UR6, !P0 ;  /* 0x0000000609007c0c */ /* 0x000fe4000c721270 */
[----:B------:R-:W-:Y:S01]  /*247b0*/  LOP3.LUT R5, R5, 0xfffeffff, RZ, 0xc0, !PT ;  /* 0xfffeffff05057812 */ /* 0x000fe200078ec0ff */
[----:B------:R-:W-:Y:S01]  /*247c0*/  VIADD R2, R7, 0x11e ;  /* 0x0000011e07027836 */ /* 0x000fe20000000000 */
[----:B------:R-:W-:Y:S01]  /*247d0*/  UMOV UR60, UR30 ;  /* 0x0000001e003c7c82 */ /* 0x000fe20008000000 */
[----:B------:R-:W-:Y:S01]  /*247e0*/  UMOV UR50, UR22 ;  /* 0x0000001600327c82 */ /* 0x000fe20008000000 */
[----:B------:R-:W-:Y:S01]  /*247f0*/  ULDC UR6, c[0x0][0x228] ;  /* 0x00008a0000067ab9 */ /* 0x000fe20000000800 */
[----:B0-----:R-:W-:Y:S01]  /*24800*/  VIADD R12, R12, UR16 ;  /* 0x000000100c0c7c36 */ /* 0x001fe20008000000 */
[----:B------:R-:W-:-:S05]  /*24810*/  ULDC UR16, c[0x0][0x248] ;  /* 0x0000920000107ab9 */ /* 0x000fca0000000800 */
[----:B------:R-:W-:Y:S01]  /*24820*/  @P1 LOP3.LUT R5, R5, 0x10000, RZ, 0xfc, !PT ;  /* 0x0001000005051812 */ /* 0x000fe200078efcff */
[----:B------:R0:W-:Y:S01]  /*24830*/  STL [R1+0x53c], R12 ;  /* 0x00053c0c01007387 */ /* 0x0001e20000100800 */
[----:B------:R-:W-:Y:S01]  /*24840*/  UMOV UR30, UR46 ;  /* 0x0000002e001e7c82 */ /* 0x000fe20008000000 */
[----:B------:R-:W-:Y:S01]  /*24850*/  ULDC UR22, c[0x0][0x248] ;  /* 0x0000920000167ab9 */ /* 0x000fe20000000800 */
[----:B0-----:R-:W-:Y:S01]  /*24860*/  VIADD R12, R12, UR16 ;  /* 0x000000100c0c7c36 */ /* 0x001fe20008000000 */
[----:B------:R-:W-:Y:S02]  /*24870*/  ULDC UR16, c[0x0][0x228] ;  /* 0x00008a0000107ab9 */ /* 0x000fe40000000800 */
[----:B------:R-:W-:Y:S02]  /*24880*/  ISETP.LT.AND P0, PT, R8, UR16, !P0 ;  /* 0x0000001008007c0c */ /* 0x000fe4000c701270 */
[----:B------:R-:W-:Y:S01]  /*24890*/  LOP3.LUT R5, R5, 0xffff7fff, RZ, 0xc0, !PT ;  /* 0xffff7fff05057812 */ /* 0x000fe200078ec0ff */
[----:B------:R0:W-:Y:S01]  /*248a0*/  STL [R1+0x540], R12 ;  /* 0x0005400c01007387 */ /* 0x0001e20000100800 */
[----:B------:R-:W-:Y:S01]  /*248b0*/  UMOV UR46, UR26 ;  /* 0x0000001a002e7c82 */ /* 0x000fe20008000000 */
[----:B------:R-:W-:Y:S01]  /*248c0*/  ULDC UR16, c[0x0][0x248] ;  /* 0x0000920000107ab9 */ /* 0x000fe20000000800 */
[----:B------:R-:W-:Y:S01]  /*248d0*/  UMOV UR61, UR34 ;  /* 0x00000022003d7c82 */ /* 0x000fe20008000000 */
[----:B------:R-:W-:Y:S01]  /*248e0*/  ULDC UR26, c[0x0][0x248] ;  /* 0x00009200001a7ab9 */ /* 0x000fe20000000800 */
[----:B------:R-:W-:-:S05]  /*248f0*/  ULDC UR34, c[0x0][0x248] ;  /* 0x0000920000227ab9 */ /* 0x000fca0000000800 */
        /* <DEDUP_REMOVED lines=24> */
[----:B------:R-:W-:Y:S01]  /*24a80*/  UMOV UR48, UR28 ;  /* 0x0000001c00307c82 */ /* 0x000fe20008000000 */
[----:B------:R-:W-:Y:S01]  /*24a90*/  ULDC UR10, c[0x0][0x228] ;  /* 0x00008a00000a7ab9 */ /* 0x000fe20000000800 */
[----:B------:R-:W-:Y:S01]  /*24aa0*/  ULDC UR28, c[0x0][0x248] ;  /* 0x00009200001c7ab9 */ /* 0x000fe20000000800 */
[----:B------:R-:W-:Y:S01]  /*24ab0*/  ULDC UR12, c[0x0][0x228] ;  /* 0x00008a00000c7ab9 */ /* 0x000fe20000000800 */
[----:B------:R-:W-:-:S02]  /*24ac0*/  ULDC UR30, c[0x0][0x248] ;  /* 0x00009200001e7ab9 */ /* 0x000fc40000000800 */
[----:B------:R-:W-:-:S04]  /*24ad0*/  @P1 LOP3.LUT R5, R5, 0x1000, RZ, 0xfc, !PT ;  /* 0x0000100005051812 */ /* 0x000fc800078efcff */
[----:B------:R-:W-:-:S04]  /*24ae0*/  LOP3.LUT R5, R5, 0xfffff7ff, RZ, 0xc0, !PT ;  /* 0xfffff7ff05057812 */ /* 0x000fc800078ec0ff */
[----:B------:R-:W-:Y:S02]  /*24af0*/  @P0 LOP3.LUT R5, R5, 0x800, RZ, 0xfc, !PT ;  /* 0x0000080005050812 */ /* 0x000fe400078efcff */
[----:B------:R-:W-:Y:S01]  /*24b00*/  ISETP.GE.AND P0, PT, R2, UR40, PT ;  /* 0x0000002802007c0c */ /* 0x000fe2000bf06270 */
[----:B0-----:R-:W-:Y:S01]  /*24b10*/  VIADD R12, R12, UR20 ;  /* 0x000000140c0c7c36 */ /* 0x001fe20008000000 */
[----:B------:R-:W-:Y:S01]  /*24b20*/  ULDC UR20, c[0x0][0x248] ;  /* 0x0000920000147ab9 */ /* 0x000fe20000000800 */
[----:B------:R-:W-:Y:S01]  /*24b30*/  LOP3.LUT R5, R5, 0xfffffbff, RZ, 0xc0, !PT ;  /* 0xfffffbff05057812 */ /* 0x000fe200078ec0ff */
[----:B------:R-:W-:Y:S01]  /*24b40*/  VIADD R2, R7, 0x118 ;  /* 0x0000011807027836 */ /* 0x000fe20000000000 */
[----:B------:R-:W-:Y:S01]  /*24b50*/  ISETP.LT.AND P1, PT, R9, UR14, !P0 ;  /* 0x0000000e09007c0c */ /* 0x000fe2000c721270 */
[----:B------:R0:W-:Y:S01]  /*24b60*/  STL [R1+0x54c], R12 ;  /* 0x00054c0c01007387 */ /* 0x0001e20000100800 */
[----:B------:R-:W-:Y:S01]  /*24b70*/  ULDC UR14, c[0x0][0x228] ;  /* 0x00008a00000e7ab9 */ /* 0x000fe20000000800 */
[----:B------:R-:W-:Y:S01]  /*24b80*/  ULDC UR40, c[0x0][0x228] ;  /* 0x00008a0000287ab9 */ /* 0x000fe20000000800 */
[----:B0-----:R-:W-:Y:S01]  /*24b90*/  VIADD R12, R12, UR20 ;  /* 0x000000140c0c7c36 */ /* 0x001fe20008000000 */
[----:B------:R-:W-:-:S02]  /*24ba0*/  ULDC UR20, c[0x0][0x228] ;  /* 0x00008a0000147ab9 */ /* 0x000fc40000000800 */
[----:B------:R-:W-:Y:S01]  /*24bb0*/  ISETP.LT.AND P0, PT, R8, UR20, !P0 ;  /* 0x0000001408007c0c */ /* 0x000fe2000c701270 */
[----:B------:R-:W-:-:S05]  /*24bc0*/  ULDC UR20, c[0x0][0x228] ;  /* 0x00008a0000147ab9 */ /* 0x000fca0000000800 */
[----:B------:R-:W-:-:S04]  /*24bd0*/  @P1 LOP3.LUT R5, R5, 0x400, RZ, 0xfc, !PT ;  /* 0x0000040005051812 */ /* 0x000fc800078efcff */
[----:B------:R-:W-:-:S04]  /*24be0*/  LOP3.LUT R5, R5, 0xfffffdff, RZ, 0xc0, !PT ;  /* 0xfffffdff05057812 */ /* 0x000fc800078ec0ff */
        /* <DEDUP_REMOVED lines=10> */
[----:B------:R-:W-:-:S04]  /*24c90*/  ISETP.LT.AND P0, PT, R8, UR22, !P0 ;  /* 0x0000001608007c0c */ /* 0x000fc8000c701270 */
[----:B------:R-:W-:Y:S01]  /*24ca0*/  @P1 LOP3.LUT R5, R5, 0x100, RZ, 0xfc, !PT ;  /* 0x0000010005051812 */ /* 0x000fe200078efcff */
[----:B------:R0:W-:Y:S01]  /*24cb0*/  STL [R1+0x554], R12 ;  /* 0x0005540c01007387 */ /* 0x0001e20000100800 */
[----:B------:R-:W-:Y:S01]  /*24cc0*/  UMOV UR38, UR48 ;  /* 0x0000003000267c82 */ /* 0x000fe20008000000 */
[----:B------:R-:W-:Y:S01]  /*24cd0*/  ULDC UR22, c[0x0][0x228] ;  /* 0x00008a0000167ab9 */ /* 0x000fe20000000800 */
[----:B------:R-:W-:Y:S01]  /*24ce0*/  LOP3.LUT R5, R5, 0xffffff7f, RZ, 0xc0, !PT ;  /* 0xffffff7f05057812 */ /* 0x000fe200078ec0ff */
[----:B------:R-:W-:-:S04]  /*24cf0*/  ULDC UR48, c[0x0][0x228] ;  /* 0x00008a0000307ab9 */ /* 0x000fc80000000800 */
[----:B------:R-:W-:Y:S02]  /*24d00*/  @P0 LOP3.LUT R5, R5, 0x80, RZ, 0xfc, !PT ;  /* 0x0000008005050812 */ /* 0x000fe400078efcff */
[----:B------:R-:W-:-:S04]  /*24d10*/  ISETP.GE.AND P0, PT, R2, UR42, PT ;  /* 0x0000002a02007c0c */ /* 0x000fc8000bf06270 */
[----:B------:R-:W-:Y:S02]  /*24d20*/  ISETP.LT.AND P1, PT, R9, UR32, !P0 ;  /* 0x0000002009007c0c */ /* 0x000fe4000c721270 */
[----:B------:R-:W-:Y:S01]  /*24d30*/  LOP3.LUT R5, R5, 0xffffffbf, RZ, 0xc0, !PT ;  /* 0xffffffbf05057812 */ /* 0x000fe200078ec0ff */
[----:B0-----:R-:W-:Y:S01]  /*24d40*/  VIADD R12, R12, UR24 ;  /* 0x000000180c0c7c36 */ /* 0x001fe20008000000 */
[----:B------:R-:W-:Y:S01]  /*24d50*/  ISETP.LT.AND P0, PT, R8, UR6, !P0 ;  /* 0x0000000608007c0c */ /* 0x000fe2000c701270 */
[----:B------:R-:W-:Y:S01]  /*24d60*/  VIADD R2, R7, 0x114 ;  /* 0x0000011407027836 */ /* 0x000fe20000000000 */
[----:B------:R-:W-:Y:S01]  /*24d70*/  ULDC UR24, c[0x0][0x248] ;  /* 0x0000920000187ab9 */ /* 0x000fe20000000800 */
[----:B------:R-:W-:Y:S01]  /*24d80*/  UMOV UR42, UR44 ;  /* 0x0000002c002a7c82 */ /* 0x000fe20008000000 */
[----:B------:R-:W-:-:S05]  /*24d90*/  ULDC UR32, c[0x0][0x228] ;  /* 0x00008a0000207ab9 */ /* 0x000fca0000000800 */
[----:B------:R-:W-:Y:S01]  /*24da0*/  @P1 LOP3.LUT R5, R5, 0x40, RZ, 0xfc, !PT ;  /* 0x0000004005051812 */ /* 0x000fe200078efcff */
[----:B------:R0:W-:Y:S01]  /*24db0*/  STL [R1+0x558], R12 ;  /* 0x0005580c01007387 */ /* 0x0001e20000100800 */
[----:B------:R-:W-:Y:S01]  /*24dc0*/  ULDC UR6, c[0x0][0x228] ;  /* 0x00008a0000067ab9 */ /* 0x000fe20000000800 */
[----:B------:R-:W-:Y:S01]  /*24dd0*/  ULDC UR44, c[0x0][0x228] ;  /* 0x00008a00002c7ab9 */ /* 0x000fe20000000800 */
        /* <DEDUP_REMOVED lines=34> */
[----:B------:R-:W-:Y:S01]  /*25000*/  @P0 LOP3.LUT R5, R5, 0x2, RZ, 0xfc, !PT ;  /* 0x0000000205050812 */ /* 0x000fe200078efcff */
[----:B0-----:R-:W-:Y:S01]  /*25010*/  VIADD R12, R12, UR18 ;  /* 0x000000120c0c7c36 */ /* 0x001fe20008000000 */
[----:B------:R-:W-:Y:S01]  /*25020*/  ISETP.GE.AND P0, PT, R2, UR38, PT ;  /* 0x0000002602007c0c */ /* 0x000fe2000bf06270 */
[----:B------:R-:W-:Y:S01]  /*25030*/  ULDC UR18, c[0x0][0x228] ;  /* 0x00008a0000127ab9 */ /* 0x000fe20000000800 */
[----:B------:R-:W-:Y:S01]  /*25040*/  VIADD R2, R7, 0x10e ;  /* 0x0000010e07027836 */ /* 0x000fe20000000000 */
[----:B------:R-:W-:Y:S01]  /*25050*/  LOP3.LUT R5, R5, 0xfffffffe, RZ, 0xc0, !PT ;  /* 0xfffffffe05057812 */ /* 0x000fe200078ec0ff */
[----:B------:R0:W-:Y:S01]  /*25060*/  STL [R1+0x56c], R12 ;  /* 0x00056c0c01007387 */ /* 0x0001e20000100800 */
[----:B------:R-:W-:Y:S01]  /*25070*/  ISETP.LT.AND P1, PT, R9, UR18, !P0 ;  /* 0x0000001209007c0c */ /* 0x000fe2000c721270 */
[----:B------:R-:W-:Y:S01]  /*25080*/  ULDC UR18, c[0x0][0x228] ;  /* 0x00008a0000127ab9 */ /* 0x000fe20000000800 */
[----:B------:R-:W-:Y:S01]  /*25090*/  ISETP.LT.AND P0, PT, R8, UR10, !P0 ;  /* 0x0000000a08007c0c */ /* 0x000fe2000c701270 */
[----:B------:R-:W-:Y:S01]  /*250a0*/  ULDC UR10, c[0x0][0x248] ;  /* 0x00009200000a7ab9 */ /* 0x000fe20000000800 */
[----:B------:R-:W-:Y:S01]  /*250b0*/  ULDC UR38, c[0x0][0x248] ;  /* 0x0000920000267ab9 */ /* 0x000fe20000000800 */
[----:B0-----:R-:W-:Y:S01]  /*250c0*/  VIADD R12, R12, UR28 ;  /* 0x0000001c0c0c7c36 */ /* 0x001fe20008000000 */
[----:B------:R-:W-:-:S09]  /*250d0*/  ULDC UR28, c[0x0][0x248] ;  /* 0x00009200001c7ab9 */ /* 0x000fd20000000800 */
[----:B------:R-:W-:Y:S02]  /*250e0*/  @P0 LOP3.LUT R10, R10, 0x80000000, RZ, 0xfc, !PT ;  /* 0x800000000a0a0812 */ /* 0x000fe400078efcff */
[----:B------:R-:W-:Y:S02]  /*250f0*/  ISETP.GE.AND P0, PT, R2, UR42, PT ;  /* 0x0000002a02007c0c */ /* 0x000fe4000bf06270 */
[----:B------:R-:W-:Y:S02]  /*25100*/  @P1 LOP3.LUT R5, R5, 0x1, RZ, 0xfc, !PT ;  /* 0x0000000105051812 */ /* 0x000fe400078efcff */
[----:B------:R-:W-:Y:S01]  /*25110*/  ISETP.LT.AND P1, PT, R9, UR12, !P0 ;  /* 0x0000000c09007c0c */ /* 0x000fe2000c721270 */
[----:B------:R0:W-:Y:S01]  /*25120*/  STL [R1+0x570], R12 ;  /* 0x0005700c01007387 */ /* 0x0001e20000100800 */
[----:B------:R-:W-:Y:S01]  /*25130*/  LOP3.LUT R10, R10, 0xbfffffff, RZ, 0xc0, !PT ;  /* 0xbfffffff0a0a7812 */ /* 0x000fe200078ec0ff */
[----:B------:R-:W-:Y:S01]  /*25140*/  VIADD R2, R7, 0x10c ;  /* 0x0000010c07027836 */ /* 0x000fe20000000000 */
[----:B------:R-:W-:Y:S01]  /*25150*/  UMOV UR42, UR56 ;  /* 0x00000038002a7c82 */ /* 0x000fe20008000000 */
[----:B------:R-:W-:Y:S01]  /*25160*/  ULDC UR12, c[0x0][0x228] ;  /* 0x00008a00000c7ab9 */ /* 0x000fe20000000800 */
[----:B------:R-:W-:Y:S01]  /*25170*/  ULDC UR56, c[0x0][0x228] ;  /* 0x00008a0000387ab9 */ /* 0x000fe20000000800 */
[----:B0-----:R-:W-:Y:S01]  /*25180*/  VIADD R12, R12, UR28 ;  /* 0x0000001c0c0c7c36 */ /* 0x001fe20008000000 */
[----:B------:R-:W-:-:S02]  /*25190*/  ULDC UR28, c[0x0][0x228] ;  /* 0x00008a00001c7ab9 */ /* 0x000fc40000000800 */
[----:B------:R-:W-:Y:S01]  /*251a0*/  ISETP.LT.AND P0, PT, R8, UR28, !P0 ;  /* 0x0000001c08007c0c */ /* 0x000fe2000c701270 */
[----:B------:R-:W-:Y:S02]  /*251b0*/  ULDC UR28, c[0x0][0x228] ;  /* 0x00008a00001c7ab9 */ /* 0x000fe40000000800 */
[----:B------:R-:W-:-:S04]  /*251c0*/  @P1 LOP3.LUT R10, R10, 0x40000000, RZ, 0xfc, !PT ;  /* 0x400000000a0a1812 */ /* 0x000fc800078efcff */
[----:B------:R-:W-:-:S06]  /*251d0*/  LOP3.LUT R10, R10, 0xdfffffff, RZ, 0xc0, !PT ;  /* 0xdfffffff0a0a7812 */ /* 0x000fcc00078ec0ff */
[----:B------:R-:W-:Y:S02]  /*251e0*/  @P0 LOP3.LUT R10, R10, 0x20000000, RZ, 0xfc, !PT ;  /* 0x200000000a0a0812 */ /* 0x000fe400078efcff */
[----:B------:R-:W-:Y:S02]  /*251f0*/  ISETP.GE.AND P0, PT, R2, UR61, PT ;  /* 0x0000003d02007c0c */ /* 0x000fe4000bf06270 */
[----:B------:R-:W-:Y:S01]  /*25200*/  LOP3.LUT R10, R10, 0xefffffff, RZ, 0xc0, !PT ;  /* 0xefffffff0a0a7812 */ /* 0x000fe200078ec0ff */
[----:B------:R-:W-:Y:S01]  /*25210*/  VIADD R2, R7, 0x10a ;  /* 0x0000010a07027836 */ /* 0x000fe20000000000 */
[----:B------:R-:W-:Y:S01]  /*25220*/  ISETP.LT.AND P1, PT, R9, UR14, !P0 ;  /* 0x0000000e09007c0c */ /* 0x000fe2000c721270 */
[----:B------:R0:W-:Y:S01]  /*25230*/  STL [R1+0x574], R12 ;  /* 0x0005740c01007387 */ /* 0x0001e20000100800 */
[----:B------:R-:W-:Y:S01]  /*25240*/  ISETP.LT.AND P0, PT, R8, UR20, !P0 ;  /* 0x0000001408007c0c */ /* 0x000fe2000c701270 */
[----:B------:R-:W-:Y:S01]  /*25250*/  ULDC UR14, c[0x0][0x228] ;  /* 0x00008a00000e7ab9 */ /* 0x000fe20000000800 */
[----:B------:R-:W-:Y:S01]  /*25260*/  ULDC UR20, c[0x0][0x248] ;  /* 0x0000920000147ab9 */ /* 0x000fe20000000800 */
[----:B------:R-:W-:Y:S01]  /*25270*/  LOP3.LUT R11, R11, 0x7fffffff, RZ, 0xc0, !PT ;  /* 0x7fffffff0b0b7812 */ /* 0x000fe200078ec0ff */
[----:B------:R-:W-:-:S07]  /*25280*/  ULDC UR61, c[0x0][0x228] ;  /* 0x00008a00003d7ab9 */ /* 0x000fce0000000800 */
[----:B------:R-:W-:-:S04]  /*25290*/  @P1 LOP3.LUT R10, R10, 0x10000000, RZ, 0xfc, !PT ;  /* 0x100000000a0a1812 */ /* 0x000fc800078efcff */
[----:B------:R-:W-:-:S04]  /*252a0*/  LOP3.LUT R10, R10, 0xf7ffffff, RZ, 0xc0, !PT ;  /* 0xf7ffffff0a0a7812 */ /* 0x000fc800078ec0ff */
[----:B------:R-:W-:Y:S02]  /*252b0*/  @P0 LOP3.LUT R10, R10, 0x8000000, RZ, 0xfc, !PT ;  /* 0x080000000a0a0812 */ /* 0x000fe400078efcff */
[----:B------:R-:W-:-:S04]  /*252c0*/  ISETP.GE.AND P0, PT, R2, UR60, PT ;  /* 0x0000003c02007c0c */ /* 0x000fc8000bf06270 */
[----:B------:R-:W-:Y:S02]  /*252d0*/  ISETP.LT.AND P1, PT, R9, UR40, !P0 ;  /* 0x0000002809007c0c */ /* 0x000fe4000c721270 */
[----:B------:R-:W-:Y:S01]  /*252e0*/  LOP3.LUT R10, R10, 0xfbffffff, RZ, 0xc0, !PT ;  /* 0xfbffffff0a0a7812 */ /* 0x000fe200078ec0ff */
[----:B0-----:R-:W-:Y:S01]  /*252f0*/  VIADD R12, R12, UR30 ;  /* 0x0000001e0c0c7c36 */ /* 0x001fe20008000000 */
[----:B------:R-:W-:Y:S01]  /*25300*/  ISETP.LT.AND P0, PT, R8, UR22, !P0 ;  /* 0x0000001608007c0c */ /* 0x000fe2000c701270 */
[----:B------:R-:W-:Y:S01]  /*25310*/  ULDC UR30, c[0x0][0x248] ;  /* 0x00009200001e7ab9 */ /* 0x000fe20000000800 */
[----:B------:R-:W-:Y:S01]  /*25320*/  VIADD R2, R7, 0x108 ;  /* 0x0000010807027836 */ /* 0x000fe20000000000 */
[----:B------:R-:W-:Y:S01]  /*25330*/  UMOV UR60, UR50 ;  /* 0x00000032003c7c82 */ /* 0x000fe20008000000 */
[----:B------:R0:W-:Y:S01]  /*25340*/  STL [R1+0x578], R12 ;  /* 0x0005780c01007387 */ /* 0x0001e20000100800 */
[----:B------:R-:W-:Y:S01]  /*25350*/  ULDC UR22, c[0x0][0x228] ;  /* 0x00008a0000167ab9 */ /* 0x000fe20000000800 */
[----:B------:R-:W-:Y:S01]  /*25360*/  ULDC UR40, c[0x0][0x248] ;  /* 0x0000920000287ab9 */ /* 0x000fe20000000800 */
[----:B------:R-:W-:-:S02]  /*25370*/  ULDC UR50, c[0x0][0x248] ;  /* 0x0000920000327ab9 */ /* 0x000fc40000000800 */
[----:B------:R-:W-:-:S04]  /*25380*/  @P1 LOP3.LUT R10, R10, 0x4000000, RZ, 0xfc, !PT ;  /* 0x040000000a0a1812 */ /* 0x000fc800078efcff */
[----:B------:R-:W-:Y:S01]  /*25390*/  LOP3.LUT R10, R10, 0xfdffffff, RZ, 0xc0, !PT ;  /* 0xfdffffff0a0a7812 */ /* 0x000fe200078ec0ff */
[----:B0-----:R-:W-:Y:S01]  /*253a0*/  VIADD R12, R12, UR30 ;  /* 0x0000001e0c0c7c36 */ /* 0x001fe20008000000 */
[----:B------:R-:W-:Y:S02]  /*253b0*/  ULDC UR30, c[0x0][0x248] ;  /* 0x00009200001e7ab9 */ /* 0x000fe40000000800 */
[----:B------:R-:W-:Y:S02]  /*253c0*/  @P0 LOP3.LUT R10, R10, 0x2000000, RZ, 0xfc, !PT ;  /* 0x020000000a0a0812 */ /* 0x000fe400078efcff */
[----:B------:R0:W-:Y:S01]  /*253d0*/  STL [R1+0x57c], R12 ;  /* 0x00057c0c01007387 */ /* 0x0001e20000100800 */
        /* <DEDUP_REMOVED lines=24> */
[----:B------:R-:W-:-:S08]  /*25560*/  ULDC UR52, c[0x0][0x228] ;  /* 0x00008a0000347ab9 */ /* 0x000fd00000000800 */
[----:B------:R-:W-:-:S04]  /*25570*/  @P1 LOP3.LUT R10, R10, 0x400000, RZ, 0xfc, !PT ;  /* 0x004000000a0a1812 */ /* 0x000fc800078efcff */
[----:B------:R-:W-:-:S04]  /*25580*/  LOP3.LUT R10, R10, 0xffdfffff, RZ, 0xc0, !PT ;  /* 0xffdfffff0a0a7812 */ /* 0x000fc800078ec0ff */
[----:B------:R-:W-:Y:S02]  /*25590*/  @P0 LOP3.LUT R10, R10, 0x200000, RZ, 0xfc, !PT ;  /* 0x002000000a0a0812 */ /* 0x000fe400078efcff */
[----:B------:R-:W-:Y:S02]  /*255a0*/  ISETP.GE.AND P0, PT, R2, UR54, PT ;  /* 0x0000003602007c0c */ /* 0x000fe4000bf06270 */
[----:B------:R-:W-:Y:S01]  /*255b0*/  LOP3.LUT R10, R10, 0xffefffff, RZ, 0xc0, !PT ;  /* 0xffefffff0a0a7812 */ /* 0x000fe200078ec0ff */
[----:B------:R-:W-:Y:S01]  /*255c0*/  VIADD R2, R7, 0x102 ;  /* 0x0000010207027836 */ /* 0x000fe20000000000 */
[----:B------:R-:W-:Y:S01]  /*255d0*/  ISETP.LT.AND P1, PT, R9, UR48, !P0 ;  /* 0x0000003009007c0c */ /* 0x000fe2000c721270 */
[----:B0-----:R-:W-:Y:S01]  /*255e0*/  VIADD R12, R12, UR34 ;  /* 0x000000220c0c7c36 */ /* 0x001fe20008000000 */
[----:B------:R-:W-:Y:S01]  /*255f0*/  ISETP.LT.AND P0, PT, R8, UR16, !P0 ;  /* 0x0000001008007c0c */ /* 0x000fe2000c701270 */
[----:B------:R-:W-:Y:S01]  /*25600*/  ULDC UR34, c[0x0][0x248] ;  /* 0x0000920000227ab9 */ /* 0x000fe20000000800 */
[----:B------:R-:W-:Y:S01]  /*25610*/  ULDC UR16, c[0x0][0x228] ;  /* 0x00008a0000107ab9 */ /* 0x000fe20000000800 */
[----:B------:R-:W-:Y:S01]  /*25620*/  ULDC UR48, c[0x0][0x248] ;  /* 0x0000920000307ab9 */ /* 0x000fe20000000800 */
[----:B------:R-:W-:-:S07]  /*25630*/  ULDC UR54, c[0x0][0x228] ;  /* 0x00008a0000367ab9 */ /* 0x000fce0000000800 */
        /* <DEDUP_REMOVED lines=15> */
[----:B------:R-:W-:Y:S01]  /*25730*/  ISETP.GE.AND P0, PT, R2, UR4, PT ;  /* 0x0000000402007c0c */ /* 0x000fe2000bf06270 */
[----:B0-----:R-:W-:Y:S01]  /*25740*/  VIADD R12, R12, UR34 ;  /* 0x000000220c0c7c36 */ /* 0x001fe20008000000 */
[----:B------:R-:W-:Y:S02]  /*25750*/  ULDC UR34, c[0x0][0x248] ;  /* 0x0000920000227ab9 */ /* 0x000fe40000000800 */
[----:B------:R-:W-:Y:S02]  /*25760*/  ISETP.LT.AND P1, PT, R9, UR26, !P0 ;  /* 0x0000001a09007c0c */ /* 0x000fe4000c721270 */
[----:B------:R-:W-:Y:S01]  /*25770*/  LOP3.LUT R10, R10, 0xfffeffff, RZ, 0xc0, !PT ;  /* 0xfffeffff0a0a7812 */ /* 0x000fe200078ec0ff */
[----:B------:R0:W-:Y:S01]  /*25780*/  STL [R1+0x58c], R12 ;  /* 0x00058c0c01007387 */ /* 0x0001e20000100800 */
[----:B------:R-:W-:Y:S01]  /*25790*/  ISETP.LT.AND P0, PT, R8, UR8, !P0 ;  /* 0x0000000808007c0c */ /* 0x000fe2000c701270 */
[----:B------:R-:W-:Y:S01]  /*257a0*/  VIADD R2, R7, 0xfe ;  /* 0x000000fe07027836 */ /* 0x000fe20000000000 */
[----:B------:R-:W-:Y:S01]  /*257b0*/  ULDC UR8, c[0x0][0x248] ;  /* 0x0000920000087ab9 */ /* 0x000fe20000000800 */
[----:B------:R-:W-:Y:S01]  /*257c0*/  ULDC UR26, c[0x0][0x248] ;  /* 0x00009200001a7ab9 */ /* 0x000fe20000000800 */
[----:B0-----:R-:W-:-:S05]  /*257d0*/  VIADD R12, R12, UR34 ;  /* 0x000000220c0c7c36 */ /* 0x001fca0008000000 */
[----:B------:R-:W-:Y:S01]  /*257e0*/  @P1 LOP3.LUT R10, R10, 0x10000, RZ, 0xfc, !PT ;  /* 0x000100000a0a1812 */ /* 0x000fe200078efcff */
[----:B------:R-:W-:Y:S01]  /*257f0*/  ULDC UR34, c[0x0][0x248] ;  /* 0x0000920000227ab9 */ /* 0x000fe20000000800 */
[----:B------:R0:W-:Y:S02]  /*25800*/  STL [R1+0x590], R12 ;  /* 0x0005900c01007387 */ /* 0x0001e40000100800 */
[----:B------:R-:W-:Y:S01]  /*25810*/  LOP3.LUT R10, R10, 0xffff7fff, RZ, 0xc0, !PT ;  /* 0xffff7fff0a0a7812 */ /* 0x000fe200078ec0ff */
[----:B0-----:R-:W-:Y:S01]  /*25820*/  VIADD R12, R12, UR24 ;  /* 0x000000180c0c7c36 */ /* 0x001fe20008000000 */
[----:B------:R-:W-:-:S04]  /*25830*/  ULDC UR24, c[0x0][0x248] ;  /* 0x0000920000187ab9 */ /* 0x000fc80000000800 */
[----:B------:R0:W-:Y:S01]  /*25840*/  STL [R1+0x594], R12 ;  /* 0x0005940c01007387 */ /* 0x0001e20000100800 */
[----:B------:R-:W-:Y:S02]  /*25850*/  @P0 LOP3.LUT R10, R10, 0x8000, RZ, 0xfc, !PT ;  /* 0x000080000a0a0812 */ /* 0x000fe400078efcff */
[----:B------:R-:W-:Y:S01]  /*25860*/  ISETP.GE.AND P0, PT, R2, UR9, PT ;  /* 0x0000000902007c0c */ /* 0x000fe2000bf06270 */
[----:B0-----:R-:W-:Y:S01]  /*25870*/  VIADD R12, R12, UR24 ;  /* 0x000000180c0c7c36 */ /* 0x001fe20008000000 */
[----:B------:R-:W-:Y:S01]  /*25880*/  ULDC UR24, c[0x0][0x248] ;  /* 0x0000920000187ab9 */ /* 0x000fe20000000800 */
[----:B------:R-:W-:Y:S01]  /*25890*/  LOP3.LUT R10, R10, 0xffffbfff, RZ, 0xc0, !PT ;  /* 0xffffbfff0a0a7812 */ /* 0x000fe200078ec0ff */
[----:B------:R-:W-:Y:S01]  /*258a0*/  VIADD R2, R7, 0xfc ;  /* 0x000000fc07027836 */ /* 0x000fe20000000000 */
[----:B------:R-:W-:Y:S01]  /*258b0*/  ULDC UR9, c[0x0][0x248] ;  /* 0x0000920000097ab9 */ /* 0x000fe20000000800 */
[----:B------:R0:W-:Y:S02]  /*258c0*/  STL [R1+0x598], R12 ;  /* 0x0005980c01007387 */ /* 0x0001e40000100800 */
[----:B0-----:R-:W-:Y:S01]  /*258d0*/  VIADD R12, R12, UR24 ;  /* 0x000000180c0c7c36 */ /* 0x001fe20008000000 */
[----:B------:R-:W-:-:S02]  /*258e0*/  ULDC UR24, c[0x0][0x228] ;  /* 0x00008a0000187ab9 */ /* 0x000fc40000000800 */
[----:B------:R-:W-:Y:S01]  /*258f0*/  ISETP.LT.AND P1, PT, R9, UR24, !P0 ;  /* 0x0000001809007c0c */ /* 0x000fe2000c721270 */
[----:B------:R-:W-:Y:S01]  /*25900*/  ULDC UR24, c[0x0][0x248] ;  /* 0x0000920000187ab9 */ /* 0x000fe20000000800 */
[----:B------:R-:W-:Y:S01]  /*25910*/  ISETP.LT.AND P0, PT, R8, UR18, !P0 ;  /* 0x0000001208007c0c */ /* 0x000fe2000c701270 */
[----:B------:R0:W-:Y:S01]  /*25920*/  STL [R1+0x59c], R12 ;  /* 0x00059c0c01007387 */ /* 0x0001e20000100800 */
[----:B------:R-:W-:-:S09]  /*25930*/  ULDC UR18, c[0x0][0x228] ;  /* 0x00008a0000127ab9 */ /* 0x000fd20000000800 */
[----:B------:R-:W-:-:S04]  /*25940*/  @P1 LOP3.LUT R10, R10, 0x4000, RZ, 0xfc, !PT ;  /* 0x000040000a0a1812 */ /* 0x000fc800078efcff */
[----:B------:R-:W-:Y:S01]  /*25950*/  LOP3.LUT R10, R10, 0xffffdfff, RZ, 0xc0, !PT ;  /* 0xffffdfff0a0a7812 */ /* 0x000fe200078ec0ff */
[----:B0-----:R-:W-:Y:S01]  /*25960*/  VIADD R12, R12, UR34 ;  /* 0x000000220c0c7c36 */ /* 0x001fe20008000000 */
[----:B------:R-:W-:Y:S02]  /*25970*/  ULDC UR34, c[0x0][0x228] ;  /* 0x00008a0000227ab9 */ /* 0x000fe40000000800 */
[----:B------:R-:W-:Y:S02]  /*25980*/  @P0 LOP3.LUT R10, R10, 0x2000, RZ, 0xfc, !PT ;  /* 0x000020000a0a0812 */ /* 0x000fe400078efcff */
[----:B------:R-:W-:Y:S01]  /*25990*/  ISETP.GE.AND P0, PT, R2, UR37, PT ;  /* 0x0000002502007c0c */ /* 0x000fe2000bf06270 */
[----:B------:R0:W-:Y:S01]  /*259a0*/  STL [R1+0x5a0], R12 ;  /* 0x0005a00c01007387 */ /* 0x0001e20000100800 */
[----:B------:R-:W-:Y:S01]  /*259b0*/  LOP3.LUT R10, R10, 0xffffefff, RZ, 0xc0, !PT ;  /* 0xffffefff0a0a7812 */ /* 0x000fe200078ec0ff */
[----:B------:R-:W-:Y:S01]  /*259c0*/  VIADD R2, R7, 0xfa ;  /* 0x000000fa07027836 */ /* 0x000fe20000000000 */
[----:B------:R-:W-:Y:S01]  /*259d0*/  ISETP.LT.AND P1, PT, R9, UR34, !P0 ;  /* 0x0000002209007c0c */ /* 0x000fe2000c721270 */
[----:B------:R-:W-:Y:S01]  /*259e0*/  ULDC UR37, c[0x0][0x228] ;  /* 0x00008a0000257ab9 */ /* 0x000fe20000000800 */
[----:B------:R-:W-:Y:S01]  /*259f0*/  ULDC UR34, c[0x0][0x248] ;  /* 0x0000920000227ab9 */ /* 0x000fe20000000800 */
[----:B0-----:R-:W-:Y:S01]  /*25a00*/  VIADD R12, R12, UR10 ;  /* 0x0000000a0c0c7c36 */ /* 0x001fe20008000000 */
[----:B------:R-:W-:-:S02]  /*25a10*/  ULDC UR10, c[0x0][0x228] ;  /* 0x00008a00000a7ab9 */ /* 0x000fc40000000800 */
[----:B------:R-:W-:Y:S01]  /*25a20*/  ISETP.LT.AND P0, PT, R8, UR10, !P0 ;  /* 0x0000000a08007c0c */ /* 0x000fe2000c701270 */
[----:B------:R-:W-:-:S06]  /*25a30*/  ULDC UR10, c[0x0][0x228] ;  /* 0x00008a00000a7ab9 */ /* 0x000fcc0000000800 */
        /* <DEDUP_REMOVED lines=29> */
[----:B------:R-:W-:Y:S01]  /*25c10*/  LOP3.LUT R10, R10, 0xffffff7f, RZ, 0xc0, !PT ;  /* 0xffffff7f0a0a7812 */ /* 0x000fe200078ec0ff */
[----:B------:R0:W-:Y:S03]  /*25c20*/  STL [R1+0x5ac], R12 ;  /* 0x0005ac0c01007387 */ /* 0x0001e60000100800 */
[----:B------:R-:W-:Y:S02]  /*25c30*/  @P0 LOP3.LUT R10, R10, 0x80, RZ, 0xfc, !PT ;  /* 0x000000800a0a0812 */ /* 0x000fe400078efcff */
[----:B------:R-:W-:Y:S01]  /*25c40*/  ISETP.GE.AND P0, PT, R2, UR21, PT ;  /* 0x0000001502007c0c */ /* 0x000fe2000bf06270 */
[----:B0-----:R-:W-:Y:S01]  /*25c50*/  VIADD R12, R12, UR38 ;  /* 0x000000260c0c7c36 */ /* 0x001fe20008000000 */
[----:B------:R-:W-:Y:S01]  /*25c60*/  LOP3.LUT R10, R10, 0xffffffbf, RZ, 0xc0, !PT ;  /* 0xffffffbf0a0a7812 */ /* 0x000fe200078ec0ff */
[----:B------:R-:W-:Y:S01]  /*25c70*/  VIADD R2, R7, 0xf4 ;  /* 0x000000f407027836 */ /* 0x000fe20000000000 */
[----:B------:R-:W-:Y:S01]  /*25c80*/  ISETP.LT.AND P1, PT, R9, UR14, !P0 ;  /* 0x0000000e09007c0c */ /* 0x000fe2000c721270 */
[----:B------:R-:W-:Y:S01]  /*25c90*/  ULDC UR38, c[0x0][0x248] ;  /* 0x0000920000267ab9 */ /* 0x000fe20000000800 */
[----:B------:R0:W-:Y:S01]  /*25ca0*/  STL [R1+0x5b0], R12 ;  /* 0x0005b00c01007387 */ /* 0x0001e20000100800 */
[----:B------:R-:W-:Y:S01]  /*25cb0*/  ULDC UR21, c[0x0][0x248] ;  /* 0x0000920000157ab9 */ /* 0x000fe20000000800 */
[----:B------:R-:W-:Y:S01]  /*25cc0*/  ULDC UR14, c[0x0][0x228] ;  /* 0x00008a00000e7ab9 */ /* 0x000fe20000000800 */
[----:B0-----:R-:W-:Y:S01]  /*25cd0*/  VIADD R12, R12, UR20 ;  /* 0x000000140c0c7c36 */ /* 0x001fe20008000000 */
[----:B------:R-:W-:-:S02]  /*25ce0*/  ULDC UR20, c[0x0][0x228] ;  /* 0x00008a0000147ab9 */ /* 0x000fc40000000800 */
[----:B------:R-:W-:Y:S01]  /*25cf0*/  ISETP.LT.AND P0, PT, R8, UR20, !P0 ;  /* 0x0000001408007c0c */ /* 0x000fe2000c701270 */
[----:B------:R-:W-:-:S04]  /*25d00*/  ULDC UR20, c[0x0][0x228] ;  /* 0x00008a0000147ab9 */ /* 0x000fc80000000800 */
[----:B------:R-:W-:-:S04]  /*25d10*/  @P1 LOP3.LUT R10, R10, 0x40, RZ, 0xfc, !PT ;  /* 0x000000400a0a1812 */ /* 0x000fc800078efcff */
[----:B------:R-:W-:-:S04]  /*25d20*/  LOP3.LUT R10, R10, 0xffffffdf, RZ, 0xc0, !PT ;  /* 0xffffffdf0a0a7812 */ /* 0x000fc800078ec0ff */
        /* <DEDUP_REMOVED lines=17> */
[----:B------:R0:W-:Y:S01]  /*25e40*/  STL [R1+0x5b8], R12 ;  /* 0x0005b80c01007387 */ /* 0x0001e20000100800 */
[----:B------:R-:W-:Y:S01]  /*25e50*/  ISETP.LT.AND P1, PT, R9, UR37, !P0 ;  /* 0x0000002509007c0c */ /* 0x000fe2000c721270 */
[----:B------:R-:W-:Y:S01]  /*25e60*/  VIADD R2, R7, 0xf0 ;  /* 0x000000f007027836 */ /* 0x000fe20000000000 */
[----:B------:R-:W-:Y:S01]  /*25e70*/  ISETP.LT.AND P0, PT, R8, UR5, !P0 ;  /* 0x0000000508007c0c */ /* 0x000fe2000c701270 */
[----:B------:R-:W-:Y:S01]  /*25e80*/  ULDC UR5, c[0x0][0x248] ;  /* 0x0000920000057ab9 */ /* 0x000fe20000000800 */
[----:B------:R-:W-:Y:S01]  /*25e90*/  ULDC UR33, c[0x0][0x248] ;  /* 0x0000920000217ab9 */ /* 0x000fe20000000800 */
[----:B------:R-:W-:Y:S01]  /*25ea0*/  ULDC UR37, c[0x0][0x248] ;  /* 0x0000920000257ab9 */ /* 0x000fe20000000800 */
[----:B0-----:R-:W-:Y:S01]  /*25eb0*/  VIADD R12, R12, UR40 ;  /* 0x000000280c0c7c36 */ /* 0x001fe20008000000 */
[----:B------:R-:W-:-:S06]  /*25ec0*/  ULDC UR40, c[0x0][0x248] ;  /* 0x0000920000287ab9 */ /* 0x000fcc0000000800 */
[----:B------:R-:W-:Y:S01]  /*25ed0*/  @P1 LOP3.LUT R10, R10, 0x4, RZ, 0xfc, !PT ;  /* 0x000000040a0a1812 */ /* 0x000fe200078efcff */
[----:B------:R0:W-:Y:S03]  /*25ee0*/  STL [R1+0x5bc], R12 ;  /* 0x0005bc0c01007387 */ /* 0x0001e60000100800 */
[----:B------:R-:W-:-:S04]  /*25ef0*/  LOP3.LUT R10, R10, 0xfffffffd, RZ, 0xc0, !PT ;  /* 0xfffffffd0a0a7812 */ /* 0x000fc800078ec0ff */
[----:B------:R-:W-:Y:S01]  /*25f00*/  @P0 LOP3.LUT R10, R10, 0x2, RZ, 0xfc, !PT ;  /* 0x000000020a0a0812 */ /* 0x000fe200078efcff */
[----:B0-----:R-:W-:Y:S01]  /*25f10*/  VIADD R12, R12, UR40 ;  /* 0x000000280c0c7c36 */ /* 0x001fe20008000000 */
[----:B------:R-:W-:Y:S01]  /*25f20*/  ULDC UR40, c[0x0][0x248] ;  /* 0x0000920000287ab9 */ /* 0x000fe20000000800 */
[----:B------:R-:W-:-:S03]  /*25f30*/  ISETP.GE.AND P0, PT, R2, UR19, PT ;  /* 0x0000001302007c0c */ /* 0x000fc6000bf06270 */
[----:B------:R0:W-:Y:S01]  /*25f40*/  STL [R1+0x5c0], R12 ;  /* 0x0005c00c01007387 */ /* 0x0001e20000100800 */
[----:B------:R-:W-:Y:S01]  /*25f50*/  ISETP.LT.AND P1, PT, R9, UR30, !P0 ;  /* 0x0000001e09007c0c */ /* 0x000fe2000c721270 */
[----:B------:R-:W-:Y:S01]  /*25f60*/  VIADD R2, R7, 0xee ;  /* 0x000000ee07027836 */ /* 0x000fe20000000000 */
[----:B------:R-:W-:Y:S01]  /*25f70*/  LOP3.LUT R10, R10, 0xfffffffe, RZ, 0xc0, !PT ;  /* 0xfffffffe0a0a7812 */ /* 0x000fe200078ec0ff */
[----:B------:R-:W-:Y:S01]  /*25f80*/  ULDC UR19, c[0x0][0x248] ;  /* 0x0000920000137ab9 */ /* 0x000fe20000000800 */
[----:B------:R-:W-:Y:S01]  /*25f90*/  ULDC UR30, c[0x0][0x228] ;  /* 0x00008a00001e7ab9 */ /* 0x000fe20000000800 */
[----:B0-----:R-:W-:Y:S01]  /*25fa0*/  VIADD R12, R12, UR40 ;  /* 0x000000280c0c7c36 */ /* 0x001fe20008000000 */
[----:B------:R-:W-:Y:S02]  /*25fb0*/  ULDC UR40, c[0x0][0x228] ;  /* 0x00008a0000287ab9 */ /* 0x000fe40000000800 */
[----:B------:R-:W-:Y:S01]  /*25fc0*/  ISETP.LT.AND P0, PT, R8, UR40, !P0 ;  /* 0x0000002808007c0c */ /* 0x000fe2000c701270 */
[----:B------:R-:W-:-:S04]  /*25fd0*/  ULDC UR40, c[0x0][0x228] ;  /* 0x00008a0000287ab9 */ /* 0x000fc80000000800 */
[----:B------:R-:W-:-:S08]  /*25fe0*/  @P1 LOP3.LUT R10, R10, 0x1, RZ, 0xfc, !PT ;  /* 0x000000010a0a1812 */ /* 0x000fd000078efcff */
        /* <DEDUP_REMOVED lines=12> */
[----:B------:R-:W-:-:S04]  /*260b0*/  @P1 LOP3.LUT R11, R11, 0x40000000, RZ, 0xfc, !PT ;  /* 0x400000000b0b1812 */ /* 0x000fc800078efcff */
[----:B------:R-:W-:Y:S01]  /*260c0*/  LOP3.LUT R11, R11, 0xdfffffff, RZ, 0xc0, !PT ;  /* 0xdfffffff0b0b7812 */ /* 0x000fe200078ec0ff */
[----:B------:R0:W-:Y:S03]  /*260d0*/  STL [R1+0x5c8], R12 ;  /* 0x0005c80c01007387 */ /* 0x0001e60000100800 */
        /* <DEDUP_REMOVED lines=16> */
[----:B------:R-:W-:Y:S01]  /*261e0*/  LOP3.LUT R11, R11, 0xf7ffffff, RZ, 0xc0, !PT ;  /* 0xf7ffffff0b0b7812 */ /* 0x000fe200078ec0ff */
[----:B0-----:R-:W-:Y:S01]  /*261f0*/  VIADD R12, R12, UR48 ;  /* 0x000000300c0c7c36 */ /* 0x001fe20008000000 */
[----:B------:R-:W-:Y:S02]  /*26200*/  ULDC UR48, c[0x0][0x248] ;  /* 0x0000920000307ab9 */ /* 0x000fe40000000800 */
[----:B------:R-:W-:Y:S02]  /*26210*/  @P0 LOP3.LUT R11, R11, 0x8000000, RZ, 0xfc, !PT ;  /* 0x080000000b0b0812 */ /* 0x000fe400078efcff */
[----:B------:R0:W-:Y:S01]  /*26220*/  STL [R1+0x5d4], R12 ;  /* 0x0005d40c01007387 */ /* 0x0001e20000100800 */
[----:B------:R-:W-:Y:S01]  /*26230*/  ISETP.GE.AND P0, PT, R2, UR55, PT ;  /* 0x0000003702007c0c */ /* 0x000fe2000bf06270 */
[----:B0-----:R-:W-:-:S03]  /*26240*/  VIADD R12, R12, UR48 ;  /* 0x000000300c0c7c36 */ /* 0x001fc60008000000 */
[----:B------:R-:W-:Y:S02]  /*26250*/  ISETP.LT.AND P1, PT, R9, UR54, !P0 ;  /* 0x0000003609007c0c */ /* 0x000fe4000c721270 */
[----:B------:R-:W-:Y:S01]  /*26260*/  LOP3.LUT R11, R11, 0xfbffffff, RZ, 0xc0, !PT ;  /* 0xfbffffff0b0b7812 */ /* 0x000fe200078ec0ff */
[----:B------:R-:W-:Y:S01]  /*26270*/  VIADD R2, R7, 0xe8 ;  /* 0x000000e807027836 */ /* 0x000fe20000000000 */
[----:B------:R0:W-:Y:S01]  /*26280*/  STL [R1+0x5d8], R12 ;  /* 0x0005d80c01007387 */ /* 0x0001e20000100800 */
[----:B------:R-:W-:Y:S01]  /*26290*/  ISETP.LT.AND P0, PT, R8, UR52, !P0 ;  /* 0x0000003408007c0c */ /* 0x000fe2000c701270 */
[----:B------:R-:W-:Y:S01]  /*262a0*/  ULDC UR48, c[0x0][0x228] ;  /* 0x00008a0000307ab9 */ /* 0x000fe20000000800 */
[----:B------:R-:W-:Y:S01]  /*262b0*/  ULDC UR55, c[0x0][0x228] ;  /* 0x00008a0000377ab9 */ /* 0x000fe20000000800 */
[----:B------:R-:W-:Y:S01]  /*262c0*/  ULDC UR52, c[0x0][0x228] ;  /* 0x00008a0000347ab9 */ /* 0x000fe20000000800 */
[----:B------:R-:W-:Y:S01]  /*262d0*/  ULDC UR54, c[0x0][0x228] ;  /* 0x00008a0000367ab9 */ /* 0x000fe20000000800 */
[----:B0-----:R-:W-:Y:S01]  /*262e0*/  VIADD R12, R12, UR44 ;  /* 0x0000002c0c0c7c36 */ /* 0x001fe20008000000 */
[----:B------:R-:W-:-:S04]  /*262f0*/  ULDC UR44, c[0x0][0x248] ;  /* 0x00009200002c7ab9 */ /* 0x000fc80000000800 */
[----:B------:R0:W-:Y:S01]  /*26300*/  STL [R1+0x5dc], R12 ;  /* 0x0005dc0c01007387 */ /* 0x0001e20000100800 */
[----:B------:R-:W-:Y:S01]  /*26310*/  @P1 LOP3.LUT R11, R11, 0x4000000, RZ, 0xfc, !PT ;  /* 0x040000000b0b1812 */ /* 0x000fe200078efcff */
[----:B0-----:R-:W-:-:S03]  /*26320*/  VIADD R12, R12, UR44 ;  /* 0x0000002c0c0c7c36 */ /* 0x001fc60008000000 */
[----:B------:R-:W-:Y:S01]  /*26330*/  LOP3.LUT R11, R11, 0xfdffffff, RZ, 0xc0, !PT ;  /* 0xfdffffff0b0b7812 */ /* 0x000fe200078ec0ff */
[----:B------:R-:W-:Y:S01]  /*26340*/  ULDC UR44, c[0x0][0x228] ;  /* 0x00008a00002c7ab9 */ /* 0x000fe20000000800 */
[----:B------:R0:W-:Y:S02]  /*26350*/  STL [R1+0x5e0], R12 ;  /* 0x0005e00c01007387 */ /* 0x0001e40000100800 */
        /* <DEDUP_REMOVED lines=10> */
[----:B------:R0:W-:Y:S01]  /*26400*/  STL [R1+0x5e8], R12 ;  /* 0x0005e80c01007387 */ /* 0x0001e20000100800 */
[----:B------:R-:W-:Y:S01]  /*26410*/  ISETP.LT.AND P1, PT, R9, UR50, !P0 ;  /* 0x0000003209007c0c */ /* 0x000fe2000c721270 */
[----:B------:R-:W-:Y:S01]  /*26420*/  ULDC UR50, c[0x0][0x228] ;  /* 0x00008a0000327ab9 */ /* 0x000fe20000000800 */
[----:B0-----:R-:W-:Y:S01]  /*26430*/  VIADD R12, R12, UR8 ;  /* 0x000000080c0c7c36 */ /* 0x001fe20008000000 */
[----:B------:R-:W-:-:S04]  /*26440*/  ULDC UR8, c[0x0][0x248] ;  /* 0x0000920000087ab9 */ /* 0x000fc80000000800 */
[----:B------:R0:W-:Y:S01]  /*26450*/  STL [R1+0x5ec], R12 ;  /* 0x0005ec0c01007387 */ /* 0x0001e20000100800 */
[----:B------:R-:W-:Y:S01]  /*26460*/  ISETP.LT.AND P0, PT, R8, UR48, !P0 ;  /* 0x0000003008007c0c */ /* 0x000fe2000c701270 */
[----:B0-----:R-:W-:-:S04]  /*26470*/  VIADD R12, R12, UR8 ;  /* 0x000000080c0c7c36 */ /* 0x001fc80008000000 */
[----:B------:R-:W-:Y:S01]  /*26480*/  @P1 LOP3.LUT R11, R11, 0x1000000, RZ, 0xfc, !PT ;  /* 0x010000000b0b1812 */ /* 0x000fe200078efcff */
[----:B------:R-:W-:Y:S01]  /*26490*/  ULDC UR8, c[0x0][0x228] ;  /* 0x00008a0000087ab9 */ /* 0x000fe20000000800 */
[----:B------:R0:W-:Y:S02]  /*264a0*/  STL [R1+0x800], R12 ;  /* 0x0008000c01007387 */ /* 0x0001e40000100800 */
[----:B------:R-:W-:Y:S01]  /*264b0*/  LOP3.LUT R11, R11, 0xff7fffff, RZ, 0xc0, !PT ;  /* 0xff7fffff0b0b7812 */ /* 0x000fe200078ec0ff */
[----:B0-----:R-:W-:-:S03]  /*264c0*/  VIADD R12, R12, UR9 ;  /* 0x000000090c0c7c36 */ /* 0x001fc60008000000 */
[----:B------:R-:W-:Y:S01]  /*264d0*/  @P0 LOP3.LUT R11, R11, 0x800000, RZ, 0xfc, !PT ;  /* 0x008000000b0b0812 */ /* 0x000fe200078efcff */
[----:B------:R-:W-:Y:S01]  /*264e0*/  ULDC UR9, c[0x0][0x228] ;  /* 0x00008a0000097ab9 */ /* 0x000fe20000000800 */
[----:B------:R0:W-:Y:S01]  /*264f0*/  STL [R1+0x804], R12 ;  /* 0x0008040c01007387 */ /* 0x0001e20000100800 */
[----:B------:R-:W-:Y:S01]  /*26500*/  ISETP.GE.AND P0, PT, R2, UR53, PT ;  /* 0x0000003502007c0c */ /* 0x000fe2000bf06270 */
[----:B0-----:R-:W-:-:S03]  /*26510*/  VIADD R12, R12, UR24 ;  /* 0x000000180c0c7c36 */ /* 0x001fc60008000000 */
[----:B------:R-:W-:Y:S02]  /*26520*/  ISETP.LT.AND P1, PT, R9, UR38, !P0 ;  /* 0x0000002609007c0c */ /* 0x000fe4000c721270 */
[----:B------:R-:W-:Y:S01]  /*26530*/  LOP3.LUT R11, R11, 0xffbfffff, RZ, 0xc0, !PT ;  /* 0xffbfffff0b0b7812 */ /* 0x000fe200078ec0ff */
[----:B------:R-:W-:Y:S01]  /*26540*/  VIADD R2, R7, 0xe4 ;  /* 0x000000e407027836 */ /* 0x000fe20000000000 */
[----:B------:R0:W-:Y:S01]  /*26550*/  STL [R1+0x808], R12 ;  /* 0x0008080c01007387 */ /* 0x0001e20000100800 */
[----:B------:R-:W-:Y:S01]  /*26560*/  ULDC UR38, c[0x0][0x248] ;  /* 0x0000920000267ab9 */ /* 0x000fe20000000800 */
[----:B------:R-:W-:Y:S01]  /*26570*/  ULDC UR24, c[0x0][0x228] ;  /* 0x00008a0000187ab9 */ /* 0x000fe20000000800 */
[----:B------:R-:W-:Y:S01]  /*26580*/  ULDC UR53, c[0x0][0x228] ;  /* 0x00008a0000357ab9 */ /* 0x000fe20000000800 */
[----:B0-----:R-:W-:Y:S01]  /*26590*/  VIADD R12, R12, UR12 ;  /* 0x0000000c0c0c7c36 */ /* 0x001fe20008000000 */
[----:B------:R-:W-:Y:S01]  /*265a0*/  ISETP.LT.AND P0, PT, R8, UR46, !P0 ;  /* 0x0000002e08007c0c */ /* 0x000fe2000c701270 */
[----:B------:R-:W-:-:S03]  /*265b0*/  ULDC UR12, c[0x0][0x228] ;  /* 0x00008a00000c7ab9 */ /* 0x000fc60000000800 */
[----:B------:R-:W-:Y:S01]  /*265c0*/  @P1 LOP3.LUT R11, R11, 0x400000, RZ, 0xfc, !PT ;  /* 0x004000000b0b1812 */ /* 0x000fe200078efcff */
[----:B------:R-:W-:Y:S01]  /*265d0*/  ULDC UR46, c[0x0][0x228] ;  /* 0x00008a00002e7ab9 */ /* 0x000fe20000000800 */
[----:B------:R0:W-:Y:S02]  /*265e0*/  STL [R1+0x80c], R12 ;  /* 0x00080c0c01007387 */ /* 0x0001e40000100800 */
[----:B0-----:R-:W-:Y:S01]  /*265f0*/  VIADD R12, R12, UR26 ;  /* 0x0000001a0c0c7c36 */ /* 0x001fe20008000000 */
[----:B------:R-:W-:-:S04]  /*26600*/  ULDC UR26, c[0x0][0x248] ;  /* 0x00009200001a7ab9 */ /* 0x000fc80000000800 */
[----:B------:R0:W-:Y:S02]  /*26610*/  STL [R1+0x810], R12 ;  /* 0x0008100c01007387 */ /* 0x0001e40000100800 */
[----:B0-----:R-:W-:Y:S01]  /*26620*/  VIADD R12, R12, UR26 ;  /* 0x0000001a0c0c7c36 */ /* 0x001fe20008000000 */
[----:B------:R-:W-:Y:S01]  /*26630*/  LOP3.LUT R11, R11, 0xffdfffff, RZ, 0xc0, !PT ;  /* 0xffdfffff0b0b7812 */ /* 0x000fe200078ec0ff */
[----:B------:R-:W-:-:S03]  /*26640*/  ULDC UR26, c[0x0][0x228] ;  /* 0x00008a00001a7ab9 */ /* 0x000fc60000000800 */
[----:B------:R0:W-:Y:S01]  /*26650*/  STL [R1+0x814], R12 ;  /* 0x0008140c01007387 */ /* 0x0001e20000100800 */
[----:B------:R-:W-:Y:S01]  /*26660*/  @P0 LOP3.LUT R11, R11, 0x200000, RZ, 0xfc, !PT ;  /* 0x002000000b0b0812 */ /* 0x000fe200078efcff */
[----:B0-----:R-:W-:Y:S01]  /*26670*/  VIADD R12, R12, UR34 ;  /* 0x000000220c0c7c36 */ /* 0x001fe20008000000 */
[----:B------:R-:W-:Y:S01]  /*26680*/  ISETP.GE.AND P0, PT, R2, UR27, PT ;  /* 0x0000001b02007c0c */ /* 0x000fe2000bf06270 */
[----:B------:R-:W-:-:S03]  /*26690*/  ULDC UR34, c[0x0][0x248] ;  /* 0x0000920000227ab9 */ /* 0x000fc60000000800 */
[----:B------:R0:W-:Y:S01]  /*266a0*/  STL [R1+0x818], R12 ;  /* 0x0008180c01007387 */ /* 0x0001e20000100800 */
[----:B------:R-:W-:Y:S02]  /*266b0*/  ISETP.LT.AND P1, PT, R9, UR55, !P0 ;  /* 0x0000003709007c0c */ /* 0x000fe4000c721270 */
[----:B------:R-:W-:Y:S01]  /*266c0*/  LOP3.LUT R11, R11, 0xffefffff, RZ, 0xc0, !PT ;  /* 0xffefffff0b0b7812 */ /* 0x000fe200078ec0ff */
[----:B------:R-:W-:Y:S01]  /*266d0*/  VIADD R2, R7, 0xe2 ;  /* 0x000000e207027836 */ /* 0x000fe20000000000 */
[----:B------:R-:W-:Y:S01]  /*266e0*/  ULDC UR27, c[0x0][0x248] ;  /* 0x00009200001b7ab9 */ /* 0x000fe20000000800 */
[----:B0-----:R-:W-:Y:S01]  /*266f0*/  VIADD R12, R12, UR21 ;  /* 0x000000150c0c7c36 */ /* 0x001fe20008000000 */
[----:B------:R-:W-:Y:S01]  /*26700*/  ISETP.LT.AND P0, PT, R8, UR57, !P0 ;  /* 0x0000003908007c0c */ /* 0x000fe2000c701270 */
[----:B------:R-:W-:Y:S01]  /*26710*/  ULDC UR57, c[0x0][0x228] ;  /* 0x00008a0000397ab9 */ /* 0x000fe20000000800 */
[----:B------:R-:W-:Y:S01]  /*26720*/  ULDC UR21, c[0x0][0x228] ;  /* 0x00008a0000157ab9 */ /* 0x000fe20000000800 */
[----:B------:R-:W-:Y:S01]  /*26730*/  ULDC UR55, c[0x0][0x228] ;  /* 0x00008a0000377ab9 */ /* 0x000fe20000000800 */
[----:B------:R0:W-:Y:S02]  /*26740*/  STL [R1+0x820], R12 ;  /* 0x0008200c01007387 */ /* 0x0001e40000100800 */
[----:B0-----:R-:W-:Y:S01]  /*26750*/  VIADD R12, R12, UR34 ;  /* 0x000000220c0c7c36 */ /* 0x001fe20008000000 */
[----:B------:R-:W-:Y:S01]  /*26760*/  @P1 LOP3.LUT R11, R11, 0x100000, RZ, 0xfc, !PT ;  /* 0x001000000b0b1812 */ /* 0x000fe200078efcff */
[----:B------:R-:W-:-:S03]  /*26770*/  ULDC UR34, c[0x0][0x228] ;  /* 0x00008a0000227ab9 */ /* 0x000fc60000000800 */
[----:B------:R0:W-:Y:S02]  /*26780*/  STL [R1+0x824], R12 ;  /* 0x0008240c01007387 */ /* 0x0001e40000100800 */
[----:B0-----:R-:W-:Y:S01]  /*26790*/  VIADD R12, R12, UR22 ;  /* 0x000000160c0c7c36 */ /* 0x001fe20008000000 */
[----:B------:R-:W-:-:S04]  /*267a0*/  ULDC UR22, c[0x0][0x248] ;  /* 0x0000920000167ab9 */ /* 0x000fc80000000800 */
[----:B------:R0:W-:Y:S01]  /*267b0*/  STL [R1+0x828], R12 ;  /* 0x0008280c01007387 */ /* 0x0001e20000100800 */
[----:B------:R-:W-:Y:S01]  /*267c0*/  LOP3.LUT R11, R11, 0xfff7ffff, RZ, 0xc0, !PT ;  /* 0xfff7ffff0b0b7812 */ /* 0x000fe200078ec0ff */
[----:B0-----:R-:W-:-:S03]  /*267d0*/  VIADD R12, R12, UR22 ;  /* 0x000000160c0c7c36 */ /* 0x001fc60008000000 */
[----:B------:R-:W-:Y:S01]  /*267e0*/  @P0 LOP3.LUT R11, R11, 0x80000, RZ, 0xfc, !PT ;  /* 0x000800000b0b0812 */ /* 0x000fe200078efcff */
[----:B------:R-:W-:Y:S01]  /*267f0*/  ULDC UR22, c[0x0][0x248] ;  /* 0x0000920000167ab9 */ /* 0x000fe20000000800 */
[----:B------:R0:W-:Y:S01]  /*26800*/  STL [R1+0x82c], R12 ;  /* 0x00082c0c01007387 */ /* 0x0001e20000100800 */
        /* <DEDUP_REMOVED lines=10> */
[----:B------:R-:W-:Y:S01]  /*268b0*/  ISETP.LT.AND P0, PT, R8, UR61, !P0 ;  /* 0x0000003d08007c0c */ /* 0x000fe2000c701270 */
[----:B------:R-:W-:Y:S01]  /*268c0*/  ULDC UR5, c[0x0][0x228] ;  /* 0x00008a0000057ab9 */ /* 0x000fe20000000800 */
[----:B------:R-:W-:-:S02]  /*268d0*/  ULDC UR61, c[0x0][0x228] ;  /* 0x00008a00003d7ab9 */ /* 0x000fc40000000800 */
[----:B------:R0:W-:Y:S02]  /*268e0*/  STL [R1+0x834], R12 ;  /* 0x0008340c01007387 */ /* 0x0001e40000100800 */
[----:B0-----:R-:W-:-:S04]  /*268f0*/  VIADD R12, R12, UR19 ;  /* 0x000000130c0c7c36 */ /* 0x001fc80008000000 */
        /* <DEDUP_REMOVED lines=16> */
[----:B0-----:R-:W-:Y:S01]  /*26a00*/  VIADD R12, R12, UR29 ;  /* 0x0000001d0c0c7c36 */ /* 0x001fe20008000000 */
[----:B------:R-:W-:Y:S01]  /*26a10*/  ISETP.LT.AND P0, PT, R8, UR10, !P0 ;  /* 0x0000000a08007c0c */ /* 0x000fe2000c701270 */
[----:B------:R-:W-:-:S04]  /*26a20*/  ULDC UR10, c[0x0][0x248] ;  /* 0x00009200000a7ab9 */ /* 0x000fc80000000800 */
[----:B------:R-:W-:Y:S01]  /*26a30*/  @P1 LOP3.LUT R11, R11, 0x10000, RZ, 0xfc, !PT ;  /* 0x000100000b0b1812 */ /* 0x000fe200078efcff */
[----:B------:R-:W-:Y:S01]  /*26a40*/  ULDC UR29, c[0x0][0x228] ;  /* 0x00008a00001d7ab9 */ /* 0x000fe20000000800 */
[----:B------:R0:W-:Y:S02]  /*26a50*/  STL [R1+0x844], R12 ;  /* 0x0008440c01007387 */ /* 0x0001e40000100800 */
[----:B0-----:R-:W-:Y:S01]  /*26a60*/  VIADD R12, R12, UR16 ;  /* 0x000000100c0c7c36 */ /* 0x001fe20008000000 */
[----:B------:R-:W-:Y:S01]  /*26a70*/  LOP3.LUT R11, R11, 0xffff7fff, RZ, 0xc0, !PT ;  /* 0xffff7fff0b0b7812 */ /* 0x000fe200078ec0ff */
[----:B------:R-:W-:-:S03]  /*26a80*/  ULDC UR16, c[0x0][0x228] ;  /* 0x00008a0000107ab9 */ /* 0x000fc60000000800 */
[----:B------:R0:W-:Y:S02]  /*26a90*/  STL [R1+0x848], R12 ;  /* 0x0008480c01007387 */ /* 0x0001e40000100800 */
[----:B0-----:R-:W-:Y:S01]  /*26aa0*/  VIADD R12, R12, UR32 ;  /* 0x000000200c0c7c36 */ /* 0x001fe20008000000 */
[----:B------:R-:W-:Y:S01]  /*26ab0*/  @P0 LOP3.LUT R11, R11, 0x8000, RZ, 0xfc, !PT ;  /* 0x000080000b0b0812 */ /* 0x000fe200078efcff */
[----:B------:R-:W-:-:S03]  /*26ac0*/  ULDC UR32, c[0x0][0x228] ;  /* 0x00008a0000207ab9 */ /* 0x000fc60000000800 */
        /* <DEDUP_REMOVED lines=8> */
[----:B------:R-:W-:Y:S01]  /*26b50*/  ULDC.64 UR48, c[0x0][0x228] ;  /* 0x00008a0000307ab9 */ /* 0x000fe20000000a00 */
[----:B------:R-:W-:Y:S01]  /*26b60*/  ULDC UR33, c[0x0][0x228] ;  /* 0x00008a0000217ab9 */ /* 0x000fe20000000800 */
[----:B0-----:R-:W-:Y:S01]  /*26b70*/  VIADD R12, R12, UR35 ;  /* 0x000000230c0c7c36 */ /* 0x001fe20008000000 */
[----:B------:R-:W-:-:S04]  /*26b80*/  ULDC UR35, c[0x0][0x248] ;  /* 0x0000920000237ab9 */ /* 0x000fc80000000800 */
[----:B------:R0:W-:Y:S01]  /*26b90*/  STL [R1+0x854], R12 ;  /* 0x0008540c01007387 */ /* 0x0001e20000100800 */
[----:B------:R-:W-:Y:S01]  /*26ba0*/  ISETP.LT.AND P0, PT, R8, UR9, !P0 ;  /* 0x0000000908007c0c */ /* 0x000fe2000c701270 */
[----:B0-----:R-:W-:Y:S01]  /*26bb0*/  VIADD R12, R12, UR35 ;  /* 0x000000230c0c7c36 */ /* 0x001fe20008000000 */
[----:B------:R-:W-:Y:S01]  /*26bc0*/  @P1 LOP3.LUT R11, R11, 0x4000, RZ, 0xfc, !PT ;  /* 0x000040000b0b1812 */ /* 0x000fe200078efcff */
[----:B------:R-:W-:-:S03]  /*26bd0*/  ULDC UR35, c[0x0][0x228] ;  /* 0x00008a0000237ab9 */ /* 0x000fc60000000800 */
        /* <DEDUP_REMOVED lines=12> */
[----:B------:R0:W-:Y:S02]  /*26ca0*/  STL [R1+0x864], R12 ;  /* 0x0008640c01007387 */ /* 0x0001e40000100800 */
[----:B0-----:R-:W-:Y:S01]  /*26cb0*/  VIADD R12, R12, UR27 ;  /* 0x0000001b0c0c7c36 */ /* 0x001fe20008000000 */
[----:B------:R-:W-:-:S04]  /*26cc0*/  ULDC UR27, c[0x0][0x248] ;  /* 0x00009200001b7ab9 */ /* 0x000fc80000000800 */
[----:B------:R0:W-:Y:S01]  /*26cd0*/  STL [R1+0x868], R12 ;  /* 0x0008680c01007387 */ /* 0x0001e20000100800 */
[----:B------:R-:W-:Y:S02]  /*26ce0*/  ISETP.LT.AND P0, PT, R8, UR24, !P0 ;  /* 0x0000001808007c0c */ /* 0x000fe4000c701270 */
[----:B------:R-:W-:Y:S01]  /*26cf0*/  LOP3.LUT R11, R11, 0xfffffbff, RZ, 0xc0, !PT ;  /* 0xfffffbff0b0b7812 */ /* 0x000fe200078ec0ff */
[----:B0-----:R-:W-:-:S05]  /*26d00*/  VIADD R12, R12, UR27 ;  /* 0x0000001b0c0c7c36 */ /* 0x001fca0008000000 */
[----:B------:R0:W-:Y:S01]  /*26d10*/  STL [R1+0x86c], R12 ;  /* 0x00086c0c01007387 */ /* 0x0001e20000100800 */
[----:B------:R-:W-:Y:S01]  /*26d20*/  @P1 LOP3.LUT R11, R11, 0x400, RZ, 0xfc, !PT ;  /* 0x000004000b0b1812 */ /* 0x000fe200078efcff */
[----:B------:R-:W-:Y:S02]  /*26d30*/  VIADD R2, R7, 0xda ;  /* 0x000000da07027836 */ /* 0x000fe40000000000 */
[----:B0-----:R-:W-:Y:S01]  /*26d40*/  VIADD R12, R12, UR25 ;  /* 0x000000190c0c7c36 */ /* 0x001fe20008000000 */
[----:B------:R-:W-:Y:S01]  /*26d50*/  ULDC UR25, c[0x0][0x248] ;  /* 0x0000920000197ab9 */ /* 0x000fe20000000800 */
[----:B------:R-:W-:-:S03]  /*26d60*/  LOP3.LUT R11, R11, 0xfffffdff, RZ, 0xc0, !PT ;  /* 0xfffffdff0b0b7812 */ /* 0x000fc600078ec0ff */
        /* <DEDUP_REMOVED lines=8> */
[----:B------:R-:W-:Y:S01]  /*26df0*/  ULDC.64 UR24, c[0x0][0x228] ;  /* 0x00008a0000187ab9 */ /* 0x000fe20000000a00 */
[----:B------:R-:W-:Y:S01]  /*26e00*/  ULDC UR7, c[0x0][0x248] ;  /* 0x0000920000077ab9 */ /* 0x000fe20000000800 */
[----:B0-----:R-:W-:Y:S01]  /*26e10*/  VIADD R12, R12, UR10 ;  /* 0x0000000a0c0c7c36 */ /* 0x001fe20008000000 */
[----:B------:R-:W-:-:S04]  /*26e20*/  ULDC UR10, c[0x0][0x248] ;  /* 0x00009200000a7ab9 */ /* 0x000fc80000000800 */
[----:B------:R0:W-:Y:S01]  /*26e30*/  STL [R1+0x878], R12 ;  /* 0x0008780c01007387 */ /* 0x0001e20000100800 */
[----:B------:R-:W-:Y:S01]  /*26e40*/  ISETP.LT.AND P0, PT, R8, UR17, !P0 ;  /* 0x0000001108007c0c */ /* 0x000fe2000c701270 */
[----:B0-----:R-:W-:-:S05]  /*26e50*/  VIADD R12, R12, UR10 ;  /* 0x0000000a0c0c7c36 */ /* 0x001fca0008000000 */
[----:B------:R0:W-:Y:S01]  /*26e60*/  STL [R1+0x87c], R12 ;  /* 0x00087c0c01007387 */ /* 0x0001e20000100800 */
[----:B------:R-:W-:Y:S01]  /*26e70*/  @P1 LOP3.LUT R11, R11, 0x40, RZ, 0xfc, !PT ;  /* 0x000000400b0b1812 */ /* 0x000fe200078efcff */
[----:B0-----:R-:W-:Y:S01]  /*26e80*/  VIADD R12, R12, UR8 ;  /* 0x000000080c0c7c36 */ /* 0x001fe20008000000 */
[----:B------:R-:W-:-:S04]  /*26e90*/  ULDC UR8, c[0x0][0x248] ;  /* 0x0000920000087ab9 */ /* 0x000fc80000000800 */
[----:B------:R0:W-:Y:S01]  /*26ea0*/  STL [R1+0x880], R12 ;  /* 0x0008800c01007387 */ /* 0x0001e20000100800 */
[----:B------:R-:W-:Y:S01]  /*26eb0*/  LOP3.LUT R11, R11, 0xffffffdf, RZ, 0xc0, !PT ;  /* 0xffffffdf0b0b7812 */ /* 0x000fe200078ec0ff */
[----:B0-----:R-:W-:Y:S01]  /*26ec0*/  VIADD R12, R12, UR8 ;  /* 0x000000080c0c7c36 */ /* 0x001fe20008000000 */
[----:B------:R-:W-:Y:S02]  /*26ed0*/  ULDC UR8, c[0x0][0x248] ;  /* 0x0000920000087ab9 */ /* 0x000fe40000000800 */
[----:B------:R-:W-:Y:S02]  /*26ee0*/  @P0 LOP3.LUT R11, R11, 0x20, RZ, 0xfc, !PT ;  /* 0x000000200b0b0812 */ /* 0x000fe400078efcff */
[----:B------:R0:W-:Y:S01]  /*26ef0*/  STL [R1+0x884], R12 ;  /* 0x0008840c01007387 */ /* 0x0001e20000100800 */
[----:B------:R-:W-:Y:S01]  /*26f00*/  ISETP.GE.AND P0, PT, R2, UR11, PT ;  /* 0x0000000b02007c0c */ /* 0x000fe2000bf06270 */
[----:B0-----:R-:W-:Y:S01]  /*26f10*/  VIADD R12, R12, UR8 ;  /* 0x000000080c0c7c36 */ /* 0x001fe20008000000 */
[----:B------:R-:W-:-:S02]  /*26f20*/  ULDC UR8, c[0x0][0x248] ;  /* 0x0000920000087ab9 */ /* 0x000fc40000000800 */
[----:B------:R-:W-:Y:S02]  /*26f30*/  ISETP.LT.AND P1, PT, R9, UR28, !P0 ;  /* 0x0000001c09007c0c */ /* 0x000fe4000c721270 */
[----:B------:R-:W-:Y:S01]  /*26f40*/  LOP3.LUT R11, R11, 0xfffffffb, RZ, 0xc0, !PT ;  /* 0xfffffffb0b0b7812 */ /* 0x000fe200078ec0ff */
[----:B------:R0:W-:Y:S01]  /*26f50*/  STL [R1+0x888], R12 ;  /* 0x0008880c01007387 */ /* 0x0001e20000100800 */
[----:B------:R-:W-:Y:S01]  /*26f60*/  VIADD R2, R7, 0xd7 ;  /* 0x000000d707027836 */ /* 0x000fe20000000000 */
[----:B------:R-:W-:Y:S01]  /*26f70*/  ULDC.64 UR10, c[0x0][0x228] ;  /* 0x00008a00000a7ab9 */ /* 0x000fe20000000a00 */
[----:B0-----:R-:W-:Y:S01]  /*26f80*/  VIADD R12, R12, UR8 ;  /* 0x000000080c0c7c36 */ /* 0x001fe20008000000 */
[----:B------:R-:W-:-:S04]  /*26f90*/  ULDC UR8, c[0x0][0x248] ;  /* 0x0000920000087ab9 */ /* 0x000fc80000000800 */
[----:B------:R0:W-:Y:S02]  /*26fa0*/  STL [R1+0x88c], R12 ;  /* 0x00088c0c01007387 */ /* 0x0001e40000100800 */
[----:B------:R-:W-:Y:S01]  /*26fb0*/  @P1 LOP3.LUT R11, R11, 0x4, RZ, 0xfc, !PT ;  /* 0x000000040b0b1812 */ /* 0x000fe200078efcff */
[----:B0-----:R-:W-:Y:S01]  /*26fc0*/  VIADD R12, R12, UR8 ;  /* 0x000000080c0c7c36 */ /* 0x001fe20008000000 */
[----:B------:R-:W-:Y:S02]  /*26fd0*/  ULDC.64 UR8, c[0x0][0x228] ;  /* 0x00008a0000087ab9 */ /* 0x000fe40000000a00 */
[----:B------:R-:W-:Y:S01]  /*26fe0*/  ISETP.LT.AND P0, PT, R8, UR8, !P0 ;  /* 0x0000000808007c0c */ /* 0x000fe2000c701270 */
[----:B------:R-:W-:Y:S01]  /*26ff0*/  ULDC UR8, c[0x0][0x248] ;  /* 0x0000920000087ab9 */ /* 0x000fe20000000800 */
[----:B------:R-:W-:-:S11]  /*27000*/  LOP3.LUT R11, R11, 0xfffffffd, RZ, 0xc0, !PT ;  /* 0xfffffffd0b0b7812 */ /* 0x000fd600078ec0ff */
[----:B------:R-:W-:Y:S02]  /*27010*/  @P0 LOP3.LUT R11, R11, 0x2, RZ, 0xfc, !PT ;  /* 0x000000020b0b0812 */ /* 0x000fe400078efcff */
[----:B------:R-:W-:Y:S01]  /*27020*/  ISETP.GE.AND P0, PT, R2, UR51, PT ;  /* 0x0000003302007c0c */ /* 0x000fe2000bf06270 */
[----:B------:R-:W-:Y:S01]  /*27030*/  VIADD R2, R7, 0xd6 ;  /* 0x000000d607027836 */ /* 0x000fe20000000000 */
[----:B------:R-:W-:Y:S01]  /*27040*/  LOP3.LUT R11, R11, 0xfffffffe, RZ, 0xc0, !PT ;  /* 0xfffffffe0b0b7812 */ /* 0x000fe200078ec0ff */
[----:B------:R0:W-:Y:S01]  /*27050*/  STL [R1+0x890], R12 ;  /* 0x0008900c01007387 */ /* 0x0001e20000100800 */
[----:B------:R-:W-:Y:S01]  /*27060*/  ISETP.LT.AND P1, PT, R9, UR26, !P0 ;  /* 0x0000001a09007c0c */ /* 0x000fe2000c721270 */
[----:B------:R-:W-:Y:S01]  /*27070*/  ULDC.64 UR26, c[0x0][0x228] ;  /* 0x00008a00001a7ab9 */ /* 0x000fe20000000a00 */
[----:B------:R-:W-:Y:S01]  /*27080*/  ISETP.LT.AND P0, PT, R8, UR10, !P0 ;  /* 0x0000000a08007c0c */ /* 0x000fe2000c701270 */
[----:B------:R-:W-:-:S12]  /*27090*/  ULDC UR51, c[0x0][0x228] ;  /* 0x00008a0000337ab9 */ /* 0x000fd80000000800 */
[----:B------:R-:W-:Y:S02]  /*270a0*/  @P0 LOP3.LUT R52, R52, 0x80000000, RZ, 0xfc, !PT ;  /* 0x8000000034340812 */ /* 0x000fe400078efcff */
[----:B------:R-:W-:Y:S02]  /*270b0*/  ISETP.GE.AND P0, PT, R2, UR47, PT ;  /* 0x0000002f02007c0c */ /* 0x000fe4000bf06270 */
[----:B------:R-:W-:Y:S02]  /*270c0*/  @P1 LOP3.LUT R11, R11, 0x1, RZ, 0xfc, !PT ;  /* 0x000000010b0b1812 */ /* 0x000fe400078efcff */
[----:B------:R-:W-:Y:S01]  /*270d0*/  LOP3.LUT R52, R52, 0xbfffffff, RZ, 0xc0, !PT ;  /* 0xbfffffff34347812 */ /* 0x000fe200078ec0ff */
[----:B------:R-:W-:Y:S01]  /*270e0*/  VIADD R2, R7, 0xd5 ;  /* 0x000000d507027836 */ /* 0x000fe20000000000 */
[----:B------:R-:W-:Y:S01]  /*270f0*/  ISETP.LT.AND P1, PT, R9, UR20, !P0 ;  /* 0x0000001409007c0c */ /* 0x000fe2000c721270 */
[----:B0-----:R-:W-:Y:S01]  /*27100*/  VIADD R12, R12, UR7 ;  /* 0x000000070c0c7c36 */ /* 0x001fe20008000000 */
[----:B------:R-:W-:Y:S01]  /*27110*/  ISETP.LT.AND P0, PT, R8, UR24, !P0 ;  /* 0x0000001808007c0c */ /* 0x000fe2000c701270 */
[----:B------:R-:W-:Y:S01]  /*27120*/  ULDC UR7, c[0x0][0x248] ;  /* 0x0000920000077ab9 */ /* 0x000fe20000000800 */
[----:B------:R-:W-:-:S09]  /*27130*/  ULDC UR47, c[0x0][0x228] ;  /* 0x00008a00002f7ab9 */ /* 0x000fd20000000800 */
[----:B------:R-:W-:-:S04]  /*27140*/  @P1 LOP3.LUT R52, R52, 0x40000000, RZ, 0xfc, !PT ;  /* 0x4000000034341812 */ /* 0x000fc800078efcff */
[----:B------:R-:W-:-:S04]  /*27150*/  LOP3.LUT R52, R52, 0xdfffffff, RZ, 0xc0, !PT ;  /* 0xdfffffff34347812 */ /* 0x000fc800078ec0ff */
[----:B------:R-:W-:Y:S02]  /*27160*/  @P0 LOP3.LUT R52, R52, 0x20000000, RZ, 0xfc, !PT ;  /* 0x2000000034340812 */ /* 0x000fe400078efcff */
[----:B------:R-:W-:Y:S02]  /*27170*/  ISETP.GE.AND P0, PT, R2, UR43, PT ;  /* 0x0000002b02007c0c */ /* 0x000fe4000bf06270 */
[----:B------:R-:W-:Y:S01]  /*27180*/  LOP3.LUT R52, R52, 0xefffffff, RZ, 0xc0, !PT ;  /* 0xefffffff34347812 */ /* 0x000fe200078ec0ff */
[----:B------:R-:W-:Y:S01]  /*27190*/  VIADD R2, R7, 0xd4 ;  /* 0x000000d407027836 */ /* 0x000fe20000000000 */
[----:B------:R-:W-:Y:S01]  /*271a0*/  ISETP.LT.AND P1, PT, R9, UR14, !P0 ;  /* 0x0000000e09007c0c */ /* 0x000fe2000c721270 */
[----:B------:R-:W-:Y:S01]  /*271b0*/  ULDC.64 UR42, c[0x0][0x228] ;  /* 0x00008a00002a7ab9 */ /* 0x000fe20000000a00 */
[----:B------:R-:W-:-:S11]  /*271c0*/  ISETP.LT.AND P0, PT, R8, UR26, !P0 ;  /* 0x0000001a08007c0c */ /* 0x000fd6000c701270 */
        /* <DEDUP_REMOVED lines=9> */
[----:B------:R-:W-:Y:S01]  /*27260*/  ULDC.64 UR44, c[0x0][0x228] ;  /* 0x00008a00002c7ab9 */ /* 0x000fe20000000a00 */
[----:B------:R-:W-:-:S09]  /*27270*/  ULDC UR41, c[0x0][0x228] ;  /* 0x00008a0000297ab9 */ /* 0x000fd20000000800 */
        /* <DEDUP_REMOVED lines=11> */
[----:B------:R-:W-:Y:S01]  /*27330*/  ULDC.64 UR20, c[0x0][0x228] ;  /* 0x00008a0000147ab9 */ /* 0x000fe20000000a00 */
[----:B------:R-:W-:Y:S01]  /*27340*/  ULDC UR39, c[0x0][0x228] ;  /* 0x00008a0000277ab9 */ /* 0x000fe20000000800 */
[----:B0-----:R-:W-:Y:S01]  /*27350*/  VIADD R12, R12, UR7 ;  /* 0x000000070c0c7c36 */ /* 0x001fe20008000000 */
[----:B------:R-:W-:-:S07]  /*27360*/  ULDC UR7, c[0x0][0x248] ;  /* 0x0000920000077ab9 */ /* 0x000fce0000000800 */
[----:B------:R-:W-:Y:S01]  /*27370*/  @P1 LOP3.LUT R52, R52, 0x1000000, RZ, 0xfc, !PT ;  /* 0x0100000034341812 */ /* 0x000fe200078efcff */
[----:B------:R0:W-:Y:S03]  /*27380*/  STL [R1+0x89c], R12 ;  /* 0x00089c0c01007387 */ /* 0x0001e60000100800 */
[----:B------:R-:W-:Y:S01]  /*27390*/  LOP3.LUT R52, R52, 0xff7fffff, RZ, 0xc0, !PT ;  /* 0xff7fffff34347812 */ /* 0x000fe200078ec0ff */
[----:B0-----:R-:W-:Y:S01]  /*273a0*/  VIADD R12, R12, UR8 ;  /* 0x000000080c0c7c36 */ /* 0x001fe20008000000 */
[----:B------:R-:W-:-:S04]  /*273b0*/  ULDC UR8, c[0x0][0x248] ;  /* 0x0000920000087ab9 */ /* 0x000fc80000000800 */
[----:B------:R0:W-:Y:S01]  /*273c0*/  STL [R1+0x8a0], R12 ;  /* 0x0008a00c01007387 */ /* 0x0001e20000100800 */
[----:B------:R-:W-:Y:S02]  /*273d0*/  @P0 LOP3.LUT R52, R52, 0x800000, RZ, 0xfc, !PT ;  /* 0x0080000034340812 */ /* 0x000fe400078efcff */
[----:B------:R-:W-:Y:S01]  /*273e0*/  ISETP.GE.AND P0, PT, R2, UR31, PT ;  /* 0x0000001f02007c0c */ /* 0x000fe2000bf06270 */
[----:B0-----:R-:W-:-:S03]  /*273f0*/  VIADD R12, R12, UR7 ;  /* 0x000000070c0c7c36 */ /* 0x001fc60008000000 */
[----:B------:R-:W-:Y:S01]  /*27400*/  ISETP.LT.AND P1, PT, R9, UR56, !P0 ;  /* 0x0000003809007c0c */ /* 0x000fe2000c721270 */
[----:B------:R-:W-:Y:S01]  /*27410*/  ULDC UR7, c[0x0][0x248] ;  /* 0x0000920000077ab9 */ /* 0x000fe20000000800 */
[----:B------:R0:W-:Y:S01]  /*27420*/  STL [R1+0x8a4], R12 ;  /* 0x0008a40c01007387 */ /* 0x0001e20000100800 */
[----:B------:R-:W-:Y:S01]  /*27430*/  LOP3.LUT R52, R52, 0xffbfffff, RZ, 0xc0, !PT ;  /* 0xffbfffff34347812 */ /* 0x000fe200078ec0ff */
[----:B------:R-:W-:Y:S01]  /*27440*/  VIADD R2, R7, 0xd1 ;  /* 0x000000d107027836 */ /* 0x000fe20000000000 */
[----:B------:R-:W-:Y:S01]  /*27450*/  ULDC UR56, c[0x0][0x228] ;  /* 0x00008a0000387ab9 */ /* 0x000fe20000000800 */
[----:B0-----:R-:W-:Y:S01]  /*27460*/  VIADD R12, R12, UR8 ;  /* 0x000000080c0c7c36 */ /* 0x001fe20008000000 */
[----:B------:R-:W-:-:S04]  /*27470*/  ULDC UR8, c[0x0][0x248] ;  /* 0x0000920000087ab9 */ /* 0x000fc80000000800 */
[----:B------:R0:W-:Y:S01]  /*27480*/  STL [R1+0x8a8], R12 ;  /* 0x0008a80c01007387 */ /* 0x0001e20000100800 */
[----:B------:R-:W-:Y:S01]  /*27490*/  ISETP.LT.AND P0, PT, R8, UR20, !P0 ;  /* 0x0000001408007c0c */ /* 0x000fe2000c701270 */
        /* <DEDUP_REMOVED lines=8> */
[----:B------:R-:W-:Y:S02]  /*27520*/  @P0 LOP3.LUT R52, R52, 0x200000, RZ, 0xfc, !PT ;  /* 0x0020000034340812 */ /* 0x000fe400078efcff */
[----:B------:R-:W-:Y:S01]  /*27530*/  ISETP.GE.AND P0, PT, R2, UR9, PT ;  /* 0x0000000902007c0c */ /* 0x000fe2000bf06270 */
[----:B0-----:R-:W-:Y:S01]  /*27540*/  VIADD R12, R12, UR7 ;  /* 0x000000070c0c7c36 */ /* 0x001fe20008000000 */
[----:B------:R-:W-:-:S04]  /*27550*/  ULDC UR7, c[0x0][0x248] ;  /* 0x0000920000077ab9 */ /* 0x000fc80000000800 */
[----:B------:R0:W-:Y:S01]  /*27560*/  STL [R1+0x8b4], R12 ;  /* 0x0008b40c01007387 */ /* 0x0001e20000100800 */
[----:B------:R-:W-:Y:S02]  /*27570*/  ISETP.LT.AND P1, PT, R9, UR55, !P0 ;  /* 0x0000003709007c0c */ /* 0x000fe4000c721270 */
[----:B------:R-:W-:Y:S01]  /*27580*/  LOP3.LUT R52, R52, 0xffefffff, RZ, 0xc0, !PT ;  /* 0xffefffff34347812 */ /* 0x000fe200078ec0ff */
[----:B------:R-:W-:Y:S02]  /*27590*/  VIADD R2, R7, 0xd0 ;  /* 0x000000d007027836 */ /* 0x000fe40000000000 */
[----:B0-----:R-:W-:Y:S01]  /*275a0*/  VIADD R12, R12, UR8 ;  /* 0x000000080c0c7c36 */ /* 0x001fe20008000000 */
[----:B------:R-:W-:Y:S01]  /*275b0*/  ULDC UR8, c[0x0][0x248] ;  /* 0x0000920000087ab9 */ /* 0x000fe20000000800 */
[----:B------:R-:W-:-:S03]  /*275c0*/  ULDC UR55, c[0x0][0x228] ;  /* 0x00008a0000377ab9 */ /* 0x000fc60000000800 */
[----:B------:R0:W-:Y:S01]  /*275d0*/  STL [R1+0x8b8], R12 ;  /* 0x0008b80c01007387 */ /* 0x0001e20000100800 */
[----:B------:R-:W-:Y:S01]  /*275e0*/  ISETP.LT.AND P0, PT, R8, UR48, !P0 ;  /* 0x0000003008007c0c */ /* 0x000fe2000c701270 */
[----:B------:R-:W-:Y:S01]  /*275f0*/  ULDC UR48, c[0x0][0x228] ;  /* 0x00008a0000307ab9 */ /* 0x000fe20000000800 */
[----:B0-----:R-:W-:Y:S01]  /*27600*/  VIADD R12, R12, UR7 ;  /* 0x000000070c0c7c36 */ /* 0x001fe20008000000 */
[----:B------:R-:W-:-:S04]  /*27610*/  ULDC UR7, c[0x0][0x248] ;  /* 0x0000920000077ab9 */ /* 0x000fc80000000800 */
[----:B------:R0:W-:Y:S01]  /*27620*/  STL [R1+0x8bc], R12 ;  /* 0x0008bc0c01007387 */ /* 0x0001e20000100800 */
[----:B------:R-:W-:Y:S01]  /*27630*/  @P1 LOP3.LUT R52, R52, 0x100000, RZ, 0xfc, !PT ;  /* 0x0010000034341812 */ /* 0x000fe200078efcff */
        /* <DEDUP_REMOVED lines=9> */
[----:B0-----:R-:W-:-:S03]  /*276d0*/  VIADD R12, R12, UR8 ;  /* 0x000000080c0c7c36 */ /* 0x001fc60008000000 */
[----:B------:R-:W-:Y:S01]  /*276e0*/  ISETP.LT.AND P1, PT, R9, UR55, !P0 ;  /* 0x0000003709007c0c */ /* 0x000fe2000c721270 */
[----:B------:R-:W-:Y:S01]  /*276f0*/  ULDC UR8, c[0x0][0x248] ;  /* 0x0000920000087ab9 */ /* 0x000fe20000000800 */
[----:B------:R-:W-:Y:S01]  /*27700*/  LOP3.LUT R52, R52, 0xfffbffff, RZ, 0xc0, !PT ;  /* 0xfffbffff34347812 */ /* 0x000fe200078ec0ff */
[----:B------:R-:W-:Y:S01]  /*27710*/  VIADD R2, R7, 0xcf ;  /* 0x000000cf07027836 */ /* 0x000fe20000000000 */
[----:B------:R0:W-:Y:S01]  /*27720*/  STL [R1+0x8c8], R12 ;  /* 0x0008c80c01007387 */ /* 0x0001e20000100800 */
[----:B------:R-:W-:Y:S01]  /*27730*/  ULDC UR55, c[0x0][0x228] ;  /* 0x00008a0000377ab9 */ /* 0x000fe20000000800 */
[----:B------:R-:W-:Y:S01]  /*27740*/  ULDC.64 UR10, c[0x0][0x228] ;  /* 0x00008a00000a7ab9 */ /* 0x000fe20000000a00 */
[----:B0-----:R-:W-:-:S06]  /*27750*/  VIADD R12, R12, UR7 ;  /* 0x000000070c0c7c36 */ /* 0x001fcc0008000000 */
[----:B------:R-:W-:Y:S01]  /*27760*/  @P1 LOP3.LUT R52, R52, 0x40000, RZ, 0xfc, !PT ;  /* 0x0004000034341812 */ /* 0x000fe200078efcff */
[----:B------:R-:W-:Y:S01]  /*27770*/  ULDC UR7, c[0x0][0x248] ;  /* 0x0000920000077ab9 */ /* 0x000fe20000000800 */
[----:B------:R0:W-:Y:S02]  /*27780*/  STL [R1+0x8cc], R12 ;  /* 0x0008cc0c01007387 */ /* 0x0001e40000100800 */
[----:B0-----:R-:W-:Y:S01]  /*27790*/  VIADD R12, R12, UR8 ;  /* 0x000000080c0c7c36 */ /* 0x001fe20008000000 */
[----:B------:R-:W-:Y:S02]  /*277a0*/  ULDC.64 UR8, c[0x0][0x228] ;  /* 0x00008a0000087ab9 */ /* 0x000fe40000000a00 */
[----:B------:R-:W-:Y:S01]  /*277b0*/  ISETP.LT.AND P0, PT, R8, UR8, !P0 ;  /* 0x0000000808007c0c */ /* 0x000fe2000c701270 */
[----:B------:R-:W-:Y:S01]  /*277c0*/  ULDC UR8, c[0x0][0x248] ;  /* 0x0000920000087ab9 */ /* 0x000fe20000000800 */
[----:B------:R-:W-:-:S11]  /*277d0*/  LOP3.LUT R52, R52, 0xfffdffff, RZ, 0xc0, !PT ;  /* 0xfffdffff34347812 */ /* 0x000fd600078ec0ff */
[----:B------:R-:W-:Y:S02]  /*277e0*/  @P0 LOP3.LUT R52, R52, 0x20000, RZ, 0xfc, !PT ;  /* 0x0002000034340812 */ /* 0x000fe400078efcff */
[----:B------:R-:W-:Y:S02]  /*277f0*/  ISETP.GE.AND P0, PT, R2, UR25, PT ;  /* 0x0000001902007c0c */ /* 0x000fe4000bf06270 */
[----:B------:R-:W-:Y:S01]  /*27800*/  LOP3.LUT R52, R52, 0xfffeffff, RZ, 0xc0, !PT ;  /* 0xfffeffff34347812 */ /* 0x000fe200078ec0ff */
[----:B------:R-:W-:Y:S01]  /*27810*/  VIADD R2, R7, 0xce ;  /* 0x000000ce07027836 */ /* 0x000fe20000000000 */
[----:B------:R-:W-:Y:S01]  /*27820*/  ISETP.LT.AND P1, PT, R9, UR55, !P0 ;  /* 0x0000003709007c0c */ /* 0x000fe2000c721270 */
[----:B------:R-:W-:Y:S01]  /*27830*/  ULDC UR55, c[0x0][0x228] ;  /* 0x00008a0000377ab9 */ /* 0x000fe20000000800 */
[----:B------:R-:W-:Y:S01]  /*27840*/  ISETP.LT.AND P0, PT, R8, UR10, !P0 ;  /* 0x0000000a08007c0c */ /* 0x000fe2000c701270 */
[----:B------:R-:W-:-:S10]  /*27850*/  ULDC.64 UR24, c[0x0][0x228] ;  /* 0x00008a0000187ab9 */ /* 0x000fd40000000a00 */
[----:B------:R-:W-:-:S04]  /*27860*/  @P1 LOP3.LUT R52, R52, 0x10000, RZ, 0xfc, !PT ;  /* 0x0001000034341812 */ /* 0x000fc800078efcff */
[----:B------:R-:W-:-:S04]  /*27870*/  LOP3.LUT R52, R52, 0xffff7fff, RZ, 0xc0, !PT ;  /* 0xffff7fff34347812 */ /* 0x000fc800078ec0ff */
        /* <DEDUP_REMOVED lines=24> */
[----:B------:R-:W-:Y:S01]  /*27a00*/  LOP3.LUT R52, R52, 0xfffffbff, RZ, 0xc0, !PT ;  /* 0xfffffbff34347812 */ /* 0x000fe200078ec0ff */
[----:B------:R-:W-:Y:S01]  /*27a10*/  ULDC UR7, c[0x0][0x248] ;  /* 0x0000920000077ab9 */ /* 0x000fe20000000800 */
[----:B------:R-:W-:Y:S01]  /*27a20*/  ISETP.LT.AND P1, PT, R9, UR5, !P0 ;  /* 0x0000000509007c0c */ /* 0x000fe2000c721270 */
[----:B------:R-:W-:Y:S01]  /*27a30*/  VIADD R2, R7, 0xcb ;  /* 0x000000cb07027836 */ /* 0x000fe20000000000 */
[----:B------:R-:W-:Y:S01]  /*27a40*/  ISETP.LT.AND P0, PT, R8, UR42, !P0 ;  /* 0x0000002a08007c0c */ /* 0x000fe2000c701270 */
[----:B------:R0:W-:Y:S01]  /*27a50*/  STL [R1+0x8d4], R12 ;  /* 0x0008d40c01007387 */ /* 0x0001e20000100800 */
[----:B------:R-:W-:Y:S01]  /*27a60*/  ULDC.64 UR44, c[0x0][0x228] ;  /* 0x00008a00002c7ab9 */ /* 0x000fe20000000a00 */
[----:B------:R-:W-:Y:S01]  /*27a70*/  ULDC UR5, c[0x0][0x248] ;  /* 0x0000920000057ab9 */ /* 0x000fe20000000800 */
[----:B------:R-:W-:Y:S01]  /*27a80*/  ULDC UR42, c[0x0][0x228] ;  /* 0x00008a00002a7ab9 */ /* 0x000fe20000000800 */
[----:B0-----:R-:W-:-:S06]  /*27a90*/  VIADD R12, R12, UR8 ;  /* 0x000000080c0c7c36 */ /* 0x001fcc0008000000 */
[----:B------:R-:W-:Y:S01]  /*27aa0*/  @P1 LOP3.LUT R52, R52, 0x400, RZ, 0xfc, !PT ;  /* 0x0000040034341812 */ /* 0x000fe200078efcff */
[----:B------:R-:W-:Y:S01]  /*27ab0*/  ULDC UR8, c[0x0][0x248] ;  /* 0x0000920000087ab9 */ /* 0x000fe20000000800 */
[----:B------:R0:W-:Y:S02]  /*27ac0*/  STL [R1+0x8d8], R12 ;  /* 0x0008d80c01007387 */ /* 0x0001e40000100800 */
[----:B------:R-:W-:-:S04]  /*27ad0*/  LOP3.LUT R52, R52, 0xfffffdff, RZ, 0xc0, !PT ;  /* 0xfffffdff34347812 */ /* 0x000fc800078ec0ff */
        /* <DEDUP_REMOVED lines=8> */
[----:B------:R-:W-:Y:S01]  /*27b60*/  ULDC.64 UR20, c[0x0][0x228] ;  /* 0x00008a0000147ab9 */ /* 0x000fe20000000a00 */
[----:B0-----:R-:W-:Y:S01]  /*27b70*/  VIADD R12, R12, UR8 ;  /* 0x000000080c0c7c36 */ /* 0x001fe20008000000 */
[----:B------:R-:W-:Y:S01]  /*27b80*/  ULDC UR8, c[0x0][0x248] ;  /* 0x0000920000087ab9 */ /* 0x000fe20000000800 */
[----:B------:R-:W-:-:S03]  /*27b90*/  ULDC.64 UR18, c[0x0][0x228] ;  /* 0x00008a0000127ab9 */ /* 0x000fc60000000a00 */
[----:B------:R0:W-:Y:S01]  /*27ba0*/  STL [R1+0x8e0], R12 ;  /* 0x0008e00c01007387 */ /* 0x0001e20000100800 */
[----:B------:R-:W-:Y:S01]  /*27bb0*/  ISETP.LT.AND P0, PT, R8, UR44, !P0 ;  /* 0x0000002c08007c0c */ /* 0x000fe2000c701270 */
        /* <DEDUP_REMOVED lines=19> */
[----:B0-----:R-:W-:-:S05]  /*27cf0*/  VIADD R12, R12, UR8 ;  /* 0x000000080c0c7c36 */ /* 0x001fca0008000000 */
[----:B------:R0:W-:Y:S01]  /*27d00*/  STL [R1+0x8f0], R12 ;  /* 0x0008f00c01007387 */ /* 0x0001e20000100800 */
[----:B------:R-:W-:Y:S01]  /*27d10*/  ISETP.LT.AND P0, PT, R8, UR18, !P0 ;  /* 0x0000001208007c0c */ /* 0x000fe2000c701270 */
        /* <DEDUP_REMOVED lines=18> */
[----:B------:R-:W-:Y:S01]  /*27e40*/  ULDC.64 UR8, c[0x0][0x228] ;  /* 0x00008a0000087ab9 */ /* 0x000fe20000000a00 */
        /* <DEDUP_REMOVED lines=15> */
[----:B------:R-:W-:Y:S01]  /*27f40*/  ULDC.64 UR10, c[0x0][0x228] ;  /* 0x00008a00000a7ab9 */ /* 0x000fe20000000a00 */
[----:B------:R-:W-:Y:S01]  /*27f50*/  ISETP.LT.AND P0, PT, R8, UR8, !P0 ;  /* 0x0000000808007c0c */ /* 0x000fe2000c701270 */
[----:B------:R-:W-:Y:S01]  /*27f60*/  ULDC.64 UR22, c[0x0][0x228] ;  /* 0x00008a0000167ab9 */ /* 0x000fe20000000a00 */
[----:B------:R0:W-:Y:S01]  /*27f70*/  STL [R1+0x908], R12 ;  /* 0x0009080c01007387 */ /* 0x0001e20000100800 */
[----:B------:R-:W-:-:S08]  /*27f80*/  ULDC UR8, c[0x0][0x248] ;  /* 0x0000920000087ab9 */ /* 0x000fd00000000800 */
[----:B------:R-:W-:-:S04]  /*27f90*/  @P1 LOP3.LUT R52, R52, 0x4, RZ, 0xfc, !PT ;  /* 0x0000000434341812 */ /* 0x000fc800078efcff */
[----:B------:R-:W-:-:S04]  /*27fa0*/  LOP3.LUT R52, R52, 0xfffffffd, RZ, 0xc0, !PT ;  /* 0xfffffffd34347812 */ /* 0x000fc800078ec0ff */
[----:B------:R-:W-:Y:S02]  /*27fb0*/  @P0 LOP3.LUT R52, R52, 0x2, RZ, 0xfc, !PT ;  /* 0x0000000234340812 */ /* 0x000fe400078efcff */
[----:B------:R-:W-:Y:S01]  /*27fc0*/  ISETP.GE.AND P0, PT, R2, UR25, PT ;  /* 0x0000001902007c0c */ /* 0x000fe2000bf06270 */
[----:B------:R-:W-:Y:S01]  /*27fd0*/  VIADD R2, R7, 0xc6 ;  /* 0x000000c607027836 */ /* 0x000fe20000000000 */
[----:B------:R-:W-:Y:S01]  /*27fe0*/  LOP3.LUT R52, R52, 0xfffffffe, RZ, 0xc0, !PT ;  /* 0xfffffffe34347812 */ /* 0x000fe200078ec0ff */
[----:B0-----:R-:W-:Y:S01]  /*27ff0*/  VIADD R12, R12, UR5 ;  /* 0x000000050c0c7c36 */ /* 0x001fe20008000000 */
[----:B------:R-:W-:Y:S01]  /*28000*/  ISETP.LT.AND P1, PT, R9, UR30, !P0 ;  /* 0x0000001e09007c0c */ /* 0x000fe2000c721270 */
[----:B------:R-:W-:Y:S01]  /*28010*/  ULDC UR5, c[0x0][0x248] ;  /* 0x0000920000057ab9 */ /* 0x000fe20000000800 */
[----:B------:R-:W-:Y:S01]  /*28020*/  ISETP.LT.AND P0, PT, R8, UR10, !P0 ;  /* 0x0000000a08007c0c */ /* 0x000fe2000c701270 */
[----:B------:R-:W-:Y:S01]  /*28030*/  ULDC.64 UR24, c[0x0][0x228] ;  /* 0x00008a0000187ab9 */ /* 0x000fe20000000a00 */
[----:B------:R0:W-:Y:S01]  /*28040*/  STL [R1+0x90c], R12 ;  /* 0x00090c0c01007387 */ /* 0x0001e20000100800 */
[----:B------:R-:W-:Y:S01]  /*28050*/  ULDC UR10, c[0x0][0x248] ;  /* 0x00009200000a7ab9 */ /* 0x000fe20000000800 */
[----:B------:R-:W-:-:S09]  /*28060*/  ULDC.64 UR30, c[0x0][0x228] ;  /* 0x00008a00001e7ab9 */ /* 0x000fd20000000a00 */
        /* <DEDUP_REMOVED lines=9> */
[----:B------:R-:W-:Y:S01]  /*28100*/  ULDC UR12, c[0x0][0x248] ;  /* 0x00009200000c7ab9 */ /* 0x000fe20000000800 */
[----:B------:R-:W-:Y:S01]  /*28110*/  ULDC.64 UR26, c[0x0][0x228] ;  /* 0x00008a00001a7ab9 */ /* 0x000fe20000000a00 */
[----:B------:R-:W-:-:S07]  /*28120*/  ULDC.64 UR28, c[0x0][0x228] ;  /* 0x00008a00001c7ab9 */ /* 0x000fce0000000a00 */
        /* <DEDUP_REMOVED lines=8> */
[----:B------:R-:W-:Y:S01]  /*281b0*/  ISETP.LT.AND P0, PT, R8, UR20, !P0 ;  /* 0x0000001408007c0c */ /* 0x000fe2000c701270 */
[----:B------:R0:W-:Y:S01]  /*281c0*/  STL [R1+0x914], R12 ;  /* 0x0009140c01007387 */ /* 0x0001e20000100800 */
        /* <DEDUP_REMOVED lines=22> */
[----:B------:R-:W-:-:S10]  /*28330*/  ULDC.64 UR18, c[0x0][0x228] ;  /* 0x00008a0000127ab9 */ /* 0x000fd40000000a00 */
        /* <DEDUP_REMOVED lines=9> */
[----:B------:R0:W-:Y:S01]  /*283d0*/  STL [R1+0x91c], R12 ;  /* 0x00091c0c01007387 */ /* 0x0001e20000100800 */
[----:B------:R-:W-:Y:S01]  /*283e0*/  ISETP.LT.AND P0, PT, R8, UR18, !P0 ;  /* 0x0000001208007c0c */ /* 0x000fe2000c701270 */
[----:B------:R-:W-:Y:S01]  /*283f0*/  ULDC.64 UR32, c[0x0][0x228] ;  /* 0x00008a0000207ab9 */ /* 0x000fe20000000a00 */
[----:B------:R-:W-:Y:S01]  /*28400*/  ULDC UR18, c[0x0][0x248] ;  /* 0x0000920000127ab9 */ /* 0x000fe20000000800 */
[----:B------:R-:W-:Y:S01]  /*28410*/  ULDC UR7, c[0x0][0x228] ;  /* 0x00008a0000077ab9 */ /* 0x000fe20000000800 */
[----:B0-----:R-:W-:-:S06]  /*28420*/  VIADD R12, R12, UR5 ;  /* 0x000000050c0c7c36 */ /* 0x001fcc0008000000 */
        /* <DEDUP_REMOVED lines=16> */
[----:B------:R-:W-:Y:S01]  /*28530*/  ULDC.64 UR14, c[0x0][0x228] ;  /* 0x00008a00000e7ab9 */ /* 0x000fe20000000a00 */
[----:B------:R-:W-:Y:S01]  /*28540*/  ULDC UR9, c[0x0][0x228] ;  /* 0x00008a0000097ab9 */ /* 0x000fe20000000800 */
[----:B0-----:R-:W-:-:S05]  /*28550*/  VIADD R12, R12, UR5 ;  /* 0x000000050c0c7c36 */ /* 0x001fca0008000000 */
[----:B------:R-:W-:Y:S01]  /*28560*/  @P1 LOP3.LUT R53, R53, 0x100000, RZ, 0xfc, !PT ;  /* 0x0010000035351812 */ /* 0x000fe200078efcff */
[----:B------:R-:W-:Y:S01]  /*28570*/  ULDC UR5, c[0x0][0x228] ;  /* 0x00008a0000057ab9 */ /* 0x000fe20000000800 */
        /* <DEDUP_REMOVED lines=17> */
[----:B0-----:R-:W-:Y:S01]  /*28690*/  VIADD R12, R12, UR8 ;  /* 0x000000080c0c7c36 */ /* 0x001fe20008000000 */
[----:B------:R-:W-:Y:S01]  /*286a0*/  ISETP.LT.AND P0, PT, R8, UR14, !P0 ;  /* 0x0000000e08007c0c */ /* 0x000fe2000c701270 */
[----:B------:R-:W-:Y:S01]  /*286b0*/  ULDC UR14, c[0x0][0x248] ;  /* 0x00009200000e7ab9 */ /* 0x000fe20000000800 */
[----:B------:R-:W-:-:S02]  /*286c0*/  ULDC UR8, c[0x0][0x228] ;  /* 0x00008a0000087ab9 */ /* 0x000fc40000000800 */
[----:B------:R0:W-:Y:S02]  /*286d0*/  STL [R1+0x93c], R12 ;  /* 0x00093c0c01007387 */ /* 0x0001e40000100800 */
        /* <DEDUP_REMOVED lines=17> */
[----:B------:R-:W-:Y:S01]  /*287f0*/  ISETP.LT.AND P0, PT, R8, UR26, !P0 ;  /* 0x0000001a08007c0c */ /* 0x000fe2000c701270 */
[----:B------:R-:W-:Y:S01]  /*28800*/  ULDC UR12, c[0x0][0x248] ;  /* 0x00009200000c7ab9 */ /* 0x000fe20000000800 */
[----:B------:R-:W-:Y:S02]  /*28810*/  ULDC.64 UR34, c[0x0][0x228] ;  /* 0x00008a0000227ab9 */ /* 0x000fe40000000a00 */
        /* <DEDUP_REMOVED lines=18> */
[----:B------:R-:W-:Y:S01]  /*28940*/  ULDC UR40, c[0x0][0x228] ;  /* 0x00008a0000287ab9 */ /* 0x000fe20000000800 */
[----:B0-----:R-:W-:Y:S01]  /*28950*/  VIADD R12, R12, UR11 ;  /* 0x0000000b0c0c7c36 */ /* 0x001fe20008000000 */
[----:B------:R-:W-:-:S04]  /*28960*/  ULDC UR11, c[0x0][0x228] ;  /* 0x00008a00000b7ab9 */ /* 0x000fc80000000800 */
[----:B------:R0:W-:Y:S02]  /*28970*/  STL [R1+0x95c], R12 ;  /* 0x00095c0c01007387 */ /* 0x0001e40000100800 */
[----:B0-----:R-:W-:Y:S01]  /*28980*/  VIADD R12, R12, UR12 ;  /* 0x0000000c0c0c7c36 */ /* 0x001fe20008000000 */
[----:B------:R-:W-:-:S04]  /*28990*/  ULDC UR12, c[0x0][0x248] ;  /* 0x00009200000c7ab9 */ /* 0x000fc80000000800 */
[----:B------:R0:W-:Y:S01]  /*289a0*/  STL [R1+0x960], R12 ;  /* 0x0009600c01007387 */ /* 0x0001e20000100800 */
[----:B------:R-:W-:Y:S01]  /*289b0*/  @P1 LOP3.LUT R53, R53, 0x4000, RZ, 0xfc, !PT ;  /* 0x0000400035351812 */ /* 0x000fe200078efcff */
[----:B0-----:R-:W-:Y:S01]  /*289c0*/  VIADD R12, R12, UR12 ;  /* 0x0000000c0c0c7c36 */ /* 0x001fe20008000000 */
[----:B------:R-:W-:Y:S02]  /*289d0*/  ULDC.64 UR12, c[0x0][0x228] ;  /* 0x00008a00000c7ab9 */ /* 0x000fe40000000a00 */
[----:B------:R-:W-:Y:S01]  /*289e0*/  ISETP.LT.AND P0, PT, R8, UR12, !P0 ;  /* 0x0000000c08007c0c */ /* 0x000fe2000c701270 */
[----:B------:R-:W-:Y:S01]  /*289f0*/  ULDC UR12, c[0x0][0x228] ;  /* 0x00008a00000c7ab9 */ /* 0x000fe20000000800 */
[----:B------:R-:W-:-:S11]  /*28a00*/  LOP3.LUT R53, R53, 0xffffdfff, RZ, 0xc0, !PT ;  /* 0xffffdfff35357812 */ /* 0x000fd600078ec0ff */
[----:B------:R-:W-:Y:S02]  /*28a10*/  @P0 LOP3.LUT R53, R53, 0x2000, RZ, 0xfc, !PT ;  /* 0x0000200035350812 */ /* 0x000fe400078efcff */
[----:B------:R-:W-:-:S04]  /*28a20*/  ISETP.GE.AND P0, PT, R2, UR17, PT ;  /* 0x0000001102007c0c */ /* 0x000fc8000bf06270 */
[----:B------:R-:W-:Y:S02]  /*28a30*/  ISETP.LT.AND P1, PT, R9, UR37, !P0 ;  /* 0x0000002509007c0c */ /* 0x000fe4000c721270 */
[----:B------:R-:W-:Y:S01]  /*28a40*/  LOP3.LUT R53, R53, 0xffffefff, RZ, 0xc0, !PT ;  /* 0xffffefff35357812 */ /* 0x000fe200078ec0ff */
[----:B------:R0:W-:Y:S01]  /*28a50*/  STL [R1+0x964], R12 ;  /* 0x0009640c01007387 */ /* 0x0001e20000100800 */
[----:B------:R-:W-:Y:S01]  /*28a60*/  ISETP.LT.AND P0, PT, R8, UR20, !P0 ;  /* 0x0000001408007c0c */ /* 0x000fe2000c701270 */
[----:B------:R-:W-:Y:S01]  /*28a70*/  VIADD R2, R7, 0xbc ;  /* 0x000000bc07027836 */ /* 0x000fe20000000000 */
[----:B------:R-:W-:Y:S01]  /*28a80*/  ULDC UR20, c[0x0][0x248] ;  /* 0x0000920000147ab9 */ /* 0x000fe20000000800 */
[----:B------:R-:W-:Y:S01]  /*28a90*/  ULDC.64 UR36, c[0x0][0x228] ;  /* 0x00008a0000247ab9 */ /* 0x000fe20000000a00 */
[----:B0-----:R-:W-:-:S05]  /*28aa0*/  VIADD R12, R12, UR14 ;  /* 0x0000000e0c0c7c36 */ /* 0x001fca0008000000 */
[----:B------:R-:W-:Y:S01]  /*28ab0*/  @P1 LOP3.LUT R53, R53, 0x1000, RZ, 0xfc, !PT ;  /* 0x0000100035351812 */ /* 0x000fe200078efcff */
[----:B------:R-:W-:-:S03]  /*28ac0*/  ULDC UR14, c[0x0][0x248] ;  /* 0x00009200000e7ab9 */ /* 0x000fc60000000800 */
[----:B------:R-:W-:Y:S01]  /*28ad0*/  LOP3.LUT R53, R53, 0xfffff7ff, RZ, 0xc0, !PT ;  /* 0xfffff7ff35357812 */ /* 0x000fe200078ec0ff */
[----:B------:R0:W-:Y:S03]  /*28ae0*/  STL [R1+0x968], R12 ;  /* 0x0009680c01007387 */ /* 0x0001e60000100800 */
        /* <DEDUP_REMOVED lines=37> */
[----:B0-----:R-:W-:Y:S01]  /*28d40*/  VIADD R12, R12, UR18 ;  /* 0x000000120c0c7c36 */ /* 0x001fe20008000000 */
        /* <DEDUP_REMOVED lines=29> */
[----:B------:R-:W-:Y:S01]  /*28f20*/  ISETP.GE.AND P0, PT, R2, UR13, PT ;  /* 0x0000000d02007c0c */ /* 0x000fe2000bf06270 */
[----:B------:R-:W-:Y:S01]  /*28f30*/  VIADD R2, R7, 0xb6 ;  /* 0x000000b607027836 */ /* 0x000fe20000000000 */
[----:B------:R-:W-:Y:S01]  /*28f40*/  LOP3.LUT R53, R53, 0xfffffffe, RZ, 0xc0, !PT ;  /* 0xfffffffe35357812 */ /* 0x000fe200078ec0ff */
[----:B------:R0:W-:Y:S01]  /*28f50*/  STL [R1+0x97c], R12 ;  /* 0x00097c0c01007387 */ /* 0x0001e20000100800 */
[----:B------:R-:W-:Y:S01]  /*28f60*/  ISETP.LT.AND P1, PT, R9, UR54, !P0 ;  /* 0x0000003609007c0c */ /* 0x000fe2000c721270 */
[----:B------:R-:W-:Y:S01]  /*28f70*/  ULDC UR13, c[0x0][0x228] ;  /* 0x00008a00000d7ab9 */ /* 0x000fe20000000800 */
        /* <DEDUP_REMOVED lines=22> */
[----:B0-----:R-:W-:Y:S01]  /*290e0*/  VIADD R12, R12, UR19 ;  /* 0x000000130c0c7c36 */ /* 0x001fe20008000000 */
[----:B------:R-:W-:Y:S01]  /*290f0*/  ISETP.LT.AND P0, PT, R8, UR34, !P0 ;  /* 0x0000002208007c0c */ /* 0x000fe2000c701270 */
[----:B------:R-:W-:Y:S01]  /*29100*/  ULDC UR19, c[0x0][0x228] ;  /* 0x00008a0000137ab9 */ /* 0x000fe20000000800 */
[----:B------:R-:W-:-:S02]  /*29110*/  ULDC UR57, c[0x0][0x228] ;  /* 0x00008a0000397ab9 */ /* 0x000fc40000000800 */
[----:B------:R0:W-:Y:S06]  /*29120*/  STL [R1+0x984], R12 ;  /* 0x0009840c01007387 */ /* 0x0001ec0000100800 */
        /* <DEDUP_REMOVED lines=63> */
[----:B------:R-:W-:Y:S02]  /*29520*/  ULDC UR48, c[0x0][0x228] ;  /* 0x00008a0000307ab9 */ /* 0x000fe40000000800 */
[----:B------:R0:W-:Y:S02]  /*29530*/  STL [R1+0x9b4], R12 ;  /* 0x0009b40c01007387 */ /* 0x0001e40000100800 */
        /* <DEDUP_REMOVED lines=68> */
[----:B------:R-:W-:-:S09]  /*29980*/  ULDC.64 UR36, c[0x0][0x228] ;  /* 0x00008a0000247ab9 */ /* 0x000fd20000000a00 */
[----:B------:R-:W-:Y:S01]  /*29990*/  @P1 LOP3.LUT R54, R54, 0x1000, RZ, 0xfc, !PT ;  /* 0x0000100036361812 */ /* 0x000fe200078efcff */
[----:B0-----:R-:W-:Y:S01]  /*299a0*/  VIADD R12, R12, UR23 ;  /* 0x000000170c0c7c36 */ /* 0x001fe20008000000 */
[----:B------:R-:W-:Y:S02]  /*299b0*/  ULDC UR23, c[0x0][0x248] ;  /* 0x0000920000177ab9 */ /* 0x000fe40000000800 */
        /* <DEDUP_REMOVED lines=8> */
[----:B------:R-:W-:Y:S01]  /*29a40*/  ULDC.64 UR38, c[0x0][0x228] ;  /* 0x00008a0000267ab9 */ /* 0x000fe20000000a00 */
[----:B0-----:R-:W-:Y:S01]  /*29a50*/  VIADD R12, R12, UR24 ;  /* 0x000000180c0c7c36 */ /* 0x001fe20008000000 */
[----:B------:R-:W-:Y:S01]  /*29a60*/  ISETP.LT.AND P0, PT, R8, UR36, !P0 ;  /* 0x0000002408007c0c */ /* 0x000fe2000c701270 */
[----:B------:R-:W-:-:S03]  /*29a70*/  ULDC UR24, c[0x0][0x248] ;  /* 0x0000920000187ab9 */ /* 0x000fc60000000800 */
[----:B------:R0:W-:Y:S05]  /*29a80*/  STL [R1+0x9d4], R12 ;  /* 0x0009d40c01007387 */ /* 0x0001ea0000100800 */
[----:B------:R-:W-:Y:S01]  /*29a90*/  @P1 LOP3.LUT R54, R54, 0x400, RZ, 0xfc, !PT ;  /* 0x0000040036361812 */ /* 0x000fe200078efcff */
        /* <DEDUP_REMOVED lines=83> */
[----:B------:R-:W-:Y:S01]  /*29fd0*/  ISETP.GE.AND P0, PT, R2, UR33, PT ;  /* 0x0000002102007c0c */ /* 0x000fe2000bf06270 */
[----:B------:R-:W-:Y:S01]  /*29fe0*/  VIADD R2, R7, 0xa6 ;  /* 0x000000a607027836 */ /* 0x000fe20000000000 */
[----:B------:R-:W-:Y:S01]  /*29ff0*/  LOP3.LUT R54, R54, 0xfffffffe, RZ, 0xc0, !PT ;  /* 0xfffffffe36367812 */ /* 0x000fe200078ec0ff */
[----:B------:R-:W-:Y:S01]  /*2a000*/  ULDC.64 UR32, c[0x0][0x228] ;  /* 0x00008a0000207ab9 */ /* 0x000fe20000000a00 */
[----:B------:R-:W-:Y:S01]  /*2a010*/  ISETP.LT.AND P1, PT, R9, UR43, !P0 ;  /* 0x0000002b09007c0c */ /* 0x000fe2000c721270 */
[----:B------:R-:W-:Y:S01]  /*2a020*/  ULDC UR43, c[0x0][0x228] ;  /* 0x00008a00002b7ab9 */ /* 0x000fe20000000800 */
[----:B------:R-:W-:-:S13]  /*2a030*/  ISETP.LT.AND P0, PT, R8, UR26, !P0 ;  /* 0x0000001a08007c0c */ /* 0x000fda000c701270 */
[----:B------:R-:W-:Y:S02]  /*2a040*/  @P0 LOP3.LUT R55, R55, 0x80000000, RZ, 0xfc, !PT ;  /* 0x8000000037370812 */ /* 0x000fe400078efcff */
[----:B------:R-:W-:Y:S02]  /*2a050*/  ISETP.GE.AND P0, PT, R2, UR35, PT ;  /* 0x0000002302007c0c */ /* 0x000fe4000bf06270 */
[----:B------:R-:W-:Y:S02]  /*2a060*/  @P1 LOP3.LUT R54, R54, 0x1, RZ, 0xfc, !PT ;  /* 0x0000000136361812 */ /* 0x000fe400078efcff */
        /* <DEDUP_REMOVED lines=95> */
[----:B------:R-:W-:Y:S01]  /*2a660*/  ULDC.64 UR30, c[0x0][0x228] ;  /* 0x00008a00001e7ab9 */ /* 0x000fe20000000a00 */
[----:B------:R-:W-:Y:S01]  /*2a670*/  ULDC UR60, c[0x0][0x228] ;  /* 0x00008a00003c7ab9 */ /* 0x000fe20000000800 */
        /* <DEDUP_REMOVED lines=50> */
[----:B------:R-:W-:Y:S01]  /*2a9a0*/  ULDC.64 UR36, c[0x0][0x228] ;  /* 0x00008a0000247ab9 */ /* 0x000fe20000000a00 */
        /* <DEDUP_REMOVED lines=10> */
[----:B------:R-:W-:Y:S01]  /*2aa50*/  ULDC.64 UR38, c[0x0][0x228] ;  /* 0x00008a0000267ab9 */ /* 0x000fe20000000a00 */
[----:B------:R-:W-:Y:S01]  /*2aa60*/  ISETP.LT.AND P0, PT, R8, UR36, !P0 ;  /* 0x0000002408007c0c */ /* 0x000fe2000c701270 */
[----:B------:R-:W-:Y:S01]  /*2aa70*/  ULDC UR36, c[0x0][0x228] ;  /* 0x00008a0000247ab9 */ /* 0x000fe20000000800 */
[----:B------:R-:W-:Y:S01]  /*2aa80*/  ULDC UR47, c[0x0][0x228] ;  /* 0x00008a00002f7ab9 */ /* 0x000fe20000000800 */
[----:B0-----:R-:W-:Y:S01]  /*2aa90*/  VIADD R12, R12, UR23 ;  /* 0x000000170c0c7c36 */ /* 0x001fe20008000000 */
[----:B------:R-:W-:-:S04]  /*2aaa0*/  ULDC UR23, c[0x0][0x248] ;  /* 0x0000920000177ab9 */ /* 0x000fc80000000800 */
[----:B------:R0:W-:Y:S03]  /*2aab0*/  STL [R1+0xa58], R12 ;  /* 0x000a580c01007387 */ /* 0x0001e60000100800 */
[----:B------:R-:W-:Y:S01]  /*2aac0*/  @P1 LOP3.LUT R55, R55, 0x400, RZ, 0xfc, !PT ;  /* 0x0000040037371812 */ /* 0x000fe200078efcff */
[----:B0-----:R-:W-:-:S03]  /*2aad0*/  VIADD R12, R12, UR24 ;  /* 0x000000180c0c7c36 */ /* 0x001fc60008000000 */
[----:B------:R-:W-:Y:S01]  /*2aae0*/  LOP3.LUT R55, R55, 0xfffffdff, RZ, 0xc0, !PT ;  /* 0xfffffdff37377812 */ /* 0x000fe200078ec0ff */
[----:B------:R-:W-:Y:S01]  /*2aaf0*/  ULDC UR24, c[0x0][0x248] ;  /* 0x0000920000187ab9 */ /* 0x000fe20000000800 */
[----:B------:R0:W-:Y:S02]  /*2ab00*/  STL [R1+0xa5c], R12 ;  /* 0x000a5c0c01007387 */ /* 0x0001e40000100800 */
        /* <DEDUP_REMOVED lines=83> */
[----:B------:R-:W-:Y:S01]  /*2b040*/  ULDC.64 UR32, c[0x0][0x228] ;  /* 0x00008a0000207ab9 */ /* 0x000fe20000000a00 */
[----:B------:R-:W-:Y:S01]  /*2b050*/  ISETP.LT.AND P0, PT, R8, UR26, !P0 ;  /* 0x0000001a08007c0c */ /* 0x000fe2000c701270 */
[----:B------:R-:W-:Y:S01]  /*2b060*/  ULDC UR23, c[0x0][0x248] ;  /* 0x0000920000177ab9 */ /* 0x000fe20000000800 */
[----:B------:R0:W-:Y:S01]  /*2b070*/  STL [R1+0xa90], R12 ;  /* 0x000a900c01007387 */ /* 0x0001e20000100800 */
[----:B------:R-:W-:-:S10]  /*2b080*/  ULDC UR6, c[0x0][0x248] ;  /* 0x0000920000067ab9 */ /* 0x000fd40000000800 */
[----:B------:R-:W-:Y:S02]  /*2b090*/  @P0 LOP3.LUT R56, R56, 0x80000000, RZ, 0xfc, !PT ;  /* 0x8000000038380812 */ /* 0x000fe400078efcff */
[----:B------:R-:W-:Y:S02]  /*2b0a0*/  ISETP.GE.AND P0, PT, R2, UR35, PT ;  /* 0x0000002302007c0c */ /* 0x000fe4000bf06270 */
[----:B------:R-:W-:Y:S01]  /*2b0b0*/  @P1 LOP3.LUT R55, R55, 0x1, RZ, 0xfc, !PT ;  /* 0x0000000137371812 */ /* 0x000fe200078efcff */
[----:B0-----:R-:W-:Y:S01]  /*2b0c0*/  VIADD R12, R12, UR24 ;  /* 0x000000180c0c7c36 */ /* 0x001fe20008000000 */
[----:B------:R-:W-:Y:S02]  /*2b0d0*/  ISETP.LT.AND P1, PT, R9, UR8, !P0 ;  /* 0x0000000809007c0c */ /* 0x000fe4000c721270 */
[----:B------:R-:W-:Y:S01]  /*2b0e0*/  LOP3.LUT R56, R56, 0xbfffffff, RZ, 0xc0, !PT ;  /* 0xbfffffff38387812 */ /* 0x000fe200078ec0ff */
[----:B------:R-:W-:Y:S01]  /*2b0f0*/  VIADD R2, R7, 0x95 ;  /* 0x0000009507027836 */ /* 0x000fe20000000000 */
[----:B------:R-:W-:Y:S01]  /*2b100*/  ISETP.LT.AND P0, PT, R8, UR32, !P0 ;  /* 0x0000002008007c0c */ /* 0x000fe2000c701270 */
[----:B------:R0:W-:Y:S01]  /*2b110*/  STL [R1+0xa94], R12 ;  /* 0x000a940c01007387 */ /* 0x0001e20000100800 */
[----:B------:R-:W-:-:S07]  /*2b120*/  ULDC.64 UR34, c[0x0][0x228] ;  /* 0x00008a0000227ab9 */ /* 0x000fce0000000a00 */
[----:B------:R-:W-:Y:S01]  /*2b130*/  @P1 LOP3.LUT R56, R56, 0x40000000, RZ, 0xfc, !PT ;  /* 0x4000000038381812 */ /* 0x000fe200078efcff */
[----:B0-----:R-:W-:Y:S01]  /*2b140*/  VIADD R12, R12, UR23 ;  /* 0x000000170c0c7c36 */ /* 0x001fe20008000000 */
[----:B------:R-:W-:Y:S02]  /*2b150*/  ULDC UR23, c[0x0][0x248] ;  /* 0x0000920000177ab9 */ /* 0x000fe40000000800 */
[----:B------:R-:W-:Y:S02]  /*2b160*/  LOP3.LUT R56, R56, 0xdfffffff, RZ, 0xc0, !PT ;  /* 0xdfffffff38387812 */ /* 0x000fe400078ec0ff */
[----:B------:R0:W-:Y:S02]  /*2b170*/  STL [R1+0xa98], R12 ;  /* 0x000a980c01007387 */ /* 0x0001e40000100800 */
[----:B------:R-:W-:Y:S02]  /*2b180*/  @P0 LOP3.LUT R56, R56, 0x20000000, RZ, 0xfc, !PT ;  /* 0x2000000038380812 */ /* 0x000fe400078efcff */
[----:B------:R-:W-:Y:S01]  /*2b190*/  ISETP.GE.AND P0, PT, R2, UR37, PT ;  /* 0x0000002502007c0c */ /* 0x000fe2000bf06270 */
[----:B0-----:R-:W-:-:S03]  /*2b1a0*/  VIADD R12, R12, UR23 ;  /* 0x000000170c0c7c36 */ /* 0x001fc60008000000 */
[----:B------:R-:W-:Y:S02]  /*2b1b0*/  ISETP.LT.AND P1, PT, R9, UR7, !P0 ;  /* 0x0000000709007c0c */ /* 0x000fe4000c721270 */
[----:B------:R0:W-:Y:S01]  /*2b1c0*/  STL [R1+0xa9c], R12 ;  /* 0x000a9c0c01007387 */ /* 0x0001e20000100800 */
[----:B------:R-:W-:Y:S01]  /*2b1d0*/  ISETP.LT.AND P0, PT, R8, UR34, !P0 ;  /* 0x0000002208007c0c */ /* 0x000fe2000c701270 */
[----:B0-----:R-:W-:Y:S01]  /*2b1e0*/  VIADD R12, R12, UR5 ;  /* 0x000000050c0c7c36 */ /* 0x001fe20008000000 */
[----:B------:R-:W-:Y:S01]  /*2b1f0*/  LOP3.LUT R56, R56, 0xefffffff, RZ, 0xc0, !PT ;  /* 0xefffffff38387812 */ /* 0x000fe200078ec0ff */
[----:B------:R-:W-:-:S03]  /*2b200*/  ULDC UR5, c[0x0][0x248] ;  /* 0x0000920000057ab9 */ /* 0x000fc60000000800 */
[----:B------:R0:W-:Y:S04]  /*2b210*/  STL [R1+0xaa0], R12 ;  /* 0x000aa00c01007387 */ /* 0x0001e80000100800 */
[----:B------:R-:W-:Y:S01]  /*2b220*/  @P1 LOP3.LUT R56, R56, 0x10000000, RZ, 0xfc, !PT ;  /* 0x1000000038381812 */ /* 0x000fe200078efcff */
[----:B0-----:R-:W-:Y:S01]  /*2b230*/  VIADD R12, R12, UR6 ;  /* 0x000000060c0c7c36 */ /* 0x001fe20008000000 */
[----:B------:R-:W-:-:S04]  /*2b240*/  ULDC UR6, c[0x0][0x248] ;  /* 0x0000920000067ab9 */ /* 0x000fc80000000800 */
[----:B------:R0:W-:Y:S01]  /*2b250*/  STL [R1+0xaa4], R12 ;  /* 0x000aa40c01007387 */ /* 0x0001e20000100800 */
[----:B------:R-:W-:Y:S01]  /*2b260*/  LOP3.LUT R56, R56, 0xf7ffffff, RZ, 0xc0, !PT ;  /* 0xf7ffffff38387812 */ /* 0x000fe200078ec0ff */
[----:B------:R-:W-:Y:S02]  /*2b270*/  VIADD R2, R7, 0x94 ;  /* 0x0000009407027836 */ /* 0x000fe40000000000 */
[----:B0-----:R-:W-:Y:S01]  /*2b280*/  VIADD R12, R12, UR5 ;  /* 0x000000050c0c7c36 */ /* 0x001fe20008000000 */
[----:B------:R-:W-:Y:S01]  /*2b290*/  @P0 LOP3.LUT R56, R56, 0x8000000, RZ, 0xfc, !PT ;  /* 0x0800000038380812 */ /* 0x000fe200078efcff */
[----:B------:R-:W-:-:S03]  /*2b2a0*/  ULDC UR5, c[0x0][0x248] ;  /* 0x0000920000057ab9 */ /* 0x000fc60000000800 */
        /* <DEDUP_REMOVED lines=9> */
[----:B0-----:R-:W-:-:S07]  /*2b340*/  VIADD R12, R12, UR5 ;  /* 0x000000050c0c7c36 */ /* 0x001fce0008000000 */
        /* <DEDUP_REMOVED lines=37> */
[----:B------:R-:W-:Y:S01]  /*2b5a0*/  ULDC.64 UR30, c[0x0][0x228] ;  /* 0x00008a00001e7ab9 */ /* 0x000fe20000000a00 */
        /* <DEDUP_REMOVED lines=35> */
[----:B0-----:R-:W-:Y:S01]  /*2b7e0*/  VIADD R12, R12, UR5 ;  /* 0x000000050c0c7c36 */ /* 0x001fe20008000000 */
[----:B------:R-:W-:-:S04]  /*2b7f0*/  ULDC UR5, c[0x0][0x248] ;  /* 0x0000920000057ab9 */ /* 0x000fc80000000800 */
[----:B------:R0:W-:Y:S05]  /*2b800*/  STL [R1+0xac0], R12 ;  /* 0x000ac00c01007387 */ /* 0x0001ea0000100800 */
        /* <DEDUP_REMOVED lines=14> */
[----:B------:R-:W-:Y:S01]  /*2b8f0*/  ULDC.64 UR18, c[0x0][0x228] ;  /* 0x00008a0000127ab9 */ /* 0x000fe20000000a00 */
[----:B0-----:R-:W-:Y:S01]  /*2b900*/  VIADD R12, R12, UR5 ;  /* 0x000000050c0c7c36 */ /* 0x001fe20008000000 */
[----:B------:R-:W-:Y:S01]  /*2b910*/  ISETP.LT.AND P0, PT, R8, UR32, !P0 ;  /* 0x0000002008007c0c */ /* 0x000fe2000c701270 */
[----:B------:R-:W-:-:S03]  /*2b920*/  ULDC UR5, c[0x0][0x228] ;  /* 0x00008a0000057ab9 */ /* 0x000fc60000000800 */
        /* <DEDUP_REMOVED lines=41> */
[----:B------:R-:W-:-:S04]  /*2bbc0*/  ULDC UR14, c[0x0][0x248] ;  /* 0x00009200000e7ab9 */ /* 0x000fc80000000800 */
[----:B------:R0:W-:Y:S02]  /*2bbd0*/  STL [R1+0xc0c], R12 ;  /* 0x000c0c0c01007387 */ /* 0x0001e40000100800 */
[----:B0-----:R-:W-:Y:S01]  /*2bbe0*/  VIADD R12, R12, UR12 ;  /* 0x0000000c0c0c7c36 */ /* 0x001fe20008000000 */
[----:B------:R-:W-:Y:S01]  /*2bbf0*/  @P1 LOP3.LUT R56, R56, 0x100, RZ, 0xfc, !PT ;  /* 0x0000010038381812 */ /* 0x000fe200078efcff */
[----:B------:R-:W-:-:S03]  /*2bc00*/  ULDC UR12, c[0x0][0x248] ;  /* 0x00009200000c7ab9 */ /* 0x000fc60000000800 */
        /* <DEDUP_REMOVED lines=25> */
[----:B------:R-:W-:Y:S01]  /*2bda0*/  ULDC.64 UR20, c[0x0][0x228] ;  /* 0x00008a0000147ab9 */ /* 0x000fe20000000a00 */
        /* <DEDUP_REMOVED lines=21> */
[----:B------:R-:W-:Y:S01]  /*2bf00*/  ISETP.LT.AND P0, PT, R8, UR20, !P0 ;  /* 0x0000001408007c0c */ /* 0x000fe2000c701270 */
        /* <DEDUP_REMOVED lines=17> */
[----:B------:R-:W-:Y:S01]  /*2c020*/  ISETP.LT.AND P1, PT, R9, UR22, !P0 ;  /* 0x0000001609007c0c */ /* 0x000fe2000c721270 */
[----:B------:R-:W-:Y:S01]  /*2c030*/  VIADD R2, R7, 0x86 ;  /* 0x0000008607027836 */ /* 0x000fe20000000000 */
[----:B------:R-:W-:Y:S01]  /*2c040*/  LOP3.LUT R56, R56, 0xfffffffe, RZ, 0xc0, !PT ;  /* 0xfffffffe38387812 */ /* 0x000fe200078ec0ff */
[----:B------:R0:W-:Y:S01]  /*2c050*/  STL [R1+0xc48], R12 ;  /* 0x000c480c01007387 */ /* 0x0001e20000100800 */
[----:B------:R-:W-:Y:S01]  /*2c060*/  ULDC.64 UR22, c[0x0][0x228] ;  /* 0x00008a0000167ab9 */ /* 0x000fe20000000a00 */
[----:B------:R-:W-:Y:S01]  /*2c070*/  ULDC.64 UR30, c[0x0][0x228] ;  /* 0x00008a00001e7ab9 */ /* 0x000fe20000000a00 */
[----:B0-----:R-:W-:Y:S01]  /*2c080*/  VIADD R12, R12, UR16 ;  /* 0x000000100c0c7c36 */ /* 0x001fe20008000000 */
[----:B------:R-:W-:-:S02]  /*2c090*/  ULDC.64 UR16, c[0x0][0x228] ;  /* 0x00008a0000107ab9 */ /* 0x000fc40000000a00 */
[----:B------:R-:W-:Y:S01]  /*2c0a0*/  ISETP.LT.AND P0, PT, R8, UR16, !P0 ;  /* 0x0000001008007c0c */ /* 0x000fe2000c701270 */
[----:B------:R-:W-:-:S03]  /*2c0b0*/  ULDC UR16, c[0x0][0x228] ;  /* 0x00008a0000107ab9 */ /* 0x000fc60000000800 */
[----:B------:R-:W-:-:S09]  /*2c0c0*/  @P1 LOP3.LUT R56, R56, 0x1, RZ, 0xfc, !PT ;  /* 0x0000000138381812 */ /* 0x000fd200078efcff */
        /* <DEDUP_REMOVED lines=56> */
[----:B------:R0:W-:Y:S01]  /*2c450*/  STL [R1+0xc60], R12 ;  /* 0x000c600c01007387 */ /* 0x0001e20000100800 */
[----:B------:R-:W-:-:S09]  /*2c460*/  ULDC.64 UR34, c[0x0][0x228] ;  /* 0x00008a0000227ab9 */ /* 0x000fd20000000a00 */
        /* <DEDUP_REMOVED lines=11> */
[----:B------:R-:W-:Y:S01]  /*2c520*/  ULDC UR36, c[0x0][0x228] ;  /* 0x00008a0000247ab9 */ /* 0x000fe20000000800 */
[----:B------:R-:W-:Y:S01]  /*2c530*/  ULDC UR21, c[0x0][0x228] ;  /* 0x00008a0000157ab9 */ /* 0x000fe20000000800 */
[----:B0-----:R-:W-:-:S07]  /*2c540*/  VIADD R12, R12, UR22 ;  /* 0x000000160c0c7c36 */ /* 0x001fce0008000000 */
[----:B------:R-:W-:Y:S01]  /*2c550*/  @P1 LOP3.LUT R57, R57, 0x100000, RZ, 0xfc, !PT ;  /* 0x0010000039391812 */ /* 0x000fe200078efcff */
[----:B------:R-:W-:-:S03]  /*2c560*/  ULDC UR22, c[0x0][0x248] ;  /* 0x0000920000167ab9 */ /* 0x000fc60000000800 */
[----:B------:R-:W-:Y:S01]  /*2c570*/  LOP3.LUT R57, R57, 0xfff7ffff, RZ, 0xc0, !PT ;  /* 0xfff7ffff39397812 */ /* 0x000fe200078ec0ff */
[----:B------:R0:W-:Y:S03]  /*2c580*/  STL [R1+0xc6c], R12 ;  /* 0x000c6c0c01007387 */ /* 0x0001e60000100800 */
        /* <DEDUP_REMOVED lines=61> */
[----:B0-----:R-:W-:-:S05]  /*2c960*/  VIADD R12, R12, UR26 ;  /* 0x0000001a0c0c7c36 */ /* 0x001fca0008000000 */
[----:B------:R0:W-:Y:S01]  /*2c970*/  STL [R1+0xcb8], R12 ;  /* 0x000cb80c01007387 */ /* 0x0001e20000100800 */
[----:B------:R-:W-:Y:S01]  /*2c980*/  LOP3.LUT R57, R57, 0xffffdfff, RZ, 0xc0, !PT ;  /* 0xffffdfff39397812 */ /* 0x000fe200078ec0ff */
[----:B0-----:R-:W-:Y:S01]  /*2c990*/  VIADD R12, R12, UR24 ;  /* 0x000000180c0c7c36 */ /* 0x001fe20008000000 */
[----:B------:R-:W-:Y:S02]  /*2c9a0*/  ULDC UR24, c[0x0][0x248] ;  /* 0x0000920000187ab9 */ /* 0x000fe40000000800 */
[----:B------:R-:W-:Y:S02]  /*2c9b0*/  @P0 LOP3.LUT R57, R57, 0x2000, RZ, 0xfc, !PT ;  /* 0x0000200039390812 */ /* 0x000fe400078efcff */
        /* <DEDUP_REMOVED lines=57> */
[----:B------:R-:W-:Y:S01]  /*2cd50*/  ULDC.64 UR34, c[0x0][0x228] ;  /* 0x00008a0000227ab9 */ /* 0x000fe20000000a00 */
[----:B0-----:R-:W-:Y:S01]  /*2cd60*/  VIADD R12, R12, UR23 ;  /* 0x000000170c0c7c36 */ /* 0x001fe20008000000 */
[----:B------:R-:W-:-:S07]  /*2cd70*/  ULDC UR23, c[0x0][0x248] ;  /* 0x0000920000177ab9 */ /* 0x000fce0000000800 */
[----:B------:R-:W-:Y:S01]  /*2cd80*/  @P1 LOP3.LUT R57, R57, 0x10, RZ, 0xfc, !PT ;  /* 0x0000001039391812 */ /* 0x000fe200078efcff */
[----:B------:R0:W-:Y:S03]  /*2cd90*/  STL [R1+0xcd4], R12 ;  /* 0x000cd40c01007387 */ /* 0x0001e60000100800 */
        /* <DEDUP_REMOVED lines=12> */
[----:B------:R-:W-:-:S03]  /*2ce60*/  ULDC UR45, c[0x0][0x228] ;  /* 0x00008a00002d7ab9 */ /* 0x000fc60000000800 */
[----:B------:R0:W-:Y:S01]  /*2ce70*/  STL [R1+0xcdc], R12 ;  /* 0x000cdc0c01007387 */ /* 0x0001e20000100800 */
[----:B------:R-:W-:Y:S01]  /*2ce80*/  ISETP.LT.AND P0, PT, R8, UR34, !P0 ;  /* 0x0000002208007c0c */ /* 0x000fe2000c701270 */
[----:B0-----:R-:W-:Y:S01]  /*2ce90*/  VIADD R12, R12, UR24 ;  /* 0x000000180c0c7c36 */ /* 0x001fe20008000000 */
[----:B------:R-:W-:Y:S01]  /*2cea0*/  @P1 LOP3.LUT R57, R57, 0x4, RZ, 0xfc, !PT ;  /* 0x0000000439391812 */ /* 0x000fe200078efcff */
[----:B------:R-:W-:-:S03]  /*2ceb0*/  ULDC UR24, c[0x0][0x248] ;  /* 0x0000920000187ab9 */ /* 0x000fc60000000800 */
[----:B------:R0:W-:Y:S01]  /*2cec0*/  STL [R1+0xce4], R12 ;  /* 0x000ce40c01007387 */ /* 0x0001e20000100800 */
        /* <DEDUP_REMOVED lines=8> */
[----:B------:R-:W-:Y:S01]  /*2cf50*/  VIADD R2, R7, 0x76 ;  /* 0x0000007607027836 */ /* 0x000fe20000000000 */
[----:B------:R-:W-:Y:S01]  /*2cf60*/  LOP3.LUT R57, R57, 0xfffffffe, RZ, 0xc0, !PT ;  /* 0xfffffffe39397812 */ /* 0x000fe200078ec0ff */
[----:B------:R-:W-:Y:S01]  /*2cf70*/  ULDC.64 UR38, c[0x0][0x228] ;  /* 0x00008a0000267ab9 */ /* 0x000fe20000000a00 */
[----:B------:R0:W-:Y:S01]  /*2cf80*/  STL [R1+0xcf0], R12 ;  /* 0x000cf00c01007387 */ /* 0x0001e20000100800 */
[----:B------:R-:W-:Y:S01]  /*2cf90*/  ISETP.LT.AND P1, PT, R9, UR45, !P0 ;  /* 0x0000002d09007c0c */ /* 0x000fe2000c721270 */
[----:B------:R-:W-:Y:S01]  /*2cfa0*/  ULDC UR45, c[0x0][0x228] ;  /* 0x00008a00002d7ab9 */ /* 0x000fe20000000800 */
[----:B------:R-:W-:Y:S01]  /*2cfb0*/  ISETP.LT.AND P0, PT, R8, UR36, !P0 ;  /* 0x0000002408007c0c */ /* 0x000fe2000c701270 */
[----:B0-----:R-:W-:Y:S01]  /*2cfc0*/  VIADD R12, R12, UR23 ;  /* 0x000000170c0c7c36 */ /* 0x001fe20008000000 */
[----:B------:R-:W-:-:S04]  /*2cfd0*/  ULDC UR23, c[0x0][0x248] ;  /* 0x0000920000177ab9 */ /* 0x000fc80000000800 */
[----:B------:R0:W-:Y:S02]  /*2cfe0*/  STL [R1+0xcf4], R12 ;  /* 0x000cf40c01007387 */ /* 0x0001e40000100800 */
[----:B0-----:R-:W-:Y:S01]  /*2cff0*/  VIADD R12, R12, UR24 ;  /* 0x000000180c0c7c36 */ /* 0x001fe20008000000 */
[----:B------:R-:W-:-:S04]  /*2d000*/  ULDC UR24, c[0x0][0x248] ;  /* 0x0000920000187ab9 */ /* 0x000fc80000000800 */
[----:B------:R0:W-:Y:S01]  /*2d010*/  STL [R1+0xcfc], R12 ;  /* 0x000cfc0c01007387 */ /* 0x0001e20000100800 */
[----:B------:R-:W-:Y:S02]  /*2d020*/  @P0 LOP3.LUT R58, R58, 0x80000000, RZ, 0xfc, !PT ;  /* 0x800000003a3a0812 */ /* 0x000fe400078efcff */
[----:B------:R-:W-:Y:S01]  /*2d030*/  ISETP.GE.AND P0, PT, R2, UR25, PT ;  /* 0x0000001902007c0c */ /* 0x000fe2000bf06270 */
[----:B0-----:R-:W-:Y:S01]  /*2d040*/  VIADD R12, R12, UR23 ;  /* 0x000000170c0c7c36 */ /* 0x001fe20008000000 */
[----:B------:R-:W-:-:S04]  /*2d050*/  ULDC UR23, c[0x0][0x248] ;  /* 0x0000920000177ab9 */ /* 0x000fc80000000800 */
[----:B------:R0:W-:Y:S01]  /*2d060*/  STL [R1+0xd00], R12 ;  /* 0x000d000c01007387 */ /* 0x0001e20000100800 */
[----:B------:R-:W-:Y:S02]  /*2d070*/  @P1 LOP3.LUT R57, R57, 0x1, RZ, 0xfc, !PT ;  /* 0x0000000139391812 */ /* 0x000fe400078efcff */
        /* <DEDUP_REMOVED lines=93> */
[----:B0-----:R-:W-:Y:S01]  /*2d650*/  VIADD R12, R12, UR23 ;  /* 0x000000170c0c7c36 */ /* 0x001fe20008000000 */
[----:B------:R-:W-:-:S04]  /*2d660*/  ULDC UR23, c[0x0][0x248] ;  /* 0x0000920000177ab9 */ /* 0x000fc80000000800 */
[----:B------:R0:W-:Y:S04]  /*2d670*/  STL [R1+0xd3c], R12 ;  /* 0x000d3c0c01007387 */ /* 0x0001e80000100800 */
        /* <DEDUP_REMOVED lines=159> */
[----:B------:R-:W-:Y:S01]  /*2e070*/  ISETP.LT.AND P1, PT, R9, UR41, !P0 ;  /* 0x0000002909007c0c */ /* 0x000fe2000c721270 */
[----:B0-----:R-:W-:Y:S01]  /*2e080*/  VIADD R12, R12, UR24 ;  /* 0x000000180c0c7c36 */ /* 0x001fe20008000000 */
[----:B------:R-:W-:-:S04]  /*2e090*/  ULDC UR24, c[0x0][0x248] ;  /* 0x0000920000187ab9 */ /* 0x000fc80000000800 */
[----:B------:R0:W-:Y:S01]  /*2e0a0*/  STL [R1+0xdbc], R12 ;  /* 0x000dbc0c01007387 */ /* 0x0001e20000100800 */
[----:B------:R-:W-:Y:S01]  /*2e0b0*/  ISETP.LT.AND P0, PT, R8, UR38, !P0 ;  /* 0x0000002608007c0c */ /* 0x000fe2000c701270 */
[----:B0-----:R-:W-:Y:S01]  /*2e0c0*/  VIADD R12, R12, UR23 ;  /* 0x000000170c0c7c36 */ /* 0x001fe20008000000 */
[----:B------:R-:W-:Y:S01]  /*2e0d0*/  LOP3.LUT R59, R59, 0xbfffffff, RZ, 0xc0, !PT ;  /* 0xbfffffff3b3b7812 */ /* 0x000fe200078ec0ff */
[----:B------:R-:W-:-:S03]  /*2e0e0*/  ULDC UR23, c[0x0][0x248] ;  /* 0x0000920000177ab9 */ /* 0x000fc60000000800 */
[----:B------:R0:W-:Y:S01]  /*2e0f0*/  STL [R1+0xdc0], R12 ;  /* 0x000dc00c01007387 */ /* 0x0001e20000100800 */
        /* <DEDUP_REMOVED lines=60> */
[----:B------:R-:W-:Y:S01]  /*2e4c0*/  LOP3.LUT R59, R59, 0xffdfffff, RZ, 0xc0, !PT ;  /* 0xffdfffff3b3b7812 */ /* 0x000fe200078ec0ff */
[----:B0-----:R-:W-:-:S03]  /*2e4d0*/  VIADD R12, R12, UR24 ;  /* 0x000000180c0c7c36 */ /* 0x001fc60008000000 */
        /* <DEDUP_REMOVED lines=13> */
[----:B------:R-:W-:Y:S02]  /*2e5b0*/  LOP3.LUT R59, R59, 0xfff7ffff, RZ, 0xc0, !PT ;  /* 0xfff7ffff3b3b7812 */ /* 0x000fe400078ec0ff */
[----:B------:R0:W-:Y:S02]  /*2e5c0*/  STL [R1+0xdf4], R12 ;  /* 0x000df40c01007387 */ /* 0x0001e40000100800 */
[----:B------:R-:W-:Y:S02]  /*2e5d0*/  @P0 LOP3.LUT R59, R59, 0x80000, RZ, 0xfc, !PT ;  /* 0x000800003b3b0812 */ /* 0x000fe400078efcff */
[----:B------:R-:W-:Y:S01]  /*2e5e0*/  ISETP.GE.AND P0, PT, R2, UR37, PT ;  /* 0x0000002502007c0c */ /* 0x000fe2000bf06270 */
[----:B0-----:R-:W-:Y:S01]  /*2e5f0*/  VIADD R12, R12, UR5 ;  /* 0x000000050c0c7c36 */ /* 0x001fe20008000000 */
[----:B------:R-:W-:Y:S01]  /*2e600*/  ULDC UR5, c[0x0][0x248] ;  /* 0x0000920000057ab9 */ /* 0x000fe20000000800 */
[----:B------:R-:W-:Y:S01]  /*2e610*/  LOP3.LUT R59, R59, 0xfffbffff, RZ, 0xc0, !PT ;  /* 0xfffbffff3b3b7812 */ /* 0x000fe200078ec0ff */
[----:B------:R-:W-:Y:S01]  /*2e620*/  VIADD R2, R7, 0x5f ;  /* 0x0000005f07027836 */ /* 0x000fe20000000000 */
[----:B------:R-:W-:Y:S01]  /*2e630*/  ULDC.64 UR36, c[0x0][0x228] ;  /* 0x00008a0000247ab9 */ /* 0x000fe20000000a00 */
[----:B------:R0:W-:Y:S01]  /*2e640*/  STL [R1+0xdfc], R12 ;  /* 0x000dfc0c01007387 */ /* 0x0001e20000100800 */
[----:B------:R-:W-:Y:S01]  /*2e650*/  ISETP.LT.AND P1, PT, R9, UR7, !P0 ;  /* 0x0000000709007c0c */ /* 0x000fe2000c721270 */
        /* <DEDUP_REMOVED lines=63> */
[----:B0-----:R-:W-:Y:S01]  /*2ea50*/  VIADD R12, R12, UR5 ;  /* 0x000000050c0c7c36 */ /* 0x001fe20008000000 */
        /* <DEDUP_REMOVED lines=56> */
[----:B------:R-:W-:Y:S01]  /*2ede0*/  ULDC UR9, c[0x0][0x248] ;  /* 0x0000920000097ab9 */ /* 0x000fe20000000800 */
[----:B------:R0:W-:Y:S01]  /*2edf0*/  STL [R1+0xf54], R12 ;  /* 0x000f540c01007387 */ /* 0x0001e20000100800 */
[----:B------:R-:W-:Y:S01]  /*2ee00*/  ULDC UR15, c[0x0][0x228] ;  /* 0x00008a00000f7ab9 */ /* 0x000fe20000000800 */
[----:B------:R-:W-:-:S09]  /*2ee10*/  ULDC UR18, c[0x0][0x228] ;  /* 0x00008a0000127ab9 */ /* 0x000fd20000000800 */
[----:B------:R-:W-:Y:S02]  /*2ee20*/  @P0 LOP3.LUT R188, R188, 0x80000000, RZ, 0xfc, !PT ;  /* 0x80000000bcbc0812 */ /* 0x000fe400078efcff */
[----:B------:R-:W-:Y:S02]  /*2ee30*/  ISETP.GE.AND P0, PT, R2, UR25, PT ;  /* 0x0000001902007c0c */ /* 0x000fe4000bf06270 */
[----:B------:R-:W-:Y:S02]  /*2ee40*/  @P1 LOP3.LUT R59, R59, 0x1, RZ, 0xfc, !PT ;  /* 0x000000013b3b1812 */ /* 0x000fe400078efcff */
        /* <DEDUP_REMOVED lines=93> */
[----:B------:R-:W-:-:S10]  /*2f420*/  ULDC UR25, c[0x0][0x228] ;  /* 0x00008a0000197ab9 */ /* 0x000fd40000000800 */
        /* <DEDUP_REMOVED lines=146> */
[----:B------:R-:W-:Y:S01]  /*2fd50*/  R2UR UR4, R31 ;  /* 0x000000001f0472ca */ /* 0x000fe200000e0000 */
[----:B------:R-:W-:Y:S01]  /*2fd60*/  VIADD R30, R7, 0x1a ;  /* 0x0000001a071e7836 */ /* 0x000fe20000000000 */
[----:B------:R-:W-:-:S06]  /*2fd70*/  ULDC UR61, c[0x0][0x228] ;  /* 0x00008a00003d7ab9 */ /* 0x000fcc0000000800 */
        /* <DEDUP_REMOVED lines=10> */
[----:B------:R-:W-:Y:S01]  /*2fe20*/  VIADD R31, R7, 0x1b ;  /* 0x0000001b071f7836 */ /* 0x000fe20000000000 */
[----:B------:R-:W-:Y:S01]  /*2fe30*/  ULDC UR60, c[0x0][0x228] ;  /* 0x00008a00003c7ab9 */ /* 0x000fe20000000800 */
[----:B0-----:R-:W-:Y:S01]  /*2fe40*/  VIADD R12, R12, UR5 ;  /* 0x000000050c0c7c36 */ /* 0x001fe20008000000 */
[----:B------:R-:W-:-:S07]  /*2fe50*/  ULDC UR5, c[0x0][0x248] ;  /* 0x0000920000057ab9 */ /* 0x000fce0000000800 */
[----:B------:R-:W-:Y:S01]  /*2fe60*/  @P1 LOP3.LUT R189, R189, 0x10000, RZ, 0xfc, !PT ;  /* 0x00010000bdbd1812 */ /* 0x000fe200078efcff */
[----:B------:R0:W-:Y:S03]  /*2fe70*/  STL [R1+0xf74], R12 ;  /* 0x000f740c01007387 */ /* 0x0001e60000100800 */
[----:B------:R-:W-:Y:S01]  /*2fe80*/  LOP3.LUT R189, R189, 0xffff7fff, RZ, 0xc0, !PT ;  /* 0xffff7fffbdbd7812 */ /* 0x000fe200078ec0ff */
[----:B0-----:R-:W-:-:S03]  /*2fe90*/  VIADD R12, R12, UR10 ;  /* 0x0000000a0c0c7c36 */ /* 0x001fc60008000000 */
[----:B------:R-:W-:Y:S01]  /*2fea0*/  @P0 LOP3.LUT R189, R189, 0x8000, RZ, 0xfc, !PT ;  /* 0x00008000bdbd0812 */ /* 0x000fe200078efcff */
[----:B------:R-:W-:Y:S01]  /*2feb0*/  ULDC UR10, c[0x0][0x228] ;  /* 0x00008a00000a7ab9 */ /* 0x000fe20000000800 */
[----:B------:R-:W-:Y:S01]  /*2fec0*/  ISETP.GE.AND P0, PT, R2, UR37, PT ;  /* 0x0000002502007c0c */ /* 0x000fe2000bf06270 */
[----:B------:R0:W-:Y:S01]  /*2fed0*/  STL [R1+0xf78], R12 ;  /* 0x000f780c01007387 */ /* 0x0001e20000100800 */
[----:B------:R-:W-:Y:S01]  /*2fee0*/  LOP3.LUT R189, R189, 0xffffbfff, RZ, 0xc0, !PT ;  /* 0xffffbfffbdbd7812 */ /* 0x000fe200078ec0ff */
[----:B------:R-:W-:Y:S01]  /*2fef0*/  VIADD R2, R7, 0x3d ;  /* 0x0000003d07027836 */ /* 0x000fe20000000000 */
[----:B------:R-:W-:Y:S01]  /*2ff00*/  ISETP.LT.AND P1, PT, R9, UR57, !P0 ;  /* 0x0000003909007c0c */ /* 0x000fe2000c721270 */
[----:B------:R-:W-:Y:S01]  /*2ff10*/  ULDC.64 UR36, c[0x0][0x228] ;  /* 0x00008a0000247ab9 */ /* 0x000fe20000000a00 */
[----:B0-----:R-:W-:Y:S01]  /*2ff20*/  VIADD R12, R12, UR5 ;  /* 0x000000050c0c7c36 */ /* 0x001fe20008000000 */
[----:B------:R-:W-:Y:S01]  /*2ff30*/  ULDC UR5, c[0x0][0x248] ;  /* 0x0000920000057ab9 */ /* 0x000fe20000000800 */
[----:B------:R-:W-:Y:S01]  /*2ff40*/  VIADD R29, R7, 0x19 ;  /* 0x00000019071d7836 */ /* 0x000fe20000000000 */
[----:B------:R-:W-:-:S02]  /*2ff50*/  ULDC UR57, c[0x0][0x228] ;  /* 0x00008a0000397ab9 */ /* 0x000fc40000000800 */
[----:B------:R0:W-:Y:S01]  /*2ff60*/  STL [R1+0xf7c], R12 ;  /* 0x000f7c0c01007387 */ /* 0x0001e20000100800 */
[----:B------:R-:W-:Y:S01]  /*2ff70*/  ISETP.LT.AND P0, PT, R8, UR32, !P0 ;  /* 0x0000002008007c0c */ /* 0x000fe2000c701270 */
        /* <DEDUP_REMOVED lines=17> */
[----:B------:R-:W-:-:S02]  /*30090*/  VIADD R28, R7, 0x18 ;  /* 0x00000018071c7836 */ /* 0x000fc40000000000 */
[----:B0-----:R-:W-:Y:S01]  /*300a0*/  VIADD R12, R12, UR5 ;  /* 0x000000050c0c7c36 */ /* 0x001fe20008000000 */
[----:B------:R-:W-:Y:S01]  /*300b0*/  ULDC UR5, c[0x0][0x248] ;  /* 0x0000920000057ab9 */ /* 0x000fe20000000800 */
[----:B------:R-:W-:Y:S01]  /*300c0*/  VIADD R27, R7, 0x17 ;  /* 0x00000017071b7836 */ /* 0x000fe20000000000 */
[----:B------:R-:W-:Y:S02]  /*300d0*/  ULDC UR56, c[0x0][0x228] ;  /* 0x00008a0000387ab9 */ /* 0x000fe40000000800 */
[----:B------:R0:W-:Y:S01]  /*300e0*/  STL [R1+0xf94], R12 ;  /* 0x000f940c01007387 */ /* 0x0001e20000100800 */
[----:B------:R-:W-:Y:S01]  /*300f0*/  ISETP.LT.AND P0, PT, R8, UR36, !P0 ;  /* 0x0000002408007c0c */ /* 0x000fe2000c701270 */
[----:B0-----:R-:W-:-:S03]  /*30100*/  VIADD R12, R12, UR14 ;  /* 0x0000000e0c0c7c36 */ /* 0x001fc60008000000 */
        /* <DEDUP_REMOVED lines=16> */
[C---:B------:R-:W-:Y:S01]  /*30210*/  VIADD R2, R7.reuse, 0x3b ;  /* 0x0000003b07027836 */ /* 0x040fe20000000000 */
[----:B------:R0:W-:Y:S01]  /*30220*/  STL [R1+0xfac], R12 ;  /* 0x000fac0c01007387 */ /* 0x0001e20000100800 */
[----:B------:R-:W-:Y:S01]  /*30230*/  ISETP.LT.AND P0, PT, R8, UR38, !P0 ;  /* 0x0000002608007c0c */ /* 0x000fe2000c701270 */
[----:B------:R-:W-:Y:S01]  /*30240*/  ULDC.64 UR40, c[0x0][0x228] ;  /* 0x00008a0000287ab9 */ /* 0x000fe20000000a00 */
[----:B------:R-:W-:Y:S01]  /*30250*/  VIADD R26, R7, 0x16 ;  /* 0x00000016071a7836 */ /* 0x000fe20000000000 */
        /* <DEDUP_REMOVED lines=18> */
[C---:B------:R-:W-:Y:S01]  /*30380*/  VIADD R2, R7.reuse, 0x3a ;  /* 0x0000003a07027836 */ /* 0x040fe20000000000 */
[----:B------:R0:W-:Y:S01]  /*30390*/  STL [R1+0xfc4], R12 ;  /* 0x000fc40c01007387 */ /* 0x0001e20000100800 */
[----:B------:R-:W-:Y:S01]  /*303a0*/  ULDC.64 UR34, c[0x0][0x228] ;  /* 0x00008a0000227ab9 */ /* 0x000fe20000000a00 */
        /* <DEDUP_REMOVED lines=91> */
[----:B------:R-:W-:Y:S01]  /*30960*/  VIADD R2, R7, 0x36 ;  /* 0x0000003607027836 */ /* 0x000fe20000000000 */
[----:B------:R-:W-:Y:S01]  /*30970*/  LOP3.LUT R189, R189, 0xfffffffe, RZ, 0xc0, !PT ;  /* 0xfffffffebdbd7812 */ /* 0x000fe200078ec0ff */
[----:B------:R-:W-:Y:S01]  /*30980*/  ULDC.64 UR32, c[0x0][0x228] ;  /* 0x00008a0000207ab9 */ /* 0x000fe20000000a00 */
[----:B------:R0:W-:Y:S01]  /*30990*/  STL [R1+0x1020], R12 ;  /* 0x0010200c01007387 */ /* 0x0001e20000100800 */
[----:B------:R-:W-:Y:S01]  /*309a0*/  ISETP.LT.AND P0, PT, R8, UR30, !P0 ;  /* 0x0000001e08007c0c */ /* 0x000fe2000c701270 */
[----:B------:R-:W-:Y:S01]  /*309b0*/  ULDC UR5, c[0x0][0x228] ;  /* 0x00008a0000057ab9 */ /* 0x000fe20000000800 */
[----:B------:R-:W-:Y:S01]  /*309c0*/  VIADD R20, R7, 0x10 ;  /* 0x0000001007147836 */ /* 0x000fe20000000000 */
        /* <DEDUP_REMOVED lines=9> */
[----:B------:R-:W-:Y:S01]  /*30a60*/  ISETP.GE.AND P0, PT, R2, UR37, PT ;  /* 0x0000002502007c0c */ /* 0x000fe2000bf06270 */
[----:B------:R-:W-:-:S03]  /*30a70*/  ULDC UR21, c[0x0][0x248] ;  /* 0x0000920000157ab9 */ /* 0x000fc60000000800 */
[----:B------:R0:W-:Y:S01]  /*30a80*/  STL [R1+0x1034], R12 ;  /* 0x0010340c01007387 */ /* 0x0001e20000100800 */
[----:B------:R-:W-:Y:S02]  /*30a90*/  @P1 LOP3.LUT R189, R189, 0x1, RZ, 0xfc, !PT ;  /* 0x00000001bdbd1812 */ /* 0x000fe400078efcff */
[----:B------:R-:W-:Y:S01]  /*30aa0*/  LOP3.LUT R190, R190, 0xbfffffff, RZ, 0xc0, !PT ;  /* 0xbfffffffbebe7812 */ /* 0x000fe200078ec0ff */
[----:B------:R-:W-:Y:S01]  /*30ab0*/  VIADD R2, R7, 0x35 ;  /* 0x0000003507027836 */ /* 0x000fe20000000000 */
[----:B------:R-:W-:Y:S01]  /*30ac0*/  ULDC.64 UR36, c[0x0][0x228] ;  /* 0x00008a0000247ab9 */ /* 0x000fe20000000a00 */
[----:B0-----:R-:W-:Y:S01]  /*30ad0*/  VIADD R12, R12, UR23 ;  /* 0x000000170c0c7c36 */ /* 0x001fe20008000000 */
[----:B------:R-:W-:Y:S01]  /*30ae0*/  ISETP.LT.AND P1, PT, R9, UR49, !P0 ;  /* 0x0000003109007c0c */ /* 0x000fe2000c721270 */
        /* <DEDUP_REMOVED lines=262> */
[----:B------:R-:W-:-:S04]  /*31b50*/  VIADD R17, R7, 0xd ;  /* 0x0000000d07117836 */ /* 0x000fc80000000000 */
[----:B------:R-:W-:Y:S01]  /*31b60*/  @P1 LOP3.LUT R190, R190, 0x100, RZ, 0xfc, !PT ;  /* 0x00000100bebe1812 */ /* 0x000fe200078efcff */
[----:B------:R-:W-:Y:S01]  /*31b70*/  VIADD R15, R7, 0xc ;  /* 0x0000000c070f7836 */ /* 0x000fe20000000000 */
[----:B------:R-:W-:Y:S01]  /*31b80*/  ULDC UR40, c[0x0][0x248] ;  /* 0x0000920000287ab9 */ /* 0x000fe20000000800 */
        /* <DEDUP_REMOVED lines=21> */
[----:B0-----:R-:W-:-:S05]  /*31ce0*/  VIADD R12, R12, UR21 ;  /* 0x000000150c0c7c36 */ /* 0x001fca0008000000 */
[----:B------:R-:W-:Y:S01]  /*31cf0*/  @P1 LOP3.LUT R190, R190, 0x40, RZ, 0xfc, !PT ;  /* 0x00000040bebe1812 */ /* 0x000fe200078efcff */
[----:B------:R-:W-:Y:S01]  /*31d00*/  ULDC UR21, c[0x0][0x248] ;  /* 0x0000920000157ab9 */ /* 0x000fe20000000800 */
        /* <DEDUP_REMOVED lines=55> */
[----:B------:R-:W-:Y:S01]  /*32080*/  ISETP.LT.AND P1, PT, R9, UR13, !P0 ;  /* 0x0000000d09007c0c */ /* 0x000fe2000c721270 */
[----:B------:R-:W-:Y:S01]  /*32090*/  VIADD R2, R7, 0x26 ;  /* 0x0000002607027836 */ /* 0x000fe20000000000 */
[----:B------:R-:W-:Y:S01]  /*320a0*/  LOP3.LUT R190, R190, 0xfffffffe, RZ, 0xc0, !PT ;  /* 0xfffffffebebe7812 */ /* 0x000fe200078ec0ff */
[----:B------:R-:W-:Y:S01]  /*320b0*/  ULDC UR23, c[0x0][0x248] ;  /* 0x0000920000177ab9 */ /* 0x000fe20000000800 */
[----:B------:R0:W-:Y:S01]  /*320c0*/  STL [R1+0xf98], R12 ;  /* 0x000f980c01007387 */ /* 0x0001e20000100800 */
[----:B------:R-:W-:Y:S01]  /*320d0*/  ISETP.LT.AND P0, PT, R8, UR30, !P0 ;  /* 0x0000001e08007c0c */ /* 0x000fe2000c701270 */
[----:B------:R-:W-:Y:S01]  /*320e0*/  ULDC UR30, c[0x0][0x248] ;  /* 0x00009200001e7ab9 */ /* 0x000fe20000000800 */
[----:B------:R-:W-:Y:S01]  /*320f0*/  ULDC UR33, c[0x0][0x248] ;  /* 0x0000920000217ab9 */ /* 0x000fe20000000800 */
[----:B0-----:R-:W-:-:S05]  /*32100*/  VIADD R12, R12, UR6 ;  /* 0x000000060c0c7c36 */ /* 0x001fca0008000000 */
[----:B------:R-:W-:Y:S01]  /*32110*/  @P1 LOP3.LUT R190, R190, 0x1, RZ, 0xfc, !PT ;  /* 0x00000001bebe1812 */ /* 0x000fe200078efcff */
[----:B------:R-:W-:Y:S01]  /*32120*/  ULDC UR6, c[0x0][0x248] ;  /* 0x0000920000067ab9 */ /* 0x000fe20000000800 */
        /* <DEDUP_REMOVED lines=17> */
[----:B0-----:R-:W-:-:S05]  /*32240*/  VIADD R12, R12, UR26 ;  /* 0x0000001a0c0c7c36 */ /* 0x001fca0008000000 */
[----:B------:R0:W-:Y:S02]  /*32250*/  STL [R1+0xf50], R12 ;  /* 0x000f500c01007387 */ /* 0x0001e40000100800 */
[----:B0-----:R-:W-:Y:S01]  /*32260*/  VIADD R12, R12, UR27 ;  /* 0x0000001b0c0c7c36 */ /* 0x001fe20008000000 */
[----:B------:R-:W-:Y:S02]  /*32270*/  ULDC.64 UR26, c[0x0][0x228] ;  /* 0x00008a00001a7ab9 */ /* 0x000fe40000000a00 */
[----:B------:R-:W-:Y:S01]  /*32280*/  ISETP.LT.AND P0, PT, R8, UR26, !P0 ;  /* 0x0000001a08007c0c */ /* 0x000fe2000c701270 */
[----:B------:R-:W-:Y:S01]  /*32290*/  ULDC UR26, c[0x0][0x248] ;  /* 0x00009200001a7ab9 */ /* 0x000fe20000000800 */
[----:B------:R-:W-:Y:S01]  /*322a0*/  LOP3.LUT R191, R191, 0xdfffffff, RZ, 0xc0, !PT ;  /* 0xdfffffffbfbf7812 */ /* 0x000fe200078ec0ff */
[----:B------:R0:W-:Y:S10]  /*322b0*/  STL [R1+0xf48], R12 ;  /* 0x000f480c01007387 */ /* 0x0001f40000100800 */
[----:B------:R-:W-:-:S02]  /*322c0*/  @P0 LOP3.LUT R191, R191, 0x20000000, RZ, 0xfc, !PT ;  /* 0x20000000bfbf0812 */ /* 0x000fc400078efcff */
[----:B------:R-:W-:Y:S01]  /*322d0*/  ISETP.GE.AND P0, PT, R2, UR39, PT ;  /* 0x0000002702007c0c */ /* 0x000fe2000bf06270 */
[----:B0-----:R-:W-:Y:S01]  /*322e0*/  VIADD R12, R12, UR12 ;  /* 0x0000000c0c0c7c36 */ /* 0x001fe20008000000 */
[----:B------:R-:W-:Y:S01]  /*322f0*/  ULDC.64 UR12, c[0x0][0x228] ;  /* 0x00008a00000c7ab9 */ /* 0x000fe20000000a00 */
        /* <DEDUP_REMOVED lines=10> */
[----:B------:R-:W-:-:S04]  /*323a0*/  ISETP.GE.AND P0, PT, R2, UR41, PT ;  /* 0x0000002902007c0c */ /* 0x000fc8000bf06270 */
[----:B------:R-:W-:Y:S01]  /*323b0*/  ISETP.LT.AND P1, PT, R9, UR24, !P0 ;  /* 0x0000001809007c0c */ /* 0x000fe2000c721270 */
[----:B0-----:R-:W-:Y:S01]  /*323c0*/  VIADD R12, R12, UR10 ;  /* 0x0000000a0c0c7c36 */ /* 0x001fe20008000000 */
[----:B------:R-:W-:Y:S02]  /*323d0*/  ISETP.LT.AND P0, PT, R8, UR28, !P0 ;  /* 0x0000001c08007c0c */ /* 0x000fe4000c701270 */
[----:B------:R-:W-:Y:S01]  /*323e0*/  LOP3.LUT R191, R191, 0xfbffffff, RZ, 0xc0, !PT ;  /* 0xfbffffffbfbf7812 */ /* 0x000fe200078ec0ff */
[----:B------:R-:W-:Y:S01]  /*323f0*/  VIADD R2, R7, 0x23 ;  /* 0x0000002307027836 */ /* 0x000fe20000000000 */
[----:B------:R0:W-:Y:S01]  /*32400*/  STL [R1+0xf2c], R12 ;  /* 0x000f2c0c01007387 */ /* 0x0001e20000100800 */
[----:B------:R-:W-:Y:S01]  /*32410*/  ULDC UR10, c[0x0][0x248] ;  /* 0x00009200000a7ab9 */ /* 0x000fe20000000800 */
[----:B------:R-:W-:Y:S01]  /*32420*/  ULDC UR24, c[0x0][0x248] ;  /* 0x0000920000187ab9 */ /* 0x000fe20000000800 */
[----:B------:R-:W-:-:S04]  /*32430*/  ULDC UR28, c[0x0][0x248] ;  /* 0x00009200001c7ab9 */ /* 0x000fc80000000800 */
        /* <DEDUP_REMOVED lines=14> */
[----:B0-----:R-:W-:-:S05]  /*32520*/  VIADD R12, R12, UR6 ;  /* 0x000000060c0c7c36 */ /* 0x001fca0008000000 */
[----:B------:R0:W-:Y:S01]  /*32530*/  STL [R1+0xddc], R12 ;  /* 0x000ddc0c01007387 */ /* 0x0001e20000100800 */
[----:B------:R-:W-:Y:S01]  /*32540*/  @P1 LOP3.LUT R191, R191, 0x1000000, RZ, 0xfc, !PT ;  /* 0x01000000bfbf1812 */ /* 0x000fe200078efcff */
[----:B0-----:R-:W-:Y:S01]  /*32550*/  VIADD R12, R12, UR7 ;  /* 0x000000070c0c7c36 */ /* 0x001fe20008000000 */
[----:B------:R-:W-:Y:S02]  /*32560*/  ULDC.64 UR6, c[0x0][0x228] ;  /* 0x00008a0000067ab9 */ /* 0x000fe40000000a00 */
[----:B------:R-:W-:Y:S01]  /*32570*/  ISETP.LT.AND P0, PT, R8, UR6, !P0 ;  /* 0x0000000608007c0c */ /* 0x000fe2000c701270 */
[----:B------:R-:W-:Y:S01]  /*32580*/  VIADD R14, R7, 0xb ;  /* 0x0000000b070e7836 */ /* 0x000fe20000000000 */
[----:B------:R-:W-:Y:S01]  /*32590*/  LOP3.LUT R191, R191, 0xff7fffff, RZ, 0xc0, !PT ;  /* 0xff7fffffbfbf7812 */ /* 0x000fe200078ec0ff */
[----:B------:R0:W-:Y:S01]  /*325a0*/  STL [R1+0xdd4], R12 ;  /* 0x000dd40c01007387 */ /* 0x0001e20000100800 */
[----:B------:R-:W-:Y:S01]  /*325b0*/  VIADD R13, R7, 0xa ;  /* 0x0000000a070d7836 */ /* 0x000fe20000000000 */
[----:B------:R-:W-:-:S08]  /*325c0*/  ULDC UR6, c[0x0][0x248] ;  /* 0x0000920000067ab9 */ /* 0x000fd00000000800 */
        /* <DEDUP_REMOVED lines=8> */
[----:B------:R-:W-:Y:S01]  /*32650*/  ULDC.64 UR42, c[0x0][0x228] ;  /* 0x00008a00002a7ab9 */ /* 0x000fe20000000a00 */
[----:B0-----:R-:W-:Y:S01]  /*32660*/  VIADD R12, R12, UR21 ;  /* 0x000000150c0c7c36 */ /* 0x001fe20008000000 */
[----:B------:R-:W-:-:S02]  /*32670*/  ULDC.64 UR20, c[0x0][0x228] ;  /* 0x00008a0000147ab9 */ /* 0x000fc40000000a00 */
        /* <DEDUP_REMOVED lines=11> */
[----:B------:R-:W-:Y:S01]  /*32730*/  ULDC.64 UR18, c[0x0][0x228] ;  /* 0x00008a0000127ab9 */ /* 0x000fe20000000a00 */
[----:B------:R0:W-:Y:S01]  /*32740*/  STL [R1+0xda8], R12 ;  /* 0x000da80c01007387 */ /* 0x0001e20000100800 */
[----:B------:R-:W-:Y:S01]  /*32750*/  ULDC UR25, c[0x0][0x248] ;  /* 0x0000920000197ab9 */ /* 0x000fe20000000800 */
[----:B0-----:R-:W-:Y:S01]  /*32760*/  VIADD R12, R12, UR16 ;  /* 0x000000100c0c7c36 */ /* 0x001fe20008000000 */
[----:B------:R-:W-:-:S02]  /*32770*/  ULDC.64 UR16, c[0x0][0x228] ;  /* 0x00008a0000107ab9 */ /* 0x000fc40000000a00 */
[----:B------:R-:W-:-:S06]  /*32780*/  ISETP.LT.AND P0, PT, R8, UR16, !P0 ;  /* 0x0000001008007c0c */ /* 0x000fcc000c701270 */
        /* <DEDUP_REMOVED lines=8> */
[----:B------:R-:W-:Y:S01]  /*32810*/  ULDC UR11, c[0x0][0x248] ;  /* 0x00009200000b7ab9 */ /* 0x000fe20000000800 */
[----:B0-----:R-:W-:Y:S01]  /*32820*/  VIADD R12, R12, UR14 ;  /* 0x0000000e0c0c7c36 */ /* 0x001fe20008000000 */
[----:B------:R-:W-:Y:S02]  /*32830*/  ULDC.64 UR14, c[0x0][0x228] ;  /* 0x00008a00000e7ab9 */ /* 0x000fe40000000a00 */
[----:B------:R-:W-:-:S05]  /*32840*/  ISETP.LT.AND P0, PT, R8, UR14, !P0 ;  /* 0x0000000e08007c0c */ /* 0x000fca000c701270 */
[----:B------:R-:W-:-:S04]  /*32850*/  @P1 LOP3.LUT R191, R191, 0x40000, RZ, 0xfc, !PT ;  /* 0x00040000bfbf1812 */ /* 0x000fc800078efcff */
[----:B------:R-:W-:-:S04]  /*32860*/  LOP3.LUT R191, R191, 0xfffdffff, RZ, 0xc0, !PT ;  /* 0xfffdffffbfbf7812 */ /* 0x000fc800078ec0ff */
[----:B------:R-:W-:Y:S02]  /*32870*/  @P0 LOP3.LUT R191, R191, 0x20000, RZ, 0xfc, !PT ;  /* 0x00020000bfbf0812 */ /* 0x000fe400078efcff */
[----:B------:R-:W-:-:S04]  /*32880*/  ISETP.GE.AND P0, PT, R2, UR27, PT ;  /* 0x0000001b02007c0c */ /* 0x000fc8000bf06270 */
[----:B------:R-:W-:Y:S01]  /*32890*/  ISETP.LT.AND P1, PT, R9, UR9, !P0 ;  /* 0x0000000909007c0c */ /* 0x000fe2000c721270 */
[----:B------:R0:W-:Y:S01]  /*328a0*/  STL [R1+0xd8c], R12 ;  /* 0x000d8c0c01007387 */ /* 0x0001e20000100800 */
[----:B------:R-:W-:Y:S02]  /*328b0*/  ISETP.LT.AND P0, PT, R8, UR18, !P0 ;  /* 0x0000001208007c0c */ /* 0x000fe4000c701270 */
[----:B------:R-:W-:Y:S01]  /*328c0*/  LOP3.LUT R191, R191, 0xfffeffff, RZ, 0xc0, !PT ;  /* 0xfffeffffbfbf7812 */ /* 0x000fe200078ec0ff */
[----:B------:R-:W-:Y:S01]  /*328d0*/  VIADD R2, R7, 0x1e ;  /* 0x0000001e07027836 */ /* 0x000fe20000000000 */
[----:B------:R-:W-:Y:S01]  /*328e0*/  ULDC UR9, c[0x0][0x248] ;  /* 0x0000920000097ab9 */ /* 0x000fe20000000800 */
[----:B0-----:R-:W-:Y:S01]  /*328f0*/  VIADD R12, R12, UR32 ;  /* 0x000000200c0c7c36 */ /* 0x001fe20008000000 */
[----:B------:R-:W-:-:S05]  /*32900*/  ULDC UR32, c[0x0][0x248] ;  /* 0x0000920000207ab9 */ /* 0x000fca0000000800 */
[----:B------:R-:W-:Y:S01]  /*32910*/  @P1 LOP3.LUT R191, R191, 0x10000, RZ, 0xfc, !PT ;  /* 0x00010000bfbf1812 */ /* 0x000fe200078efcff */
[----:B------:R0:W-:Y:S03]  /*32920*/  STL [R1+0xd84], R12 ;  /* 0x000d840c01007387 */ /* 0x0001e60000100800 */
        /* <DEDUP_REMOVED lines=9> */
[C---:B------:R-:W-:Y:S01]  /*329c0*/  VIADD R2, R7.reuse, 0x1d ;  /* 0x0000001d07027836 */ /* 0x040fe20000000000 */
[----:B------:R0:W-:Y:S01]  /*329d0*/  STL [R1+0xd68], R12 ;  /* 0x000d680c01007387 */ /* 0x0001e20000100800 */
[----:B------:R-:W-:Y:S01]  /*329e0*/  ULDC UR13, c[0x0][0x248] ;  /* 0x00009200000d7ab9 */ /* 0x000fe20000000800 */
[----:B------:R-:W-:Y:S01]  /*329f0*/  VIADD R252, R7, 0x9 ;  /* 0x0000000907fc7836 */ /* 0x000fe20000000000 */
[----:B------:R-:W-:Y:S01]  /*32a00*/  ULDC UR5, c[0x0][0x248] ;  /* 0x0000920000057ab9 */ /* 0x000fe20000000800 */
[----:B0-----:R-:W-:-:S05]  /*32a10*/  VIADD R12, R12, UR39 ;  /* 0x000000270c0c7c36 */ /* 0x001fca0008000000 */
[----:B------:R-:W-:Y:S01]  /*32a20*/  @P1 LOP3.LUT R191, R191, 0x4000, RZ, 0xfc, !PT ;  /* 0x00004000bfbf1812 */ /* 0x000fe200078efcff */
[----:B------:R-:W-:Y:S01]  /*32a30*/  ULDC.64 UR38, c[0x0][0x228] ;  /* 0x00008a0000267ab9 */ /* 0x000fe20000000a00 */
[----:B------:R0:W-:Y:S02]  /*32a40*/  STL [R1+0xd54], R12 ;  /* 0x000d540c01007387 */ /* 0x0001e40000100800 */
[----:B0-----:R-:W-:Y:S01]  /*32a50*/  VIADD R12, R12, UR23 ;  /* 0x000000170c0c7c36 */ /* 0x001fe20008000000 */
[----:B------:R-:W-:Y:S02]  /*32a60*/  ULDC.64 UR22, c[0x0][0x228] ;  /* 0x00008a0000167ab9 */ /* 0x000fe40000000a00 */
[----:B------:R-:W-:Y:S02]  /*32a70*/  ISETP.LT.AND P0, PT, R8, UR22, !P0 ;  /* 0x0000001608007c0c */ /* 0x000fe4000c701270 */
[----:B------:R-:W-:Y:S01]  /*32a80*/  LOP3.LUT R191, R191, 0xffffdfff, RZ, 0xc0, !PT ;  /* 0xffffdfffbfbf7812 */ /* 0x000fe200078ec0ff */
[----:B------:R0:W-:Y:S10]  /*32a90*/  STL [R1+0xd4c], R12 ;  /* 0x000d4c0c01007387 */ /* 0x0001f40000100800 */
[----:B------:R-:W-:-:S02]  /*32aa0*/  @P0 LOP3.LUT R191, R191, 0x2000, RZ, 0xfc, !PT ;  /* 0x00002000bfbf0812 */ /* 0x000fc400078efcff */
        /* <DEDUP_REMOVED lines=8> */
[----:B0-----:R-:W-:Y:S01]  /*32b30*/  VIADD R12, R12, UR26 ;  /* 0x0000001a0c0c7c36 */ /* 0x001fe20008000000 */
[----:B------:R-:W-:Y:S02]  /*32b40*/  ULDC.64 UR26, c[0x0][0x228] ;  /* 0x00008a00001a7ab9 */ /* 0x000fe40000000a00 */
[----:B------:R-:W-:-:S06]  /*32b50*/  ISETP.LT.AND P0, PT, R8, UR26, !P0 ;  /* 0x0000001a08007c0c */ /* 0x000fcc000c701270 */
        /* <DEDUP_REMOVED lines=9> */
[----:B------:R-:W-:Y:S01]  /*32bf0*/  ISETP.LT.AND P0, PT, R8, UR47, !P0 ;  /* 0x0000002f08007c0c */ /* 0x000fe2000c701270 */
[----:B------:R-:W-:Y:S01]  /*32c00*/  ULDC.64 UR46, c[0x0][0x228] ;  /* 0x00008a00002e7ab9 */ /* 0x000fe20000000a00 */
        /* <DEDUP_REMOVED lines=17> */
[----:B------:R-:W-:Y:S01]  /*32d20*/  LOP3.LUT R191, R191, 0xfffffeff, RZ, 0xc0, !PT ;  /* 0xfffffeffbfbf7812 */ /* 0x000fe200078ec0ff */
[----:B------:R0:W-:Y:S01]  /*32d30*/  STL [R1+0xcf8], R12 ;  /* 0x000cf80c01007387 */ /* 0x0001e20000100800 */
[----:B------:R-:W-:-:S03]  /*32d40*/  ULDC UR49, c[0x0][0x228] ;  /* 0x00008a0000317ab9 */ /* 0x000fc60000000800 */
[----:B------:R-:W4:Y:S04]  /*32d50*/  LDL.LU R31, [R1+0x1230] ;  /* 0x00123000011f7983 */ /* 0x000f280000300800 */
[----:B------:R-:W-:-:S04]  /*32d60*/  @P1 LOP3.LUT R191, R191, 0x100, RZ, 0xfc, !PT ;  /* 0x00000100bfbf1812 */ /* 0x000fc800078efcff */
[----:B------:R-:W-:Y:S01]  /*32d70*/  LOP3.LUT R191, R191, 0xffffff7f, RZ, 0xc0, !PT ;  /* 0xffffff7fbfbf7812 */ /* 0x000fe200078ec0ff */
[----:B0-----:R-:W-:Y:S01]  /*32d80*/  VIADD R12, R12, UR34 ;  /* 0x000000220c0c7c36 */ /* 0x001fe20008000000 */
[----:B------:R-:W-:Y:S02]  /*32d90*/  ULDC.64 UR34, c[0x0][0x228] ;  /* 0x00008a0000227ab9 */ /* 0x000fe40000000a00 */
[----:B------:R-:W-:Y:S02]  /*32da0*/  @P0 LOP3.LUT R191, R191, 0x80, RZ, 0xfc, !PT ;  /* 0x00000080bfbf0812 */ /* 0x000fe400078efcff */
[----:B------:R-:W-:Y:S01]  /*32db0*/  ISETP.GE.AND P0, PT, R30, UR17, PT ;  /* 0x000000111e007c0c */ /* 0x000fe2000bf06270 */
[----:B------:R-:W-:-:S03]  /*32dc0*/  ULDC.64 UR16, c[0x0][0x228] ;  /* 0x00008a0000107ab9 */ /* 0x000fc60000000a00 */
[----:B------:R-:W-:Y:S02]  /*32dd0*/  ISETP.LT.AND P1, PT, R9, UR34, !P0 ;  /* 0x0000002209007c0c */ /* 0x000fe4000c721270 */
[----:B------:R-:W-:Y:S01]  /*32de0*/  ISETP.LT.AND P0, PT, R8, UR49, !P0 ;  /* 0x0000003108007c0c */ /* 0x000fe2000c701270 */
[----:B------:R-:W-:Y:S01]  /*32df0*/  ULDC UR49, c[0x0][0x228] ;  /* 0x00008a0000317ab9 */ /* 0x000fe20000000800 */
[----:B------:R-:W-:-:S09]  /*32e00*/  LOP3.LUT R191, R191, 0xffffffbf, RZ, 0xc0, !PT ;  /* 0xffffffbfbfbf7812 */ /* 0x000fd200078ec0ff */
[----:B------:R-:W-:-:S04]  /*32e10*/  @P1 LOP3.LUT R191, R191, 0x40, RZ, 0xfc, !PT ;  /* 0x00000040bfbf1812 */ /* 0x000fc800078efcff */
[----:B------:R-:W-:-:S04]  /*32e20*/  LOP3.LUT R191, R191, 0xffffffdf, RZ, 0xc0, !PT ;  /* 0xffffffdfbfbf7812 */ /* 0x000fc800078ec0ff */
        /* <DEDUP_REMOVED lines=20> */
[----:B------:R0:W-:Y:S01]  /*32f70*/  STL [R1+0xce8], R12 ;  /* 0x000ce80c01007387 */ /* 0x0001e20000100800 */
[----:B------:R-:W-:Y:S01]  /*32f80*/  LOP3.LUT R191, R191, 0xfffffffe, RZ, 0xc0, !PT ;  /* 0xfffffffebfbf7812 */ /* 0x000fe200078ec0ff */
[----:B------:R-:W-:Y:S01]  /*32f90*/  ULDC.64 UR22, c[0x0][0x228] ;  /* 0x00008a0000167ab9 */ /* 0x000fe20000000a00 */
[----:B------:R-:W-:Y:S02]  /*32fa0*/  ISETP.LT.AND P1, PT, R9, UR46, !P0 ;  /* 0x0000002e09007c0c */ /* 0x000fe4000c721270 */
[----:B------:R-:W-:Y:S01]  /*32fb0*/  ISETP.LT.AND P0, PT, R8, UR49, !P0 ;  /* 0x0000003108007c0c */ /* 0x000fe2000c701270 */
[----:B------:R-:W-:-:S12]  /*32fc0*/  ULDC UR49, c[0x0][0x228] ;  /* 0x00008a0000317ab9 */ /* 0x000fd80000000800 */
[----:B------:R-:W-:Y:S02]  /*32fd0*/  @P0 LOP3.LUT R192, R192, 0x80000000, RZ, 0xfc, !PT ;  /* 0x80000000c0c00812 */ /* 0x000fe400078efcff */
[----:B------:R-:W-:Y:S01]  /*32fe0*/  ISETP.GE.AND P0, PT, R26, UR27, PT ;  /* 0x0000001b1a007c0c */ /* 0x000fe2000bf06270 */
[----:B0-----:R-:W-:Y:S01]  /*32ff0*/  VIADD R12, R12, UR37 ;  /* 0x000000250c0c7c36 */ /* 0x001fe20008000000 */
[----:B------:R-:W-:Y:S01]  /*33000*/  @P1 LOP3.LUT R191, R191, 0x1, RZ, 0xfc, !PT ;  /* 0x00000001bfbf1812 */ /* 0x000fe200078efcff */
[----:B------:R-:W-:Y:S01]  /*33010*/  ULDC.64 UR26, c[0x0][0x228] ;  /* 0x00008a00001a7ab9 */ /* 0x000fe20000000a00 */
[----:B------:R-:W-:Y:S01]  /*33020*/  ISETP.LT.AND P1, PT, R9, UR14, !P0 ;  /* 0x0000000e09007c0c */ /* 0x000fe2000c721270 */
[----:B------:R-:W-:Y:S01]  /*33030*/  ULDC UR14, c[0x0][0x228] ;  /* 0x00008a00000e7ab9 */ /* 0x000fe20000000800 */
        /* <DEDUP_REMOVED lines=10> */
[----:B------:R-:W-:Y:S01]  /*330e0*/  ISETP.LT.AND P1, PT, R9, UR16, !P0 ;  /* 0x0000001009007c0c */ /* 0x000fe2000c721270 */
[----:B------:R-:W4:Y:S01]  /*330f0*/  LDL.LU R30, [R1+0x122c] ;  /* 0x00122c00011e7983 */ /* 0x000f220000300800 */
[----:B------:R-:W-:Y:S01]  /*33100*/  ISETP.LT.AND P0, PT, R8, UR49, !P0 ;  /* 0x0000003108007c0c */ /* 0x000fe2000c701270 */
[----:B------:R-:W-:Y:S01]  /*33110*/  ULDC UR49, c[0x0][0x228] ;  /* 0x00008a0000317ab9 */ /* 0x000fe20000000800 */
[----:B------:R-:W-:-:S09]  /*33120*/  ULDC UR16, c[0x0][0x228] ;  /* 0x00008a0000107ab9 */ /* 0x000fd20000000800 */
[----:B------:R-:W-:-:S04]  /*33130*/  @P1 LOP3.LUT R192, R192, 0x10000000, RZ, 0xfc, !PT ;  /* 0x10000000c0c01812 */ /* 0x000fc800078efcff */
[----:B------:R-:W-:-:S04]  /*33140*/  LOP3.LUT R192, R192, 0xf7ffffff, RZ, 0xc0, !PT ;  /* 0xf7ffffffc0c07812 */ /* 0x000fc800078ec0ff */
[----:B------:R-:W-:Y:S02]  /*33150*/  @P0 LOP3.LUT R192, R192, 0x8000000, RZ, 0xfc, !PT ;  /* 0x08000000c0c00812 */ /* 0x000fe400078efcff */
[----:B------:R-:W-:Y:S01]  /*33160*/  ISETP.GE.AND P0, PT, R24, UR35, PT ;  /* 0x0000002318007c0c */ /* 0x000fe2000bf06270 */
[----:B0-----:R-:W-:Y:S01]  /*33170*/  VIADD R12, R12, UR33 ;  /* 0x000000210c0c7c36 */ /* 0x001fe20008000000 */
[----:B------:R-:W-:Y:S01]  /*33180*/  LOP3.LUT R192, R192, 0xfbffffff, RZ, 0xc0, !PT ;  /* 0xfbffffffc0c07812 */ /* 0x000fe200078ec0ff */
[----:B------:R-:W-:Y:S01]  /*33190*/  ULDC.64 UR34, c[0x0][0x228] ;  /* 0x00008a0000227ab9 */ /* 0x000fe20000000a00 */
[----:B------:R-:W-:Y:S02]  /*331a0*/  ISETP.LT.AND P1, PT, R9, UR18, !P0 ;  /* 0x0000001209007c0c */ /* 0x000fe4000c721270 */
[----:B------:R-:W-:Y:S01]  /*331b0*/  ISETP.LT.AND P0, PT, R8, UR49, !P0 ;  /* 0x0000003108007c0c */ /* 0x000fe2000c701270 */
[----:B------:R0:W-:Y:S01]  /*331c0*/  STL [R1+0xccc], R12 ;  /* 0x000ccc0c01007387 */ /* 0x0001e20000100800 */
[----:B------:R-:W-:-:S03]  /*331d0*/  ULDC UR49, c[0x0][0x228] ;  /* 0x00008a0000317ab9 */ /* 0x000fc60000000800 */
[----:B------:R-:W4:Y:S06]  /*331e0*/  LDL.LU R29, [R1+0x1228] ;  /* 0x00122800011d7983 */ /* 0x000f2c0000300800 */
[----:B------:R-:W-:Y:S01]  /*331f0*/  @P1 LOP3.LUT R192, R192, 0x4000000, RZ, 0xfc, !PT ;  /* 0x04000000c0c01812 */ /* 0x000fe200078efcff */
[----:B0-----:R-:W-:-:S03]  /*33200*/  VIADD R12, R12, UR25 ;  /* 0x000000190c0c7c36 */ /* 0x001fc60008000000 */
[----:B------:R-:W-:Y:S02]  /*33210*/  LOP3.LUT R192, R192, 0xfdffffff, RZ, 0xc0, !PT ;  /* 0xfdffffffc0c07812 */ /* 0x000fe400078ec0ff */
[----:B------:R0:W-:Y:S02]  /*33220*/  STL [R1+0xcc4], R12 ;  /* 0x000cc40c01007387 */ /* 0x0001e40000100800 */
[----:B------:R-:W-:Y:S02]  /*33230*/  @P0 LOP3.LUT R192, R192, 0x2000000, RZ, 0xfc, !PT ;  /* 0x02000000c0c00812 */ /* 0x000fe400078efcff */
[----:B------:R-:W-:Y:S01]  /*33240*/  ISETP.GE.AND P0, PT, R23, UR39, PT ;  /* 0x0000002717007c0c */ /* 0x000fe2000bf06270 */
[----:B------:R-:W4:Y:S01]  /*33250*/  LDL.LU R28, [R1+0x1224] ;  /* 0x00122400011c7983 */ /* 0x000f220000300800 */
[----:B0-----:R-:W-:Y:S01]  /*33260*/  VIADD R12, R12, UR20 ;  /* 0x000000140c0c7c36 */ /* 0x001fe20008000000 */
[----:B------:R-:W-:Y:S01]  /*33270*/  ULDC.64 UR20, c[0x0][0x228] ;  /* 0x00008a0000147ab9 */ /* 0x000fe20000000a00 */
[----:B------:R-:W-:Y:S01]  /*33280*/  LOP3.LUT R192, R192, 0xfeffffff, RZ, 0xc0, !PT ;  /* 0xfeffffffc0c07812 */ /* 0x000fe200078ec0ff */
[----:B------:R-:W-:Y:S01]  /*33290*/  ULDC.64 UR38, c[0x0][0x228] ;  /* 0x00008a0000267ab9 */ /* 0x000fe20000000a00 */
[----:B------:R-:W-:-:S02]  /*332a0*/  ISETP.LT.AND P1, PT, R9, UR20, !P0 ;  /* 0x0000001409007c0c */ /* 0x000fc4000c721270 */
[----:B------:R-:W-:Y:S01]  /*332b0*/  ISETP.LT.AND P0, PT, R8, UR49, !P0 ;  /* 0x0000003108007c0c */ /* 0x000fe2000c701270 */
[----:B------:R-:W-:-:S10]  /*332c0*/  ULDC UR49, c[0x0][0x228] ;  /* 0x00008a0000317ab9 */ /* 0x000fd40000000800 */
        /* <DEDUP_REMOVED lines=10> */
[----:B------:R-:W-:-:S10]  /*33370*/  ULDC UR49, c[0x0][0x228] ;  /* 0x00008a0000317ab9 */ /* 0x000fd40000000800 */
[----:B------:R-:W-:-:S04]  /*33380*/  @P1 LOP3.LUT R192, R192, 0x400000, RZ, 0xfc, !PT ;  /* 0x00400000c0c01812 */ /* 0x000fc800078efcff */
[----:B------:R-:W-:Y:S01]  /*33390*/  LOP3.LUT R192, R192, 0xffdfffff, RZ, 0xc0, !PT ;  /* 0xffdfffffc0c07812 */ /* 0x000fe200078ec0ff */
[----:B0-----:R-:W-:Y:S01]  /*333a0*/  VIADD R12, R12, UR24 ;  /* 0x000000180c0c7c36 */ /* 0x001fe20008000000 */
[----:B------:R-:W-:Y:S02]  /*333b0*/  ULDC.64 UR24, c[0x0][0x228] ;  /* 0x00008a0000187ab9 */ /* 0x000fe40000000a00 */
[----:B------:R-:W-:Y:S02]  /*333c0*/  @P0 LOP3.LUT R192, R192, 0x200000, RZ, 0xfc, !PT ;  /* 0x00200000c0c00812 */ /* 0x000fe400078efcff */
[----:B------:R-:W-:Y:S01]  /*333d0*/  ISETP.GE.AND P0, PT, R21, UR47, PT ;  /* 0x0000002f15007c0c */ /* 0x000fe2000bf06270 */
[----:B------:R0:W-:Y:S01]  /*333e0*/  STL [R1+0xca8], R12 ;  /* 0x000ca80c01007387 */ /* 0x0001e20000100800 */
[----:B------:R-:W-:Y:S01]  /*333f0*/  LOP3.LUT R192, R192, 0xffefffff, RZ, 0xc0, !PT ;  /* 0xffefffffc0c07812 */ /* 0x000fe200078ec0ff */
[----:B------:R-:W-:Y:S01]  /*33400*/  VIADD R194, R7, 0x7 ;  /* 0x0000000707c27836 */ /* 0x000fe20000000000 */
[----:B------:R-:W-:Y:S01]  /*33410*/  ISETP.LT.AND P1, PT, R9, UR24, !P0 ;  /* 0x0000001809007c0c */ /* 0x000fe2000c721270 */
[----:B------:R-:W4:Y:S01]  /*33420*/  LDL.LU R26, [R1+0x121c] ;  /* 0x00121c00011a7983 */ /* 0x000f220000300800 */
[----:B------:R-:W-:Y:S01]  /*33430*/  ISETP.LT.AND P0, PT, R8, UR49, !P0 ;  /* 0x0000003108007c0c */ /* 0x000fe2000c701270 */
[----:B------:R-:W-:Y:S01]  /*33440*/  VIADD R2, R7, 0x5 ;  /* 0x0000000507027836 */ /* 0x000fe20000000000 */
[----:B------:R-:W-:-:S09]  /*33450*/  ULDC.64 UR46, c[0x0][0x228] ;  /* 0x00008a00002e7ab9 */ /* 0x000fd20000000a00 */
[----:B------:R-:W-:-:S04]  /*33460*/  @P1 LOP3.LUT R192, R192, 0x100000, RZ, 0xfc, !PT ;  /* 0x00100000c0c01812 */ /* 0x000fc800078efcff */
[----:B------:R-:W-:-:S04]  /*33470*/  LOP3.LUT R192, R192, 0xfff7ffff, RZ, 0xc0, !PT ;  /* 0xfff7ffffc0c07812 */ /* 0x000fc800078ec0ff */
[----:B------:R-:W-:Y:S02]  /*33480*/  @P0 LOP3.LUT R192, R192, 0x80000, RZ, 0xfc, !PT ;  /* 0x00080000c0c00812 */ /* 0x000fe400078efcff */
[----:B------:R-:W-:-:S04]  /*33490*/  ISETP.GE.AND P0, PT, R20, UR15, PT ;  /* 0x0000000f14007c0c */ /* 0x000fc8000bf06270 */
[----:B------:R-:W-:Y:S02]  /*334a0*/  ISETP.LT.AND P1, PT, R9, UR26, !P0 ;  /* 0x0000001a09007c0c */ /* 0x000fe4000c721270 */
[----:B------:R-:W-:Y:S01]  /*334b0*/  ISETP.LT.AND P0, PT, R8, UR14, !P0 ;  /* 0x0000000e08007c0c */ /* 0x000fe2000c701270 */
[----:B0-----:R-:W-:Y:S01]  /*334c0*/  VIADD R12, R12, UR28 ;  /* 0x0000001c0c0c7c36 */ /* 0x001fe20008000000 */
[----:B------:R-:W-:Y:S01]  /*334d0*/  LOP3.LUT R192, R192, 0xfffbffff, RZ, 0xc0, !PT ;  /* 0xfffbffffc0c07812 */ /* 0x000fe200078ec0ff */
[----:B------:R-:W-:Y:S01]  /*334e0*/  ULDC.64 UR28, c[0x0][0x228] ;  /* 0x00008a00001c7ab9 */ /* 0x000fe20000000a00 */
[----:B------:R-:W-:-:S07]  /*334f0*/  ULDC UR14, c[0x0][0x228] ;  /* 0x00008a00000e7ab9 */ /* 0x000fce0000000800 */
[----:B------:R-:W-:-:S04]  /*33500*/  @P1 LOP3.LUT R192, R192, 0x40000, RZ, 0xfc, !PT ;  /* 0x00040000c0c01812 */ /* 0x000fc800078efcff */
[----:B------:R-:W-:-:S04]  /*33510*/  LOP3.LUT R192, R192, 0xfffdffff, RZ, 0xc0, !PT ;  /* 0xfffdffffc0c07812 */ /* 0x000fc800078ec0ff */
[----:B------:R-:W-:Y:S02]  /*33520*/  @P0 LOP3.LUT R192, R192, 0x20000, RZ, 0xfc, !PT ;  /* 0x00020000c0c00812 */ /* 0x000fe400078efcff */
[----:B------:R-:W-:-:S04]  /*33530*/  ISETP.GE.AND P0, PT, R19, UR17, PT ;  /* 0x0000001113007c0c */ /* 0x000fc8000bf06270 */
[----:B------:R-:W-:Y:S02]  /*33540*/  ISETP.LT.AND P1, PT, R9, UR28, !P0 ;  /* 0x0000001c09007c0c */ /* 0x000fe4000c721270 */
[----:B------:R-:W-:Y:S01]  /*33550*/  ISETP.LT.AND P0, PT, R8, UR14, !P0 ;  /* 0x0000000e08007c0c */ /* 0x000fe2000c701270 */
[----:B------:R-:W-:Y:S01]  /*33560*/  ULDC UR14, c[0x0][0x228] ;  /* 0x00008a00000e7ab9 */ /* 0x000fe20000000800 */
[----:B------:R-:W-:-:S09]  /*33570*/  LOP3.LUT R192, R192, 0xfffeffff, RZ, 0xc0, !PT ;  /* 0xfffeffffc0c07812 */ /* 0x000fd200078ec0ff */
[----:B------:R-:W-:-:S04]  /*33580*/  @P1 LOP3.LUT R192, R192, 0x10000, RZ, 0xfc, !PT ;  /* 0x00010000c0c01812 */ /* 0x000fc800078efcff */
[----:B------:R-:W-:-:S04]  /*33590*/  LOP3.LUT R192, R192, 0xffff7fff, RZ, 0xc0, !PT ;  /* 0xffff7fffc0c07812 */ /* 0x000fc800078ec0ff */
[----:B------:R-:W-:Y:S02]  /*335a0*/  @P0 LOP3.LUT R192, R192, 0x8000, RZ, 0xfc, !PT ;  /* 0x00008000c0c00812 */ /* 0x000fe400078efcff */
[----:B------:R-:W-:-:S04]  /*335b0*/  ISETP.GE.AND P0, PT, R18, UR19, PT ;  /* 0x0000001312007c0c */ /* 0x000fc8000bf06270 */
[----:B------:R-:W-:Y:S02]  /*335c0*/  ISETP.LT.AND P1, PT, R9, UR30, !P0 ;  /* 0x0000001e09007c0c */ /* 0x000fe4000c721270 */
[----:B------:R-:W-:Y:S01]  /*335d0*/  ISETP.LT.AND P0, PT, R8, UR14, !P0 ;  /* 0x0000000e08007c0c */ /* 0x000fe2000c701270 */
[----:B------:R0:W-:Y:S01]  /*335e0*/  STL [R1+0xca0], R12 ;  /* 0x000ca00c01007387 */ /* 0x0001e20000100800 */
[----:B------:R-:W-:Y:S01]  /*335f0*/  LOP3.LUT R192, R192, 0xffffbfff, RZ, 0xc0, !PT ;  /* 0xffffbfffc0c07812 */ /* 0x000fe200078ec0ff */
[----:B------:R-:W-:Y:S02]  /*33600*/  ULDC UR14, c[0x0][0x228] ;  /* 0x00008a00000e7ab9 */ /* 0x000fe40000000800 */
[----:B------:R-:W4:Y:S06]  /*33610*/  LDL.LU R25, [R1+0x1218] ;  /* 0x0012180001197983 */ /* 0x000f2c0000300800 */
[----:B------:R-:W-:-:S04]  /*33620*/  @P1 LOP3.LUT R192, R192, 0x4000, RZ, 0xfc, !PT ;  /* 0x00004000c0c01812 */ /* 0x000fc800078efcff */
[----:B------:R-:W-:Y:S01]  /*33630*/  LOP3.LUT R192, R192, 0xffffdfff, RZ, 0xc0, !PT ;  /* 0xffffdfffc0c07812 */ /* 0x000fe200078ec0ff */
[----:B0-----:R-:W-:Y:S01]  /*33640*/  VIADD R12, R12, UR32 ;  /* 0x000000200c0c7c36 */ /* 0x001fe20008000000 */
[----:B------:R-:W-:Y:S02]  /*33650*/  ULDC.64 UR32, c[0x0][0x228] ;  /* 0x00008a0000207ab9 */ /* 0x000fe40000000a00 */
[----:B------:R-:W-:Y:S02]  /*33660*/  @P0 LOP3.LUT R192, R192, 0x2000, RZ, 0xfc, !PT ;  /* 0x00002000c0c00812 */ /* 0x000fe400078efcff */
[----:B------:R-:W-:-:S04]  /*33670*/  ISETP.GE.AND P0, PT, R17, UR21, PT ;  /* 0x0000001511007c0c */ /* 0x000fc8000bf06270 */
[----:B------:R-:W-:Y:S02]  /*33680*/  ISETP.LT.AND P1, PT, R9, UR32, !P0 ;  /* 0x0000002009007c0c */ /* 0x000fe4000c721270 */
[----:B------:R-:W-:Y:S02]  /*33690*/  ISETP.LT.AND P0, PT, R8, UR14, !P0 ;  /* 0x0000000e08007c0c */ /* 0x000fe4000c701270 */
[----:B------:R-:W-:Y:S01]  /*336a0*/  LOP3.LUT R192, R192, 0xffffefff, RZ, 0xc0, !PT ;  /* 0xffffefffc0c07812 */ /* 0x000fe200078ec0ff */
[----:B------:R0:W-:Y:S04]  /*336b0*/  STL [R1+0xc94], R12 ;  /* 0x000c940c01007387 */ /* 0x0001e80000100800 */
[----:B------:R-:W4:Y:S04]  /*336c0*/  LDL.LU R24, [R1+0x1214] ;  /* 0x0012140001187983 */ /* 0x000f280000300800 */
[----:B------:R-:W-:-:S04]  /*336d0*/  @P1 LOP3.LUT R192, R192, 0x1000, RZ, 0xfc, !PT ;  /* 0x00001000c0c01812 */ /* 0x000fc800078efcff */
[----:B------:R-:W-:Y:S01]  /*336e0*/  LOP3.LUT R192, R192, 0xfffff7ff, RZ, 0xc0, !PT ;  /* 0xfffff7ffc0c07812 */ /* 0x000fe200078ec0ff */
[----:B0-----:R-:W-:Y:S01]  /*336f0*/  VIADD R12, R12, UR36 ;  /* 0x000000240c0c7c36 */ /* 0x001fe20008000000 */
[----:B------:R-:W-:Y:S02]  /*33700*/  ULDC.64 UR36, c[0x0][0x228] ;  /* 0x00008a0000247ab9 */ /* 0x000fe40000000a00 */
[----:B------:R-:W-:Y:S02]  /*33710*/  @P0 LOP3.LUT R192, R192, 0x800, RZ, 0xfc, !PT ;  /* 0x00000800c0c00812 */ /* 0x000fe400078efcff */
[----:B------:R-:W-:Y:S01]  /*33720*/  ISETP.GE.AND P0, PT, R15, UR23, PT ;  /* 0x000000170f007c0c */ /* 0x000fe2000bf06270 */
[----:B------:R0:W-:Y:S03]  /*33730*/  STL [R1+0xc8c], R12 ;  /* 0x000c8c0c01007387 */ /* 0x0001e60000100800 */
[----:B------:R-:W-:Y:S01]  /*33740*/  ISETP.LT.AND P2, PT, R9, UR34, !P0 ;  /* 0x0000002209007c0c */ /* 0x000fe2000c741270 */
[----:B------:R-:W4:Y:S01]  /*33750*/  LDL.LU R23, [R1+0x1210] ;  /* 0x0012100001177983 */ /* 0x000f220000300800 */
[----:B0-----:R-:W-:Y:S01]  /*33760*/  VIADD R12, R12, UR40 ;  /* 0x000000280c0c7c36 */ /* 0x001fe20008000000 */
[----:B------:R-:W-:Y:S01]  /*33770*/  ISETP.LT.AND P1, PT, R8, UR16, !P0 ;  /* 0x0000001008007c0c */ /* 0x000fe2000c721270 */
[----:B------:R-:W-:-:S03]  /*33780*/  ULDC.64 UR40, c[0x0][0x228] ;  /* 0x00008a0000287ab9 */ /* 0x000fc60000000a00 */
[----:B------:R0:W-:Y:S01]  /*33790*/  STL [R1+0xc78], R12 ;  /* 0x000c780c01007387 */ /* 0x0001e20000100800 */
[----:B------:R-:W-:-:S03]  /*337a0*/  LOP3.LUT R192, R192, 0xfffffbff, RZ, 0xc0, !PT ;  /* 0xfffffbffc0c07812 */ /* 0x000fc600078ec0ff */
[----:B------:R-:W4:Y:S01]  /*337b0*/  LDL.LU R22, [R1+0x120c] ;  /* 0x00120c0001167983 */ /* 0x000f220000300800 */
[----:B0-----:R-:W-:Y:S01]  /*337c0*/  VIADD R12, R12, UR44 ;  /* 0x0000002c0c0c7c36 */ /* 0x001fe20008000000 */
[----:B------:R-:W-:Y:S01]  /*337d0*/  ISETP.GE.AND P0, PT, R14, UR25, PT ;  /* 0x000000190e007c0c */ /* 0x000fe2000bf06270 */
[----:B------:R-:W-:Y:S01]  /*337e0*/  ULDC.64 UR44, c[0x0][0x228] ;  /* 0x00008a00002c7ab9 */ /* 0x000fe20000000a00 */
[----:B------:R-:W-:Y:S02]  /*337f0*/  @P2 LOP3.LUT R192, R192, 0x400, RZ, 0xfc, !PT ;  /* 0x00000400c0c02812 */ /* 0x000fe400078efcff */
[----:B------:R0:W-:Y:S01]  /*33800*/  STL [R1+0xc70], R12 ;  /* 0x000c700c01007387 */ /* 0x0001e20000100800 */
[----:B------:R-:W-:Y:S02]  /*33810*/  ISETP.LT.AND P2, PT, R9, UR36, !P0 ;  /* 0x0000002409007c0c */ /* 0x000fe4000c741270 */
[----:B------:R-:W-:Y:S01]  /*33820*/  LOP3.LUT R192, R192, 0xfffffdff, RZ, 0xc0, !PT ;  /* 0xfffffdffc0c07812 */ /* 0x000fe200078ec0ff */
[----:B------:R-:W4:Y:S01]  /*33830*/  LDL.LU R21, [R1+0x1208] ;  /* 0x0012080001157983 */ /* 0x000f220000300800 */
[----:B0-----:R-:W-:-:S02]  /*33840*/  VIADD R12, R12, UR48 ;  /* 0x000000300c0c7c36 */ /* 0x001fc40008000000 */
[----:B------:R-:W-:Y:S01]  /*33850*/  @P1 LOP3.LUT R192, R192, 0x200, RZ, 0xfc, !PT ;  /* 0x00000200c0c01812 */ /* 0x000fe200078efcff */
[----:B------:R-:W-:Y:S01]  /*33860*/  VIADD R193, R7, 0x6 ;  /* 0x0000000607c17836 */ /* 0x000fe20000000000 */
[----:B------:R-:W-:Y:S01]  /*33870*/  R2UR UR14, R16 ;  /* 0x00000000100e72ca */ /* 0x000fe200000e0000 */
[----:B------:R-:W-:Y:S01]  /*33880*/  ULDC.64 UR48, c[0x0][0x228] ;  /* 0x00008a0000307ab9 */ /* 0x000fe20000000a00 */
[----:B------:R0:W-:Y:S01]  /*33890*/  STL [R1+0xc68], R12 ;  /* 0x000c680c01007387 */ /* 0x0001e20000100800 */
[----:B------:R-:W-:-:S03]  /*338a0*/  ISETP.LT.AND P1, PT, R8, UR61, !P0 ;  /* 0x0000003d08007c0c */ /* 0x000fc6000c721270 */
[----:B------:R-:W4:Y:S01]  /*338b0*/  LDL.LU R20, [R1+0x1204] ;  /* 0x0012040001147983 */ /* 0x000f220000300800 */
[----:B------:R-:W-:-:S03]  /*338c0*/  LOP3.LUT R192, R192, 0xfffffeff, RZ, 0xc0, !PT ;  /* 0xfffffeffc0c07812 */ /* 0x000fc600078ec0ff */
[----:B------:R-:W4:Y:S01]  /*338d0*/  LDL.LU R19, [R1+0x1200] ;  /* 0x0012000001137983 */ /* 0x000f220000300800 */
[----:B0-----:R-:W-:-:S05]  /*338e0*/  VIADD R12, R12, UR52 ;  /* 0x000000340c0c7c36 */ /* 0x001fca0008000000 */
[----:B------:R0:W-:Y:S01]  /*338f0*/  STL [R1+0xc5c], R12 ;  /* 0x000c5c0c01007387 */ /* 0x0001e20000100800 */
[----:B------:R-:W-:Y:S02]  /*33900*/  ISETP.GE.AND P0, PT, R13, UR27, PT ;  /* 0x0000001b0d007c0c */ /* 0x000fe4000bf06270 */
[----:B------:R-:W-:Y:S01]  /*33910*/  @P2 LOP3.LUT R192, R192, 0x100, RZ, 0xfc, !PT ;  /* 0x00000100c0c02812 */ /* 0x000fe200078efcff */
[----:B------:R-:W4:Y:S01]  /*33920*/  LDL.LU R18, [R1+0x11fc] ;  /* 0x0011fc0001127983 */ /* 0x000f220000300800 */
[----:B0-----:R-:W-:Y:S01]  /*33930*/  VIADD R12, R12, UR51 ;  /* 0x000000330c0c7c36 */ /* 0x001fe20008000000 */
[----:B------:R-:W-:-:S04]  /*33940*/  ISETP.LT.AND P2, PT, R9, UR38, !P0 ;  /* 0x0000002609007c0c */ /* 0x000fc8000c741270 */
[----:B------:R0:W-:Y:S01]  /*33950*/  STL [R1+0xc54], R12 ;  /* 0x000c540c01007387 */ /* 0x0001e20000100800 */
[----:B------:R-:W-:-:S03]  /*33960*/  LOP3.LUT R192, R192, 0xffffff7f, RZ, 0xc0, !PT ;  /* 0xffffff7fc0c07812 */ /* 0x000fc600078ec0ff */
[----:B------:R-:W4:Y:S01]  /*33970*/  LDL.LU R17, [R1+0x11f8] ;  /* 0x0011f80001117983 */ /* 0x000f220000300800 */
[----:B0-----:R-:W-:Y:S01]  /*33980*/  VIADD R12, R12, UR50 ;  /* 0x000000320c0c7c36 */ /* 0x001fe20008000000 */
[----:B------:R-:W-:-:S04]  /*33990*/  @P1 LOP3.LUT R192, R192, 0x80, RZ, 0xfc, !PT ;  /* 0x00000080c0c01812 */ /* 0x000fc800078efcff */
[----:B------:R0:W-:Y:S01]  /*339a0*/  STL [R1+0xc4c], R12 ;  /* 0x000c4c0c01007387 */ /* 0x0001e20000100800 */
[----:B------:R-:W-:-:S03]  /*339b0*/  ISETP.LT.AND P1, PT, R8, UR60, !P0 ;  /* 0x0000003c08007c0c */ /* 0x000fc6000c721270 */
[----:B------:R-:W4:Y:S01]  /*339c0*/  LDL.LU R16, [R1+0x11f4] ;  /* 0x0011f40001107983 */ /* 0x000f220000300800 */
[----:B------:R-:W-:-:S03]  /*339d0*/  LOP3.LUT R192, R192, 0xffffffbf, RZ, 0xc0, !PT ;  /* 0xffffffbfc0c07812 */ /* 0x000fc600078ec0ff */
[----:B------:R-:W4:Y:S01]  /*339e0*/  LDL.LU R15, [R1+0x11f0] ;  /* 0x0011f000010f7983 */ /* 0x000f220000300800 */
[----:B0-----:R-:W-:Y:S01]  /*339f0*/  VIADD R12, R12, UR13 ;  /* 0x0000000d0c0c7c36 */ /* 0x001fe20008000000 */
[----:B------:R-:W-:-:S04]  /*33a00*/  ISETP.GE.AND P0, PT, R252, UR29, PT ;  /* 0x0000001dfc007c0c */ /* 0x000fc8000bf06270 */
[----:B------:R0:W-:Y:S01]  /*33a10*/  STL [R1+0xc38], R12 ;  /* 0x000c380c01007387 */ /* 0x0001e20000100800 */
[----:B------:R-:W-:-:S03]  /*33a20*/  @P2 LOP3.LUT R192, R192, 0x40, RZ, 0xfc, !PT ;  /* 0x00000040c0c02812 */ /* 0x000fc600078efcff */
[----:B------:R-:W4:Y:S01]  /*33a30*/  LDL.LU R14, [R1+0x11ec] ;  /* 0x0011ec00010e7983 */ /* 0x000f220000300800 */
[----:B0-----:R-:W-:Y:S01]  /*33a40*/  VIADD R12, R12, UR12 ;  /* 0x0000000c0c0c7c36 */ /* 0x001fe20008000000 */
[----:B------:R-:W-:Y:S02]  /*33a50*/  ISETP.LT.AND P2, PT, R9, UR40, !P0 ;  /* 0x0000002809007c0c */ /* 0x000fe4000c741270 */
[----:B------:R-:W-:Y:S02]  /*33a60*/  LOP3.LUT R192, R192, 0xffffffdf, RZ, 0xc0, !PT ;  /* 0xffffffdfc0c07812 */ /* 0x000fe400078ec0ff */
[----:B------:R0:W-:Y:S02]  /*33a70*/  STL [R1+0xc30], R12 ;  /* 0x000c300c01007387 */ /* 0x0001e40000100800 */
[----:B------:R-:W-:Y:S02]  /*33a80*/  @P1 LOP3.LUT R192, R192, 0x20, RZ, 0xfc, !PT ;  /* 0x00000020c0c01812 */ /* 0x000fe400078efcff */
[----:B------:R-:W4:Y:S01]  /*33a90*/  LDL.LU R13, [R1+0x11e8] ;  /* 0x0011e800010d7983 */ /* 0x000f220000300800 */
[----:B0-----:R-:W-:Y:S01]  /*33aa0*/  VIADD R12, R12, UR11 ;  /* 0x0000000b0c0c7c36 */ /* 0x001fe20008000000 */
[----:B------:R-:W-:-:S04]  /*33ab0*/  ISETP.LT.AND P1, PT, R8, UR57, !P0 ;  /* 0x0000003908007c0c */ /* 0x000fc8000c721270 */
[----:B------:R0:W-:Y:S01]  /*33ac0*/  STL [R1+0xc20], R12 ;  /* 0x000c200c01007387 */ /* 0x0001e20000100800 */
[----:B------:R-:W-:Y:S02]  /*33ad0*/  LOP3.LUT R192, R192, 0xffffffef, RZ, 0xc0, !PT ;  /* 0xffffffefc0c07812 */ /* 0x000fe400078ec0ff */
[----:B------:R-:W-:Y:S01]  /*33ae0*/  ISETP.GE.AND P0, PT, R195, UR31, PT ;  /* 0x0000001fc3007c0c */ /* 0x000fe2000bf06270 */
[----:B0-----:R-:W-:Y:S01]  /*33af0*/  VIADD R12, R12, UR10 ;  /* 0x0000000a0c0c7c36 */ /* 0x001fe20008000000 */
[----:B------:R-:W-:-:S03]  /*33b00*/  @P2 LOP3.LUT R192, R192, 0x10, RZ, 0xfc, !PT ;  /* 0x00000010c0c02812 */ /* 0x000fc600078efcff */
[----:B------:R-:W-:Y:S01]  /*33b10*/  VIADD R252, R12, UR9 ;  /* 0x000000090cfc7c36 */ /* 0x000fe20008000000 */
[----:B------:R0:W-:Y:S01]  /*33b20*/  STL [R1+0xc18], R12 ;  /* 0x000c180c01007387 */ /* 0x0001e20000100800 */
[----:B------:R-:W-:Y:S02]  /*33b30*/  ISETP.LT.AND P2, PT, R9, UR42, !P0 ;  /* 0x0000002a09007c0c */ /* 0x000fe4000c741270 */
[----:B------:R-:W-:Y:S01]  /*33b40*/  LOP3.LUT R192, R192, 0xfffffff7, RZ, 0xc0, !PT ;  /* 0xfffffff7c0c07812 */ /* 0x000fe200078ec0ff */
[----:B0-----:R-:W4:Y:S04]  /*33b50*/  LDL.LU R12, [R1+0x11e4] ;  /* 0x0011e400010c7983 */ /* 0x001f280000300800 */
[----:B------:R0:W-:Y:S01]  /*33b60*/  STL [R1+0xc08], R252 ;  /* 0x000c08fc01007387 */ /* 0x0001e20000100800 */
[----:B------:R-:W-:-:S02]  /*33b70*/  @P1 LOP3.LUT R192, R192, 0x8, RZ, 0xfc, !PT ;  /* 0x00000008c0c01812 */ /* 0x000fc400078efcff */
[----:B------:R-:W-:Y:S01]  /*33b80*/  ISETP.LT.AND P1, PT, R8, UR56, !P0 ;  /* 0x0000003808007c0c */ /* 0x000fe2000c721270 */
[----:B0-----:R-:W-:Y:S01]  /*33b90*/  VIADD R252, R252, UR8 ;  /* 0x00000008fcfc7c36 */ /* 0x001fe20008000000 */
[----:B------:R-:W-:-:S03]  /*33ba0*/  ISETP.GE.AND P0, PT, R194, UR33, PT ;  /* 0x00000021c2007c0c */ /* 0x000fc6000bf06270 */
[----:B------:R-:W-:Y:S01]  /*33bb0*/  VIADD R195, R252, UR7 ;  /* 0x00000007fcc37c36 */ /* 0x000fe20008000000 */
[----:B------:R-:W-:-:S03]  /*33bc0*/  LOP3.LUT R192, R192, 0xfffffffb, RZ, 0xc0, !PT ;  /* 0xfffffffbc0c07812 */ /* 0x000fc600078ec0ff */
[----:B------:R-:W-:Y:S01]  /*33bd0*/  VIADD R194, R195, UR6 ;  /* 0x00000006c3c27c36 */ /* 0x000fe20008000000 */
[----:B------:R-:W-:Y:S01]  /*33be0*/  ISETP.GE.AND P4, PT, R2, UR37, PT ;  /* 0x0000002502007c0c */ /* 0x000fe2000bf86270 */
[----:B------:R-:W-:Y:S01]  /*33bf0*/  STL [R1+0xaec], R252 ;  /* 0x000aecfc01007387 */ /* 0x000fe20000100800 */
[----:B------:R-:W-:Y:S01]  /*33c00*/  @P2 LOP3.LUT R192, R192, 0x4, RZ, 0xfc, !PT ;  /* 0x00000004c0c02812 */ /* 0x000fe200078efcff */
[----:B------:R-:W-:Y:S02]  /*33c10*/  VIADD R2, R194, UR5 ;  /* 0x00000005c2027c36 */ /* 0x000fe40008000000 */
[----:B------:R-:W-:Y:S01]  /*33c20*/  STL [R1+0xadc], R195 ;  /* 0x000adcc301007387 */ /* 0x000fe20000100800 */
[----:B------:R-:W-:-:S03]  /*33c30*/  LOP3.LUT R192, R192, 0xfffffffd, RZ, 0xc0, !PT ;  /* 0xfffffffdc0c07812 */ /* 0x000fc600078ec0ff */
[----:B------:R0:W-:Y:S04]  /*33c40*/  STL [R1+0xad4], R194 ;  /* 0x000ad4c201007387 */ /* 0x0001e80000100800 */
[----:B------:R1:W-:Y:S01]  /*33c50*/  STL [R1+0x110c], R2 ;  /* 0x00110c0201007387 */ /* 0x0003e20000100800 */
[----:B------:R-:W-:Y:S02]  /*33c60*/  @P1 LOP3.LUT R192, R192, 0x2, RZ, 0xfc, !PT ;  /* 0x00000002c0c01812 */ /* 0x000fe400078efcff */
[----:B------:R-:W-:Y:S02]  /*33c70*/  ISETP.LT.AND P1, PT, R9, UR44, !P0 ;  /* 0x0000002c09007c0c */ /* 0x000fe4000c721270 */
[----:B------:R-:W-:Y:S02]  /*33c80*/  LOP3.LUT R192, R192, 0xfffffffe, RZ, 0xc0, !PT ;  /* 0xfffffffec0c07812 */ /* 0x000fe400078ec0ff */
[----:B------:R-:W-:-:S02]  /*33c90*/  ISETP.GE.AND P2, PT, R193, UR35, PT ;  /* 0x00000023c1007c0c */ /* 0x000fc4000bf46270 */
[----:B------:R-:W-:Y:S02]  /*33ca0*/  ISETP.LT.AND P3, PT, R9, UR54, !P4 ;  /* 0x0000003609007c0c */ /* 0x000fe4000e761270 */
[C---:B------:R-:W-:Y:S02]  /*33cb0*/  ISETP.LT.AND P0, PT, R8.reuse, UR55, !P0 ;  /* 0x0000003708007c0c */ /* 0x040fe4000c701270 */
[----:B------:R-:W-:-:S03]  /*33cc0*/  ISETP.LT.AND P4, PT, R8, UR53, !P4 ;  /* 0x0000003508007c0c */ /* 0x000fc6000e781270 */
[----:B------:R-:W-:Y:S02]  /*33cd0*/  @P1 LOP3.LUT R192, R192, 0x1, RZ, 0xfc, !PT ;  /* 0x00000001c0c01812 */ /* 0x000fe400078efcff */
[----:B------:R-:W-:Y:S02]  /*33ce0*/  ISETP.LT.AND P1, PT, R9, UR46, !P2 ;  /* 0x0000002e09007c0c */ /* 0x000fe4000d721270 */
[C---:B------:R-:W-:Y:S02]  /*33cf0*/  ISETP.LT.AND P2, PT, R8.reuse, UR48, !P2 ;  /* 0x0000003008007c0c */ /* 0x040fe4000d741270 */
[----:B------:R-:W-:Y:S01]  /*33d00*/  ISETP.GE.AND P5, PT, R8, UR14, PT ;  /* 0x0000000e08007c0c */ /* 0x000fe2000bfa6270 */
[----:B0-----:R-:W1:Y:S01]  /*33d10*/  S2R R194, SR_TID.X ;  /* 0x0000000000c27919 */ /* 0x001e620000002100 */
[----:B------:R-:W0:Y:S01]  /*33d20*/  S2R R252, SR_TID.X ;  /* 0x0000000000fc7919 */ /* 0x000e220000002100 */
[----:B------:R-:W2:Y:S01]  /*33d30*/  LDL R195, [R1+0x910] ;  /* 0x0009100001c37983 */ /* 0x000ea20000100800 */
[----:B------:R-:W-:Y:S01]  /*33d40*/  BAR.SYNC.DEFER_BLOCKING 0x0 ;  /* 0x0000000000007b1d */ /* 0x000fe20000010000 */
[----:B------:R-:W-:-:S05]  /*33d50*/  ISETP.LT.AND P5, PT, R7, UR49, !P5 ;  /* 0x0000003107007c0c */ /* 0x000fca000efa1270 */
[----:B------:R-:W-:Y:S01]  /*33d60*/  ULDC UR5, c[0x0][0x228] ;  /* 0x00008a0000057ab9 */ /* 0x000fe20000000800 */
[----:B------:R-:W-:Y:S01]  /*33d70*/  ULDC UR6, c[0x0][0x22c] ;  /* 0x00008b0000067ab9 */ /* 0x000fe20000000800 */
[----:B------:R3:W-:Y:S04]  /*33d80*/  STL [R1+0x1268], R192 ;  /* 0x001268c001007387 */ /* 0x0007e80000100800 */
[----:B------:R-:W-:Y:S04]  /*33d90*/  STL [R1+0x1264], R193 ;  /* 0x001264c101007387 */ /* 0x000fe80000100800 */
[----:B------:R-:W-:Y:S01]  /*33da0*/  STL [R1+0x125c], R191 ;  /* 0x00125cbf01007387 */ /* 0x000fe20000100800 */
[----:B-1----:R-:W-:-:S03]  /*33db0*/  IMAD.SHL.U32 R2, R194, 0x80, RZ ;  /* 0x00000080c2027824 */ /* 0x002fc600078e00ff */
[----:B------:R-:W-:Y:S01]  /*33dc0*/  STL [R1+0x1258], R190 ;  /* 0x001258be01007387 */ /* 0x000fe20000100800 */
[----:B------:R-:W-:Y:S01]  /*33dd0*/  IMAD.SHL.U32 R194, R194, 0x10, RZ ;  /* 0x00000010c2c27824 */ /* 0x000fe200078e00ff */
[----:B------:R-:W-:Y:S02]  /*33de0*/  LOP3.LUT R2, R2, 0x800, RZ, 0xc0, !PT ;  /* 0x0000080002027812 */ /* 0x000fe400078ec0ff */
[----:B------:R-:W-:Y:S02]  /*33df0*/  STL [R1+0x1248], R189 ;  /* 0x001248bd01007387 */ /* 0x000fe40000100800 */
[----:B---3--:R-:W-:Y:S02]  /*33e00*/  LOP3.LUT R192, R194, 0xf0, RZ, 0xc0, !PT ;  /* 0x000000f0c2c07812 */ /* 0x008fe400078ec0ff */
[----:B0-----:R-:W-:Y:S01]  /*33e10*/  LOP3.LUT R194, R252, 0xe0, RZ, 0xc0, !PT ;  /* 0x000000e0fcc27812 */ /* 0x001fe200078ec0ff */
[----:B------:R-:W-:Y:S01]  /*33e20*/  STL [R1+0x1244], R188 ;  /* 0x001244bc01007387 */ /* 0x000fe20000100800 */
[----:B------:R-:W-:-:S02]  /*33e30*/  IADD3 R2, R2, UR4, R192 ;  /* 0x0000000402027c10 */ /* 0x000fc4000fffe0c0 */
[----:B------:R-:W-:Y:S01]  /*33e40*/  LOP3.LUT R252, R252, 0xff, RZ, 0xc0, !PT ;  /* 0x000000fffcfc7812 */ /* 0x000fe200078ec0ff */
[----:B------:R-:W-:Y:S02]  /*33e50*/  STL [R1+0x123c], R59 ;  /* 0x00123c3b01007387 */ /* 0x000fe40000100800 */
[----:B------:R-:W-:Y:S01]  /*33e60*/  IMAD R2, R194, 0x8, R2 ;  /* 0x00000008c2027824 */ /* 0x000fe200078e0202 */
[----:B------:R-:W-:Y:S01]  /*33e70*/  LEA R252, R252, UR4, 0x4 ;  /* 0x00000004fcfc7c11 */ /* 0x000fe2000f8e20ff */
[----:B------:R-:W-:Y:S01]  /*33e80*/  STL [R1+0x1238], R58 ;  /* 0x0012383a01007387 */ /* 0x000fe20000100800 */
[----:B------:R-:W-:-:S03]  /*33e90*/  ULDC UR4, c[0x0][0x228] ;  /* 0x00008a0000047ab9 */ /* 0x000fc60000000800 */
[----:B------:R-:W-:Y:S04]  /*33ea0*/  STSM.16.M88.4 [R2], R156 ;  /* 0x0000009c02007844 */ /* 0x000fe80000000200 */
[----:B------:R-:W-:Y:S04]  /*33eb0*/  STL [R1+0x122c], R57 ;  /* 0x00122c3901007387 */ /* 0x000fe80000100800 */
[----:B------:R-:W-:Y:S04]  /*33ec0*/  STL [R1+0x1224], R56 ;  /* 0x0012243801007387 */ /* 0x000fe80000100800 */
[----:B------:R-:W-:Y:S04]  /*33ed0*/  STL [R1+0x121c], R55 ;  /* 0x00121c3701007387 */ /* 0x000fe80000100800 */
[----:B------:R-:W-:Y:S04]  /*33ee0*/  STL [R1+0x1218], R54 ;  /* 0x0012183601007387 */ /* 0x000fe80000100800 */
[----:B------:R-:W-:Y:S04]  /*33ef0*/  STL [R1+0x1210], R53 ;  /* 0x0012103501007387 */ /* 0x000fe80000100800 */
[----:B------:R-:W-:Y:S01]  /*33f00*/  STL [R1+0x1208], R52 ;  /* 0x0012083401007387 */ /* 0x000fe20000100800 */
[----:B------:R-:W-:Y:S06]  /*33f10*/  BAR.SYNC.DEFER_BLOCKING 0x0 ;  /* 0x0000000000007b1d */ /* 0x000fec0000010000 */
[----:B------:R-:W-:Y:S04]  /*33f20*/  STL [R1+0x1204], R11 ;  /* 0x0012040b01007387 */ /* 0x000fe80000100800 */
[----:B------:R-:W-:Y:S04]  /*33f30*/  STL [R1+0x1200], R4 ;  /* 0x0012000401007387 */ /* 0x000fe80000100800 */
[----:B------:R-:W-:Y:S04]  /*33f40*/  STL [R1+0x11fc], R10 ;  /* 0x0011fc0a01007387 */ /* 0x000fe80000100800 */
[----:B------:R-:W-:Y:S04]  /*33f50*/  STL [R1+0x11f4], R0 ;  /* 0x0011f40001007387 */ /* 0x000fe80000100800 */
[----:B------:R-:W0:Y:S01]  /*33f60*/  LDS.128 R52, [R252] ;  /* 0x00000000fc347984 */ /* 0x000e220000000c00 */
[----:B------:R-:W-:Y:S06]  /*33f70*/  BAR.SYNC.DEFER_BLOCKING 0x0 ;  /* 0x0000000000007b1d */ /* 0x000fec0000010000 */
[----:B------:R-:W-:Y:S04]  /*33f80*/  STL [R1+0x11f0], R6 ;  /* 0x0011f00601007387 */ /* 0x000fe80000100800 */
[----:B------:R-:W-:Y:S04]  /*33f90*/  STL [R1+0x11ec], R5 ;  /* 0x0011ec0501007387 */ /* 0x000fe80000100800 */
[----:B------:R-:W-:Y:S04]  /*33fa0*/  STL [R1+0x11e4], R3 ;  /* 0x0011e40301007387 */ /* 0x000fe80000100800 */
[----:B------:R-:W-:Y:S04]  /*33fb0*/  STSM.16.M88.4 [R2], R148 ;  /* 0x0000009402007844 */ /* 0x000fe80000000200 */
[----:B0-----:R-:W-:Y:S01]  /*33fc0*/  STL [R1+0x4c0], R52 ;  /* 0x0004c03401007387 */ /* 0x001fe20000100800 */
[----:B------:R-:W-:-:S03]  /*33fd0*/  IMAD.MOV.U32 R192, RZ, RZ, R53 ;  /* 0x000000ffffc07224 */ /* 0x000fc600078e0035 */
[----:B------:R-:W-:Y:S01]  /*33fe0*/  STL.64 [R1+0x4c8], R54 ;  /* 0x0004c83601007387 */ /* 0x000fe20000100a00 */
[----:B------:R-:W-:Y:S06]  /*33ff0*/  BAR.SYNC.DEFER_BLOCKING 0x0 ;  /* 0x0000000000007b1d */ /* 0x000fec0000010000 */
[----:B------:R-:W0:Y:S02]  /*34000*/  LDS.128 R52, [R252] ;  /* 0x00000000fc347984 */ /* 0x000e240000000c00 */
[----:B------:R-:W-:Y:S06]  /*34010*/  BAR.SYNC.DEFER_BLOCKING 0x0 ;  /* 0x0000000000007b1d */ /* 0x000fec0000010000 */
        /* <DEDUP_REMOVED lines=8> */
[----:B0-----:R-:W-:Y:S04]  /*340a0*/  STL.64 [R1+0x4a0], R52 ;  /* 0x0004a03401007387 */ /* 0x001fe80000100a00 */
[----:B------:R-:W-:Y:S01]  /*340b0*/  STL.64 [R1+0x4a8], R54 ;  /* 0x0004a83601007387 */ /* 0x000fe20000100a00 */
[----:B------:R-:W-:Y:S01]  /*340c0*/  BAR.SYNC.DEFER_BLOCKING 0x0 ;  /* 0x0000000000007b1d */ /* 0x000fe20000010000 */
[----:B--2---:R-:W-:-:S05]  /*340d0*/  IMAD.WIDE R194, R195, 0x2, R66 ;  /* 0x00000002c3c27825 */ /* 0x004fca00078e0242 */
[----:B------:R-:W0:Y:S02]  /*340e0*/  LDS.128 R52, [R252] ;  /* 0x00000000fc347984 */ /* 0x000e240000000c00 */
[----:B------:R-:W-:Y:S06]  /*340f0*/  BAR.SYNC.DEFER_BLOCKING 0x0 ;  /* 0x0000000000007b1d */ /* 0x000fec0000010000 */
[----:B------:R-:W-:Y:S04]  /*34100*/  STSM.16.M88.4 [R2], R124 ;  /* 0x0000007c02007844 */ /* 0x000fe80000000200 */
[----:B0-----:R-:W-:Y:S04]  /*34110*/  STL.64 [R1+0x490], R52 ;  /* 0x0004903401007387 */ /* 0x001fe80000100a00 */
        /* <DEDUP_REMOVED lines=9> */
[----:B------:R-:W-:Y:S04]  /*341b0*/  STL [R1+0x1260], R191 ;  /* 0x001260bf01007387 */ /* 0x000fe80000100800 */
[----:B------:R-:W0:Y:S01]  /*341c0*/  LDS.128 R52, [R252] ;  /* 0x00000000fc347984 */ /* 0x000e220000000c00 */
[----:B------:R-:W-:Y:S06]  /*341d0*/  BAR.SYNC.DEFER_BLOCKING 0x0 ;  /* 0x0000000000007b1d */ /* 0x000fec0000010000 */
[----:B------:R-:W-:Y:S04]  /*341e0*/  STSM.16.M88.4 [R2], R108 ;  /* 0x0000006c02007844 */ /* 0x000fe80000000200 */
[----:B0-----:R-:W-:Y:S04]  /*341f0*/  STL.64 [R1+0x470], R52 ;  /* 0x0004703401007387 */ /* 0x001fe80000100a00 */
[----:B------:R-:W-:Y:S01]  /*34200*/  STL.64 [R1+0x478], R54 ;  /* 0x0004783601007387 */ /* 0x000fe20000100a00 */
[----:B------:R-:W-:Y:S06]  /*34210*/  BAR.SYNC.DEFER_BLOCKING 0x0 ;  /* 0x0000000000007b1d */ /* 0x000fec0000010000 */
[----:B------:R-:W0:Y:S02]  /*34220*/  LDS.128 R52, [R252] ;  /* 0x00000000fc347984 */ /* 0x000e240000000c00 */
[----:B------:R-:W-:Y:S06]  /*34230*/  BAR.SYNC.DEFER_BLOCKING 0x0 ;  /* 0x0000000000007b1d */ /* 0x000fec0000010000 */
[----:B------:R-:W-:Y:S02]  /*34240*/  STSM.16.M88.4 [R2], R100 ;  /* 0x0000006402007844 */ /* 0x000fe40000000200 */
[----:B------:R-:W-:Y:S06]  /*34250*/  BAR.SYNC.DEFER_BLOCKING 0x0 ;  /* 0x0000000000007b1d */ /* 0x000fec0000010000 */
[----:B0-----:R-:W-:Y:S04]  /*34260*/  STL.64 [R1+0x460], R52 ;  /* 0x0004603401007387 */ /* 0x001fe80000100a00 */
[----:B------:R-:W-:Y:S04]  /*34270*/  STL.64 [R1+0x468], R54 ;  /* 0x0004683601007387 */ /* 0x000fe80000100a00 */
[----:B------:R-:W0:Y:S01]  /*34280*/  LDS.128 R52, [R252] ;  /* 0x00000000fc347984 */ /* 0x000e220000000c00 */
        /* <DEDUP_REMOVED lines=9> */
[----:B0-----:R-:W-:Y:S01]  /*34320*/  STL [R1+0x440], R52 ;  /* 0x0004403401007387 */ /* 0x001fe20000100800 */
[----:B------:R-:W-:-:S03]  /*34330*/  IMAD.MOV.U32 R190, RZ, RZ, R53 ;  /* 0x000000ffffbe7224 */ /* 0x000fc600078e0035 */
        /* <DEDUP_REMOVED lines=27> */
[----:B----4-:R-:W-:Y:S02]  /*344f0*/  STSM.16.M88.4 [R2], R60 ;  /* 0x0000003c02007844 */ /* 0x010fe40000000200 */
[----:B------:R-:W-:Y:S06]  /*34500*/  BAR.SYNC.DEFER_BLOCKING 0x0 ;  /* 0x0000000000007b1d */ /* 0x000fec0000010000 */
[----:B0-----:R-:W-:Y:S01]  /*34510*/  STL [R1+0x3f0], R52 ;  /* 0x0003f03401007387 */ /* 0x001fe20000100800 */
[----:B------:R-:W-:-:S03]  /*34520*/  IMAD.MOV.U32 R189, RZ, RZ, R53 ;  /* 0x000000ffffbd7224 */ /* 0x000fc600078e0035 */
[----:B------:R-:W-:Y:S04]  /*34530*/  STL.64 [R1+0x3f8], R54 ;  /* 0x0003f83601007387 */ /* 0x000fe80000100a00 */
[----:B------:R-:W-:Y:S04]  /*34540*/  STL [R1+0x124c], R189 ;  /* 0x00124cbd01007387 */ /* 0x000fe80000100800 */
        /* <DEDUP_REMOVED lines=15> */
[----:B------:R-:W-:Y:S01]  /*34640*/  BAR.SYNC.DEFER_BLOCKING 0x0 ;  /* 0x0000000000007b1d */ /* 0x000fe20000010000 */
[----:B0-----:R-:W-:-:S05]  /*34650*/  IMAD.MOV.U32 R188, RZ, RZ, R49 ;  /* 0x000000ffffbc7224 */ /* 0x001fca00078e0031 */
[----:B------:R-:W-:Y:S04]  /*34660*/  STL [R1+0x3a0], R48 ;  /* 0x0003a03001007387 */ /* 0x000fe80000100800 */
        /* <DEDUP_REMOVED lines=216> */
[----:B------:R-:W2:Y:S04]  /*353f0*/  LDL.LU R156, [R1+0x330] ;  /* 0x00033000019c7983 */ /* 0x000ea80000300800 */
[----:B------:R-:W0:Y:S01]  /*35400*/  LDS.128 R12, [R252] ;  /* 0x00000000fc0c7984 */ /* 0x000e220000000c00 */
[----:B------:R-:W-:Y:S06]  /*35410*/  BAR.SYNC.DEFER_BLOCKING 0x0 ;  /* 0x0000000000007b1d */ /* 0x000fec0000010000 */
[----:B0-----:R-:W-:Y:S04]  /*35420*/  STL.64 [R1+0x150], R12 ;  /* 0x0001500c01007387 */ /* 0x001fe80000100a00 */
[----:B------:R-:W-:Y:S04]  /*35430*/  STL.64 [R1+0x158], R14 ;  /* 0x0001580e01007387 */ /* 0x000fe80000100a00 */
[----:B------:R-:W2:Y:S04]  /*35440*/  LDL.LU R157, [R1+0x334] ;  /* 0x00033400019d7983 */ /* 0x000ea80000300800 */
[----:B------:R-:W2:Y:S04]  /*35450*/  LDL.LU R158, [R1+0x338] ;  /* 0x00033800019e7983 */ /* 0x000ea80000300800 */
[----:B------:R-:W2:Y:S04]  /*35460*/  LDL.LU R159, [R1+0x33c] ;  /* 0x00033c00019f7983 */ /* 0x000ea80000300800 */
[----:B------:R-:W-:Y:S01]  /*35470*/  STSM.16.M88.4 [R2], R236 ;  /* 0x000000ec02007844 */ /* 0x000fe20000000200 */
        /* <DEDUP_REMOVED lines=9> */
[----:B0-----:R-:W-:Y:S04]  /*35510*/  STL [R1+0x130], R12 ;  /* 0x0001300c01007387 */ /* 0x001fe80000100800 */
[----:B------:R-:W-:Y:S04]  /*35520*/  STL.64 [R1+0x138], R14 ;  /* 0x0001380e01007387 */ /* 0x000fe80000100a00 */
[----:B------:R-:W3:Y:S04]  /*35530*/  LDL.LU R124, [R1+0x360] ;  /* 0x00036000017c7983 */ /* 0x000ee80000300800 */
[----:B------:R-:W3:Y:S04]  /*35540*/  LDL.LU R125, [R1+0x364] ;  /* 0x00036400017d7983 */ /* 0x000ee80000300800 */
[----:B------:R-:W3:Y:S04]  /*35550*/  LDL.LU R126, [R1+0x368] ;  /* 0x00036800017e7983 */ /* 0x000ee80000300800 */
[----:B------:R-:W3:Y:S04]  /*35560*/  LDL.LU R127, [R1+0x36c] ;  /* 0x00036c00017f7983 */ /* 0x000ee80000300800 */
[----:B------:R-:W-:Y:S01]  /*35570*/  STSM.16.M88.4 [R2], R244 ;  /* 0x000000f402007844 */ /* 0x000fe20000000200 */
[----:B------:R-:W-:Y:S06]  /*35580*/  BAR.SYNC.DEFER_BLOCKING 0x0 ;  /* 0x0000000000007b1d */ /* 0x000fec0000010000 */
[----:B------:R-:W4:Y:S04]  /*35590*/  LDL.LU R132, [R1+0x390] ;  /* 0x0003900001847983 */ /* 0x000f280000300800 */
[----:B------:R-:W4:Y:S04]  /*355a0*/  LDL.LU R133, [R1+0x394] ;  /* 0x0003940001857983 */ /* 0x000f280000300800 */
[----:B------:R-:W4:Y:S04]  /*355b0*/  LDL.LU R134, [R1+0x398] ;  /* 0x0003980001867983 */ /* 0x000f280000300800 */
[----:B------:R-:W4:Y:S01]  /*355c0*/  LDL.LU R135, [R1+0x39c] ;  /* 0x00039c0001877983 */ /* 0x000f220000300800 */
[----:B------:R-:W-:-:S03]  /*355d0*/  IMAD.MOV.U32 R11, RZ, RZ, R13 ;  /* 0x000000ffff0b7224 */ /* 0x000fc600078e000d */
[----:B------:R-:W0:Y:S01]  /*355e0*/  LDS.128 R12, [R252] ;  /* 0x00000000fc0c7984 */ /* 0x000e220000000c00 */
[----:B------:R-:W-:Y:S06]  /*355f0*/  BAR.SYNC.DEFER_BLOCKING 0x0 ;  /* 0x0000000000007b1d */ /* 0x000fec0000010000 */
[----:B------:R-:W4:Y:S04]  /*35600*/  LDL.LU R148, [R1+0x3c0] ;  /* 0x0003c00001947983 */ /* 0x000f280000300800 */
[----:B------:R-:W4:Y:S04]  /*35610*/  LDL.LU R149, [R1+0x3c4] ;  /* 0x0003c40001957983 */ /* 0x000f280000300800 */
[----:B------:R-:W4:Y:S04]  /*35620*/  LDL.LU R150, [R1+0x3c8] ;  /* 0x0003c80001967983 */ /* 0x000f280000300800 */
[----:B------:R-:W4:Y:S04]  /*35630*/  LDL.LU R151, [R1+0x3cc] ;  /* 0x0003cc0001977983 */ /* 0x000f280000300800 */
[----:B------:R-:W-:Y:S01]  /*35640*/  STSM.16.M88.4 [R2], R248 ;  /* 0x000000f802007844 */ /* 0x000fe20000000200 */
[----:B------:R-:W-:Y:S06]  /*35650*/  BAR.SYNC.DEFER_BLOCKING 0x0 ;  /* 0x0000000000007b1d */ /* 0x000fec0000010000 */
[----:B0-----:R-:W-:Y:S04]  /*35660*/  STL.64 [R1+0x120], R12 ;  /* 0x0001200c01007387 */ /* 0x001fe80000100a00 */
[----:B------:R-:W-:Y:S04]  /*35670*/  STL.64 [R1+0x128], R14 ;  /* 0x0001280e01007387 */ /* 0x000fe80000100a00 */
[----:B------:R-:W0:Y:S01]  /*35680*/  LDS.128 R12, [R252] ;  /* 0x00000000fc0c7984 */ /* 0x000e220000000c00 */
[----:B------:R-:W-:Y:S06]  /*35690*/  BAR.SYNC.DEFER_BLOCKING 0x0 ;  /* 0x0000000000007b1d */ /* 0x000fec0000010000 */
[----:B0-----:R-:W-:Y:S04]  /*356a0*/  STL [R1+0x110], R12 ;  /* 0x0001100c01007387 */ /* 0x001fe80000100800 */
[----:B--2---:R-:W-:Y:S01]  /*356b0*/  STSM.16.M88.4 [R2], R156 ;  /* 0x0000009c02007844 */ /* 0x004fe20000000200 */
[----:B------:R-:W-:-:S03]  /*356c0*/  IMAD.MOV.U32 R4, RZ, RZ, R13 ;  /* 0x000000ffff047224 */ /* 0x000fc600078e000d */
[----:B------:R-:W-:Y:S01]  /*356d0*/  STL.64 [R1+0x118], R14 ;  /* 0x0001180e01007387 */ /* 0x000fe20000100a00 */
[----:B------:R-:W-:Y:S06]  /*356e0*/  BAR.SYNC.DEFER_BLOCKING 0x0 ;  /* 0x0000000000007b1d */ /* 0x000fec0000010000 */
        /* <DEDUP_REMOVED lines=8> */
[----:B------:R-:W2:Y:S04]  /*35770*/  LDL.LU R156, [R1+0x5f0] ;  /* 0x0005f000019c7983 */ /* 0x000ea80000300800 */
[----:B------:R-:W2:Y:S04]  /*35780*/  LDL.LU R157, [R1+0x5f4] ;  /* 0x0005f400019d7983 */ /* 0x000ea80000300800 */
[----:B------:R-:W2:Y:S04]  /*35790*/  LDL.LU R158, [R1+0x5f8] ;  /* 0x0005f800019e7983 */ /* 0x000ea80000300800 */
[----:B------:R-:W2:Y:S04]  /*357a0*/  LDL.LU R159, [R1+0x5fc] ;  /* 0x0005fc00019f7983 */ /* 0x000ea80000300800 */
[----:B---3--:R-:W-:Y:S01]  /*357b0*/  STSM.16.M88.4 [R2], R124 ;  /* 0x0000007c02007844 */ /* 0x008fe20000000200 */
[----:B------:R-:W-:Y:S06]  /*357c0*/  BAR.SYNC.DEFER_BLOCKING 0x0 ;  /* 0x0000000000007b1d */ /* 0x000fec0000010000 */
[----:B------:R-:W0:Y:S02]  /*357d0*/  LDS.128 R12, [R252] ;  /* 0x00000000fc0c7984 */ /* 0x000e240000000c00 */
[----:B------:R-:W-:Y:S06]  /*357e0*/  BAR.SYNC.DEFER_BLOCKING 0x0 ;  /* 0x0000000000007b1d */ /* 0x000fec0000010000 */
[----:B----4-:R-:W-:Y:S04]  /*357f0*/  STSM.16.M88.4 [R2], R132 ;  /* 0x0000008402007844 */ /* 0x010fe80000000200 */
[----:B0-----:R-:W-:Y:S04]  /*35800*/  STL.64 [R1+0xf0], R12 ;  /* 0x0000f00c01007387 */ /* 0x001fe80000100a00 */
[----:B------:R-:W-:Y:S01]  /*35810*/  STL.64 [R1+0xf8], R14 ;  /* 0x0000f80e01007387 */ /* 0x000fe20000100a00 */
[----:B------:R-:W-:Y:S06]  /*35820*/  BAR.SYNC.DEFER_BLOCKING 0x0 ;  /* 0x0000000000007b1d */ /* 0x000fec0000010000 */
[----:B------:R-:W0:Y:S02]  /*35830*/  LDS.128 R12, [R252] ;  /* 0x00000000fc0c7984 */ /* 0x000e240000000c00 */
[----:B------:R-:W-:Y:S06]  /*35840*/  BAR.SYNC.DEFER_BLOCKING 0x0 ;  /* 0x0000000000007b1d */ /* 0x000fec0000010000 */
[----:B0-----:R-:W-:Y:S04]  /*35850*/  STL.64 [R1+0xe0], R12 ;  /* 0x0000e00c01007387 */ /* 0x001fe80000100a00 */
[----:B------:R-:W-:Y:S04]  /*35860*/  STL.64 [R1+0xe8], R14 ;  /* 0x0000e80e01007387 */ /* 0x000fe80000100a00 */
[----:B------:R-:W3:Y:S04]  /*35870*/  LDL.LU R124, [R1+0x600] ;  /* 0x00060000017c7983 */ /* 0x000ee80000300800 */
[----:B------:R-:W3:Y:S04]  /*35880*/  LDL.LU R125, [R1+0x604] ;  /* 0x00060400017d7983 */ /* 0x000ee80000300800 */
[----:B------:R-:W3:Y:S04]  /*35890*/  LDL.LU R126, [R1+0x608] ;  /* 0x00060800017e7983 */ /* 0x000ee80000300800 */
[----:B------:R-:W3:Y:S04]  /*358a0*/  LDL.LU R127, [R1+0x60c] ;  /* 0x00060c00017f7983 */ /* 0x000ee80000300800 */
[----:B------:R0:W-:Y:S01]  /*358b0*/  STSM.16.M88.4 [R2], R148 ;  /* 0x0000009402007844 */ /* 0x0001e20000000200 */
[----:B------:R-:W-:Y:S06]  /*358c0*/  BAR.SYNC.DEFER_BLOCKING 0x0 ;  /* 0x0000000000007b1d */ /* 0x000fec0000010000 */
[----:B------:R-:W4:Y:S04]  /*358d0*/  LDL.LU R132, [R1+0x610] ;  /* 0x0006100001847983 */ /* 0x000f280000300800 */
[----:B------:R-:W4:Y:S04]  /*358e0*/  LDL.LU R133, [R1+0x614] ;  /* 0x0006140001857983 */ /* 0x000f280000300800 */
[----:B------:R-:W4:Y:S04]  /*358f0*/  LDL.LU R134, [R1+0x618] ;  /* 0x0006180001867983 */ /* 0x000f280000300800 */
[----:B------:R-:W4:Y:S04]  /*35900*/  LDL.LU R135, [R1+0x61c] ;  /* 0x00061c0001877983 */ /* 0x000f280000300800 */
[----:B------:R-:W1:Y:S01]  /*35910*/  LDS.128 R12, [R252] ;  /* 0x00000000fc0c7984 */ /* 0x000e620000000c00 */
[----:B------:R-:W-:Y:S06]  /*35920*/  BAR.SYNC.DEFER_BLOCKING 0x0 ;  /* 0x0000000000007b1d */ /* 0x000fec0000010000 */
[----:B0-----:R-:W4:Y:S04]  /*35930*/  LDL.LU R148, [R1+0x620] ;  /* 0x0006200001947983 */ /* 0x001f280000300800 */
[----:B------:R-:W4:Y:S04]  /*35940*/  LDL.LU R149, [R1+0x624] ;  /* 0x0006240001957983 */ /* 0x000f280000300800 */
[----:B------:R-:W4:Y:S04]  /*35950*/  LDL.LU R150, [R1+0x628] ;  /* 0x0006280001967983 */ /* 0x000f280000300800 */
[----:B------:R-:W4:Y:S04]  /*35960*/  LDL.LU R151, [R1+0x62c] ;  /* 0x00062c0001977983 */ /* 0x000f280000300800 */
[----:B--2---:R-:W-:Y:S01]  /*35970*/  STSM.16.M88.4 [R2], R140 ;  /* 0x0000008c02007844 */ /* 0x004fe20000000200 */
[----:B-1----:R-:W-:-:S03]  /*35980*/  IMAD.MOV.U32 R10, RZ, RZ, R13 ;  /* 0x000000ffff0a7224 */ /* 0x002fc600078e000d */
[----:B------:R-:W-:Y:S04]  /*35990*/  STL [R1+0xd0], R12 ;  /* 0x0000d00c01007387 */ /* 0x000fe80000100800 */
[----:B------:R-:W-:Y:S01]  /*359a0*/  STL.64 [R1+0xd8], R14 ;  /* 0x0000d80e01007387 */ /* 0x000fe20000100a00 */
[----:B------:R-:W-:Y:S06]  /*359b0*/  BAR.SYNC.DEFER_BLOCKING 0x0 ;  /* 0x0000000000007b1d */ /* 0x000fec0000010000 */
[----:B------:R-:W0:Y:S02]  /*359c0*/  LDS.128 R12, [R252] ;  /* 0x00000000fc0c7984 */ /* 0x000e240000000c00 */
[----:B------:R-:W-:Y:S06]  /*359d0*/  BAR.SYNC.DEFER_BLOCKING 0x0 ;  /* 0x0000000000007b1d */ /* 0x000fec0000010000 */
[----:B0-----:R-:W-:Y:S04]  /*359e0*/  STL.64 [R1+0xc0], R12 ;  /* 0x0000c00c01007387 */ /* 0x001fe80000100a00 */
[----:B------:R-:W-:Y:S04]  /*359f0*/  STL.64 [R1+0xc8], R14 ;  /* 0x0000c80e01007387 */ /* 0x000fe80000100a00 */
[----:B------:R-:W2:Y:S04]  /*35a00*/  LDL.LU R140, [R1+0x630] ;  /* 0x00063000018c7983 */ /* 0x000ea80000300800 */
[----:B------:R-:W2:Y:S04]  /*35a10*/  LDL.LU R141, [R1+0x634] ;  /* 0x00063400018d7983 */ /* 0x000ea80000300800 */
[----:B------:R-:W2:Y:S04]  /*35a20*/  LDL.LU R142, [R1+0x638] ;  /* 0x00063800018e7983 */ /* 0x000ea80000300800 */
[----:B------:R-:W2:Y:S04]  /*35a30*/  LDL.LU R143, [R1+0x63c] ;  /* 0x00063c00018f7983 */ /* 0x000ea80000300800 */
[----:B------:R-:W-:Y:S01]  /*35a40*/  STSM.16.M88.4 [R2], R156 ;  /* 0x0000009c02007844 */ /* 0x000fe20000000200 */
[----:B------:R-:W-:Y:S06]  /*35a50*/  BAR.SYNC.DEFER_BLOCKING 0x0 ;  /* 0x0000000000007b1d */ /* 0x000fec0000010000 */
[----:B------:R-:W0:Y:S02]  /*35a60*/  LDS.128 R12, [R252] ;  /* 0x00000000fc0c7984 */ /* 0x000e240000000c00 */
[----:B------:R-:W-:Y:S06]  /*35a70*/  BAR.SYNC.DEFER_BLOCKING 0x0 ;  /* 0x0000000000007b1d */ /* 0x000fec0000010000 */
[----:B0-----:R-:W-:Y:S01]  /*35a80*/  STL [R1+0xb0], R12 ;  /* 0x0000b00c01007387 */ /* 0x001fe20000100800 */
[----:B------:R-:W-:-:S02]  /*35a90*/  IMAD.MOV.U32 R0, RZ, RZ, R13 ;  /* 0x000000ffff007224 */ /* 0x000fc400078e000d */
[----:B------:R-:W-:Y:S01]  /*35aa0*/  IMAD.MOV.U32 R6, RZ, RZ, R14 ;  /* 0x000000ffff067224 */ /* 0x000fe200078e000e */
[----:B------:R-:W-:Y:S04]  /*35ab0*/  STL [R1+0xbc], R15 ;  /* 0x0000bc0f01007387 */ /* 0x000fe80000100800 */
        /* <DEDUP_REMOVED lines=9> */
[----:B------:R1:W-:Y:S04]  /*35b50*/  STL [R1+0x11f8], R6 ;  /* 0x0011f80601007387 */ /* 0x0003e80000100800 */
[----:B0-----:R-:W-:Y:S01]  /*35b60*/  STL [R1+0xa4], R13 ;  /* 0x0000a40d01007387 */ /* 0x001fe20000100800 */
[----:B-1----:R-:W-:-:S03]  /*35b70*/  IMAD.MOV.U32 R6, RZ, RZ, R12 ;  /* 0x000000ffff067224 */ /* 0x002fc600078e000c */
[----:B------:R-:W-:Y:S01]  /*35b80*/  STL.64 [R1+0xa8], R14 ;  /* 0x0000a80e01007387 */ /* 0x000fe20000100a00 */
[----:B------:R-:W-:Y:S06]  /*35b90*/  BAR.SYNC.DEFER_BLOCKING 0x0 ;  /* 0x0000000000007b1d */ /* 0x000fec0000010000 */
[----:B------:R-:W0:Y:S02]  /*35ba0*/  LDS.128 R12, [R252] ;  /* 0x00000000fc0c7984 */ /* 0x000e240000000c00 */
[----:B------:R-:W-:Y:S06]  /*35bb0*/  BAR.SYNC.DEFER_BLOCKING 0x0 ;  /* 0x0000000000007b1d */ /* 0x000fec0000010000 */
[----:B------:R1:W-:Y:S04]  /*35bc0*/  STSM.16.M88.4 [R2], R148 ;  /* 0x0000009402007844 */ /* 0x0003e80000000200 */
[----:B0-----:R-:W-:Y:S04]  /*35bd0*/  STL.64 [R1+0x90], R12 ;  /* 0x0000900c01007387 */ /* 0x001fe80000100a00 */
[----:B------:R-:W-:Y:S01]  /*35be0*/  STL.64 [R1+0x98], R14 ;  /* 0x0000980e01007387 */ /* 0x000fe20000100a00 */
[----:B------:R-:W-:Y:S06]  /*35bf0*/  BAR.SYNC.DEFER_BLOCKING 0x0 ;  /* 0x0000000000007b1d */ /* 0x000fec0000010000 */
[----:B------:R-:W3:Y:S04]  /*35c00*/  LDL.LU R116, [R1+0x650] ;  /* 0x0006500001747983 */ /* 0x000ee80000300800 */
[----:B------:R-:W3:Y:S04]  /*35c10*/  LDL.LU R117, [R1+0x654] ;  /* 0x0006540001757983 */ /* 0x000ee80000300800 */
[----:B------:R-:W3:Y:S04]  /*35c20*/  LDL.LU R118, [R1+0x658] ;  /* 0x0006580001767983 */ /* 0x000ee80000300800 */
[----:B------:R-:W3:Y:S04]  /*35c30*/  LDL.LU R119, [R1+0x65c] ;  /* 0x00065c0001777983 */ /* 0x000ee80000300800 */
[----:B------:R-:W0:Y:S01]  /*35c40*/  LDS.128 R12, [R252] ;  /* 0x00000000fc0c7984 */ /* 0x000e220000000c00 */
[----:B------:R-:W-:Y:S06]  /*35c50*/  BAR.SYNC.DEFER_BLOCKING 0x0 ;  /* 0x0000000000007b1d */ /* 0x000fec0000010000 */
[----:B-1----:R-:W4:Y:S04]  /*35c60*/  LDL.LU R148, [R1+0x660] ;  /* 0x0006600001947983 */ /* 0x002f280000300800 */
[----:B--2---:R-:W-:Y:S04]  /*35c70*/  STSM.16.M88.4 [R2], R140 ;  /* 0x0000008c02007844 */ /* 0x004fe80000000200 */
[----:B0-----:R-:W-:Y:S04]  /*35c80*/  STL.64 [R1+0x80], R12 ;  /* 0x0000800c01007387 */ /* 0x001fe80000100a00 */
[----:B------:R-:W-:Y:S01]  /*35c90*/  STL.64 [R1+0x88], R14 ;  /* 0x0000880e01007387 */ /* 0x000fe20000100a00 */
[----:B------:R-:W-:Y:S06]  /*35ca0*/  BAR.SYNC.DEFER_BLOCKING 0x0 ;  /* 0x0000000000007b1d */ /* 0x000fec0000010000 */
[----:B------:R-:W4:Y:S04]  /*35cb0*/  LDL.LU R149, [R1+0x664] ;  /* 0x0006640001957983 */ /* 0x000f280000300800 */
[----:B------:R-:W4:Y:S04]  /*35cc0*/  LDL.LU R150, [R1+0x668] ;  /* 0x0006680001967983 */ /* 0x000f280000300800 */
[----:B------:R-:W4:Y:S04]  /*35cd0*/  LDL.LU R151, [R1+0x66c] ;  /* 0x00066c0001977983 */ /* 0x000f280000300800 */
        /* <DEDUP_REMOVED lines=16> */
[----:B------:R0:W-:Y:S01]  /*35de0*/  STSM.16.M88.4 [R2], R156 ;  /* 0x0000009c02007844 */ /* 0x0001e20000000200 */
[----:B------:R-:W-:Y:S06]  /*35df0*/  BAR.SYNC.DEFER_BLOCKING 0x0 ;  /* 0x0000000000007b1d */ /* 0x000fec0000010000 */
[----:B0-----:R-:W2:Y:S04]  /*35e00*/  LDL.LU R156, [R1+0x6a0] ;  /* 0x0006a000019c7983 */ /* 0x001ea80000300800 */
[----:B------:R-:W2:Y:S04]  /*35e10*/  LDL.LU R157, [R1+0x6a4] ;  /* 0x0006a400019d7983 */ /* 0x000ea80000300800 */
[----:B------:R-:W2:Y:S04]  /*35e20*/  LDL.LU R158, [R1+0x6a8] ;  /* 0x0006a800019e7983 */ /* 0x000ea80000300800 */
[----:B------:R-:W0:Y:S01]  /*35e30*/  LDS.128 R12, [R252] ;  /* 0x00000000fc0c7984 */ /* 0x000e220000000c00 */
[----:B------:R-:W-:Y:S06]  /*35e40*/  BAR.SYNC.DEFER_BLOCKING 0x0 ;  /* 0x0000000000007b1d */ /* 0x000fec0000010000 */
[----:B------:R-:W2:Y:S04]  /*35e50*/  LDL.LU R159, [R1+0x6ac] ;  /* 0x0006ac00019f7983 */ /* 0x000ea80000300800 */
[----:B0-----:R-:W-:Y:S04]  /*35e60*/  STL.64 [R1+0x60], R12 ;  /* 0x0000600c01007387 */ /* 0x001fe80000100a00 */
[----:B------:R-:W-:Y:S04]  /*35e70*/  STL.64 [R1+0x68], R14 ;  /* 0x0000680e01007387 */ /* 0x000fe80000100a00 */
[----:B---3--:R-:W-:Y:S01]  /*35e80*/  STSM.16.M88.4 [R2], R116 ;  /* 0x0000007402007844 */ /* 0x008fe20000000200 */
[----:B------:R-:W-:Y:S06]  /*35e90*/  BAR.SYNC.DEFER_BLOCKING 0x0 ;  /* 0x0000000000007b1d */ /* 0x000fec0000010000 */
[----:B------:R-:W0:Y:S02]  /*35ea0*/  LDS.128 R12, [R252] ;  /* 0x00000000fc0c7984 */ /* 0x000e240000000c00 */
[----:B------:R-:W-:Y:S06]  /*35eb0*/  BAR.SYNC.DEFER_BLOCKING 0x0 ;  /* 0x0000000000007b1d */ /* 0x000fec0000010000 */
[----:B----4-:R1:W-:Y:S01]  /*35ec0*/  STSM.16.M88.4 [R2], R148 ;  /* 0x0000009402007844 */ /* 0x0103e20000000200 */
[----:B0-----:R-:W-:-:S03]  /*35ed0*/  IMAD.MOV.U32 R5, RZ, RZ, R13 ;  /* 0x000000ffff057224 */ /* 0x001fc600078e000d */
[----:B------:R-:W-:Y:S04]  /*35ee0*/  STL [R1+0x50], R12 ;  /* 0x0000500c01007387 */ /* 0x000fe80000100800 */
[----:B------:R-:W-:Y:S01]  /*35ef0*/  STL.64 [R1+0x58], R14 ;  /* 0x0000580e01007387 */ /* 0x000fe20000100a00 */
[----:B------:R-:W-:Y:S06]  /*35f00*/  BAR.SYNC.DEFER_BLOCKING 0x0 ;  /* 0x0000000000007b1d */ /* 0x000fec0000010000 */
[----:B-1----:R-:W3:Y:S04]  /*35f10*/  LDL.LU R148, [R1+0x6b0] ;  /* 0x0006b00001947983 */ /* 0x002ee80000300800 */
[----:B------:R-:W3:Y:S04]  /*35f20*/  LDL.LU R149, [R1+0x6b4] ;  /* 0x0006b40001957983 */ /* 0x000ee80000300800 */
[----:B------:R-:W3:Y:S04]  /*35f30*/  LDL.LU R150, [R1+0x6b8] ;  /* 0x0006b80001967983 */ /* 0x000ee80000300800 */
[----:B------:R-:W3:Y:S04]  /*35f40*/  LDL.LU R151, [R1+0x6bc] ;  /* 0x0006bc0001977983 */ /* 0x000ee80000300800 */
[----:B------:R-:W0:Y:S01]  /*35f50*/  LDS.128 R12, [R252] ;  /* 0x00000000fc0c7984 */ /* 0x000e220000000c00 */
[----:B------:R-:W-:Y:S06]  /*35f60*/  BAR.SYNC.DEFER_BLOCKING 0x0 ;  /* 0x0000000000007b1d */ /* 0x000fec0000010000 */
[----:B--2---:R-:W-:Y:S04]  /*35f70*/  STSM.16.M88.4 [R2], R124 ;  /* 0x0000007c02007844 */ /* 0x004fe80000000200 */
[----:B0-----:R-:W-:Y:S04]  /*35f80*/  STL.64 [R1+0x40], R12 ;  /* 0x0000400c01007387 */ /* 0x001fe80000100a00 */
[----:B------:R-:W-:Y:S01]  /*35f90*/  STL.64 [R1+0x48], R14 ;  /* 0x0000480e01007387 */ /* 0x000fe20000100a00 */
[----:B------:R-:W-:Y:S06]  /*35fa0*/  BAR.SYNC.DEFER_BLOCKING 0x0 ;  /* 0x0000000000007b1d */ /* 0x000fec0000010000 */
[----:B------:R-:W0:Y:S02]  /*35fb0*/  LDS.128 R12, [R252] ;  /* 0x00000000fc0c7984 */ /* 0x000e240000000c00 */
[----:B------:R-:W-:Y:S06]  /*35fc0*/  BAR.SYNC.DEFER_BLOCKING 0x0 ;  /* 0x0000000000007b1d */ /* 0x000fec0000010000 */
[----:B------:R-:W-:Y:S04]  /*35fd0*/  STSM.16.M88.4 [R2], R132 ;  /* 0x0000008402007844 */ /* 0x000fe80000000200 */
[----:B0-----:R-:W-:Y:S01]  /*35fe0*/  STL.64 [R1+0x30], R12 ;  /* 0x0000300c01007387 */ /* 0x001fe20000100a00 */
[----:B------:R-:W-:-:S03]  /*35ff0*/  IMAD.MOV.U32 R3, RZ, RZ, R14 ;  /* 0x000000ffff037224 */ /* 0x000fc600078e000e */
[----:B------:R-:W-:Y:S01]  /*36000*/  STL [R1+0x3c], R15 ;  /* 0x00003c0f01007387 */ /* 0x000fe20000100800 */
[----:B------:R-:W-:Y:S06]  /*36010*/  BAR.SYNC.DEFER_BLOCKING 0x0 ;  /* 0x0000000000007b1d */ /* 0x000fec0000010000 */
[----:B------:R-:W0:Y:S02]  /*36020*/  LDS.128 R12, [R252] ;  /* 0x00000000fc0c7984 */ /* 0x000e240000000c00 */
[----:B------:R-:W-:Y:S06]  /*36030*/  BAR.SYNC.DEFER_BLOCKING 0x0 ;  /* 0x0000000000007b1d */ /* 0x000fec0000010000 */
[----:B------:R-:W-:Y:S04]  /*36040*/  STSM.16.M88.4 [R2], R140 ;  /* 0x0000008c02007844 */ /* 0x000fe80000000200 */
[----:B------:R1:W-:Y:S04]  /*36050*/  STL [R1+0x11e8], R3 ;  /* 0x0011e80301007387 */ /* 0x0003e80000100800 */
[----:B0-----:R-:W-:Y:S01]  /*36060*/  STL [R1+0x24], R13 ;  /* 0x0000240d01007387 */ /* 0x001fe20000100800 */
[----:B-1----:R-:W-:-:S03]  /*36070*/  IMAD.MOV.U32 R3, RZ, RZ, R12 ;  /* 0x000000ffff037224 */ /* 0x002fc600078e000c */
        /* <DEDUP_REMOVED lines=10> */
[----:B------:R0:W-:Y:S01]  /*36120*/  STSM.16.M88.4 [R2], R156 ;  /* 0x0000009c02007844 */ /* 0x0001e20000000200 */
[----:B------:R-:W-:Y:S06]  /*36130*/  BAR.SYNC.DEFER_BLOCKING 0x0 ;  /* 0x0000000000007b1d */ /* 0x000fec0000010000 */
[----:B0-----:R-:W4:Y:S04]  /*36140*/  LDL.LU R156, [R1+0x6d0] ;  /* 0x0006d000019c7983 */ /* 0x001f280000300800 */
[----:B------:R-:W4:Y:S04]  /*36150*/  LDL.LU R157, [R1+0x6d4] ;  /* 0x0006d400019d7983 */ /* 0x000f280000300800 */
[----:B------:R-:W4:Y:S04]  /*36160*/  LDL.LU R158, [R1+0x6d8] ;  /* 0x0006d800019e7983 */ /* 0x000f280000300800 */
[----:B------:R-:W4:Y:S04]  /*36170*/  LDL.LU R159, [R1+0x6dc] ;  /* 0x0006dc00019f7983 */ /* 0x000f280000300800 */
[----:B------:R-:W0:Y:S01]  /*36180*/  LDS.128 R12, [R252] ;  /* 0x00000000fc0c7984 */ /* 0x000e220000000c00 */
[----:B------:R-:W-:Y:S06]  /*36190*/  BAR.SYNC.DEFER_BLOCKING 0x0 ;  /* 0x0000000000007b1d */ /* 0x000fec0000010000 */
[----:B0-----:R-:W-:Y:S04]  /*361a0*/  STL.64 [R1], R12 ;  /* 0x0000000c01007387 */ /* 0x001fe80000100a00 */
[----:B------:R-:W-:Y:S04]  /*361b0*/  STL.64 [R1+0x8], R14 ;  /* 0x0000080e01007387 */ /* 0x000fe80000100a00 */
        /* <DEDUP_REMOVED lines=15> */
[----:B---3--:R0:W-:Y:S04]  /*362b0*/  STSM.16.M88.4 [R2], R148 ;  /* 0x0000009402007844 */ /* 0x0081e80000000200 */
[----:B------:R-:W3:Y:S01]  /*362c0*/  LDL.LU R143, [R1+0x71c] ;  /* 0x00071c00018f7983 */ /* 0x000ee20000300800 */
[----:B------:R-:W-:Y:S06]  /*362d0*/  BAR.SYNC.DEFER_BLOCKING 0x0 ;  /* 0x0000000000007b1d */ /* 0x000fec0000010000 */
[----:B0-----:R-:W3:Y:S04]  /*362e0*/  LDL.LU R148, [R1+0x720] ;  /* 0x0007200001947983 */ /* 0x001ee80000300800 */
[----:B------:R-:W3:Y:S04]  /*362f0*/  LDL.LU R149, [R1+0x724] ;  /* 0x0007240001957983 */ /* 0x000ee80000300800 */
[----:B------:R-:W3:Y:S04]  /*36300*/  LDL.LU R150, [R1+0x728] ;  /* 0x0007280001967983 */ /* 0x000ee80000300800 */
[----:B------:R-:W3:Y:S04]  /*36310*/  LDL.LU R151, [R1+0x72c] ;  /* 0x00072c0001977983 */ /* 0x000ee80000300800 */
[----:B------:R-:W0:Y:S01]  /*36320*/  LDS.128 R248, [R252] ;  /* 0x00000000fcf87984 */ /* 0x000e220000000c00 */
[----:B------:R-:W-:Y:S06]  /*36330*/  BAR.SYNC.DEFER_BLOCKING 0x0 ;  /* 0x0000000000007b1d */ /* 0x000fec0000010000 */
[----:B--2---:R-:W-:Y:S02]  /*36340*/  STSM.16.M88.4 [R2], R108 ;  /* 0x0000006c02007844 */ /* 0x004fe40000000200 */
[----:B------:R-:W-:Y:S06]  /*36350*/  BAR.SYNC.DEFER_BLOCKING 0x0 ;  /* 0x0000000000007b1d */ /* 0x000fec0000010000 */
[----:B------:R-:W1:Y:S02]  /*36360*/  LDS.128 R244, [R252] ;  /* 0x00000000fcf47984 */ /* 0x000e640000000c00 */
[----:B------:R-:W-:Y:S06]  /*36370*/  BAR.SYNC.DEFER_BLOCKING 0x0 ;  /* 0x0000000000007b1d */ /* 0x000fec0000010000 */
[----:B----4-:R2:W-:Y:S02]  /*36380*/  STSM.16.M88.4 [R2], R156 ;  /* 0x0000009c02007844 */ /* 0x0105e40000000200 */
[----:B------:R-:W-:Y:S06]  /*36390*/  BAR.SYNC.DEFER_BLOCKING 0x0 ;  /* 0x0000000000007b1d */ /* 0x000fec0000010000 */
[----:B--2---:R-:W2:Y:S04]  /*363a0*/  LDL.LU R156, [R1+0x730] ;  /* 0x00073000019c7983 */ /* 0x004ea80000300800 */
[----:B------:R-:W2:Y:S04]  /*363b0*/  LDL.LU R157, [R1+0x734] ;  /* 0x00073400019d7983 */ /* 0x000ea80000300800 */
[----:B------:R-:W2:Y:S04]  /*363c0*/  LDL.LU R158, [R1+0x738] ;  /* 0x00073800019e7983 */ /* 0x000ea80000300800 */
[----:B------:R-:W4:Y:S01]  /*363d0*/  LDS.128 R240, [R252] ;  /* 0x00000000fcf07984 */ /* 0x000f220000000c00 */
[----:B------:R-:W-:Y:S06]  /*363e0*/  BAR.SYNC.DEFER_BLOCKING 0x0 ;  /* 0x0000000000007b1d */ /* 0x000fec0000010000 */
[----:B------:R-:W2:Y:S04]  /*363f0*/  LDL.LU R159, [R1+0x73c] ;  /* 0x00073c00019f7983 */ /* 0x000ea80000300800 */
[----:B------:R-:W4:Y:S04]  /*36400*/  LDL.LU R108, [R1+0x740] ;  /* 0x00074000016c7983 */ /* 0x000f280000300800 */
[----:B------:R-:W4:Y:S04]  /*36410*/  LDL.LU R109, [R1+0x744] ;  /* 0x00074400016d7983 */ /* 0x000f280000300800 */
[----:B------:R-:W4:Y:S04]  /*36420*/  LDL.LU R110, [R1+0x748] ;  /* 0x00074800016e7983 */ /* 0x000f280000300800 */
[----:B------:R-:W-:Y:S01]  /*36430*/  STSM.16.M88.4 [R2], R116 ;  /* 0x0000007402007844 */ /* 0x000fe20000000200 */
[----:B------:R-:W-:Y:S06]  /*36440*/  BAR.SYNC.DEFER_BLOCKING 0x0 ;  /* 0x0000000000007b1d */ /* 0x000fec0000010000 */
[----:B------:R-:W4:Y:S04]  /*36450*/  LDL.LU R111, [R1+0x74c] ;  /* 0x00074c00016f7983 */ /* 0x000f280000300800 */
[----:B------:R-:W1:Y:S01]  /*36460*/  LDS.128 R236, [R252] ;  /* 0x00000000fcec7984 */ /* 0x000e620000000c00 */
[----:B------:R-:W-:Y:S06]  /*36470*/  BAR.SYNC.DEFER_BLOCKING 0x0 ;  /* 0x0000000000007b1d */ /* 0x000fec0000010000 */
[----:B------:R-:W-:Y:S02]  /*36480*/  STSM.16.M88.4 [R2], R124 ;  /* 0x0000007c02007844 */ /* 0x000fe40000000200 */
[----:B------:R-:W-:Y:S06]  /*36490*/  BAR.SYNC.DEFER_BLOCKING 0x0 ;  /* 0x0000000000007b1d */ /* 0x000fec0000010000 */
[----:B------:R-:W1:Y:S02]  /*364a0*/  LDS.128 R232, [R252] ;  /* 0x00000000fce87984 */ /* 0x000e640000000c00 */
[----:B------:R-:W-:Y:S06]  /*364b0*/  BAR.SYNC.DEFER_BLOCKING 0x0 ;  /* 0x0000000000007b1d */ /* 0x000fec0000010000 */
[----:B------:R-:W-:Y:S02]  /*364c0*/  STSM.16.M88.4 [R2], R132 ;  /* 0x0000008402007844 */ /* 0x000fe40000000200 */
[----:B------:R-:W-:Y:S06]  /*364d0*/  BAR.SYNC.DEFER_BLOCKING 0x0 ;  /* 0x0000000000007b1d */ /* 0x000fec0000010000 */
[----:B------:R-:W1:Y:S02]  /*364e0*/  LDS.128 R228, [R252] ;  /* 0x00000000fce47984 */ /* 0x000e640000000c00 */
[----:B------:R-:W-:Y:S06]  /*364f0*/  BAR.SYNC.DEFER_BLOCKING 0x0 ;  /* 0x0000000000007b1d */ /* 0x000fec0000010000 */
[----:B---3--:R-:W-:Y:S02]  /*36500*/  STSM.16.M88.4 [R2], R140 ;  /* 0x0000008c02007844 */ /* 0x008fe40000000200 */
[----:B------:R-:W-:Y:S06]  /*36510*/  BAR.SYNC.DEFER_BLOCKING 0x0 ;  /* 0x0000000000007b1d */ /* 0x000fec0000010000 */
[----:B------:R-:W3:Y:S02]  /*36520*/  LDS.128 R224, [R252] ;  /* 0x00000000fce07984 */ /* 0x000ee40000000c00 */
[----:B------:R-:W-:Y:S06]  /*36530*/  BAR.SYNC.DEFER_BLOCKING 0x0 ;  /* 0x0000000000007b1d */ /* 0x000fec0000010000 */
[----:B------:R0:W-:Y:S02]  /*36540*/  STSM.16.M88.4 [R2], R148 ;  /* 0x0000009402007844 */ /* 0x0001e40000000200 */
[----:B------:R-:W-:Y:S06]  /*36550*/  BAR.SYNC.DEFER_BLOCKING 0x0 ;  /* 0x0000000000007b1d */ /* 0x000fec0000010000 */
        /* <DEDUP_REMOVED lines=16> */
[----:B------:R-:W0:Y:S01]  /*36660*/  LDS.128 R220, [R252] ;  /* 0x00000000fcdc7984 */ /* 0x000e220000000c00 */
[----:B------:R-:W-:Y:S06]  /*36670*/  BAR.SYNC.DEFER_BLOCKING 0x0 ;  /* 0x0000000000007b1d */ /* 0x000fec0000010000 */
[----:B------:R-:W3:Y:S04]  /*36680*/  LDL.LU R140, [R1+0x790] ;  /* 0x00079000018c7983 */ /* 0x000ee80000300800 */
[----:B------:R-:W3:Y:S04]  /*36690*/  LDL.LU R141, [R1+0x794] ;  /* 0x00079400018d7983 */ /* 0x000ee80000300800 */
[----:B------:R-:W3:Y:S04]  /*366a0*/  LDL.LU R142, [R1+0x798] ;  /* 0x00079800018e7983 */ /* 0x000ee80000300800 */
[----:B------:R-:W3:Y:S04]  /*366b0*/  LDL.LU R143, [R1+0x79c] ;  /* 0x00079c00018f7983 */ /* 0x000ee80000300800 */
[----:B--2---:R2:W-:Y:S01]  /*366c0*/  STSM.16.M88.4 [R2], R156 ;  /* 0x0000009c02007844 */ /* 0x0045e20000000200 */
[----:B------:R-:W-:Y:S06]  /*366d0*/  BAR.SYNC.DEFER_BLOCKING 0x0 ;  /* 0x0000000000007b1d */ /* 0x000fec0000010000 */
[----:B--2---:R-:W2:Y:S04]  /*366e0*/  LDL.LU R156, [R1+0x7a0] ;  /* 0x0007a000019c7983 */ /* 0x004ea80000300800 */
[----:B------:R-:W2:Y:S04]  /*366f0*/  LDL.LU R157, [R1+0x7a4] ;  /* 0x0007a400019d7983 */ /* 0x000ea80000300800 */
[----:B------:R-:W2:Y:S04]  /*36700*/  LDL.LU R158, [R1+0x7a8] ;  /* 0x0007a800019e7983 */ /* 0x000ea80000300800 */
[----:B------:R-:W0:Y:S01]  /*36710*/  LDS.128 R216, [R252] ;  /* 0x00000000fcd87984 */ /* 0x000e220000000c00 */
[----:B------:R-:W-:Y:S06]  /*36720*/  BAR.SYNC.DEFER_BLOCKING 0x0 ;  /* 0x0000000000007b1d */ /* 0x000fec0000010000 */
[----:B------:R-:W2:Y:S04]  /*36730*/  LDL.LU R159, [R1+0x7ac] ;  /* 0x0007ac00019f7983 */ /* 0x000ea80000300800 */
[----:B----4-:R-:W-:Y:S01]  /*36740*/  STSM.16.M88.4 [R2], R108 ;  /* 0x0000006c02007844 */ /* 0x010fe20000000200 */
[----:B------:R-:W-:Y:S06]  /*36750*/  BAR.SYNC.DEFER_BLOCKING 0x0 ;  /* 0x0000000000007b1d */ /* 0x000fec0000010000 */
[----:B------:R-:W4:Y:S02]  /*36760*/  LDS.128 R212, [R252] ;  /* 0x00000000fcd47984 */ /* 0x000f240000000c00 */
[----:B------:R-:W-:Y:S06]  /*36770*/  BAR.SYNC.DEFER_BLOCKING 0x0 ;  /* 0x0000000000007b1d */ /* 0x000fec0000010000 */
[----:B---3--:R3:W-:Y:S02]  /*36780*/  STSM.16.M88.4 [R2], R148 ;  /* 0x0000009402007844 */ /* 0x0087e40000000200 */
[----:B------:R-:W-:Y:S06]  /*36790*/  BAR.SYNC.DEFER_BLOCKING 0x0 ;  /* 0x0000000000007b1d */ /* 0x000fec0000010000 */
[----:B---3--:R-:W3:Y:S04]  /*367a0*/  LDL.LU R148, [R1+0x7b0] ;  /* 0x0007b00001947983 */ /* 0x008ee80000300800 */
[----:B------:R-:W3:Y:S04]  /*367b0*/  LDL.LU R149, [R1+0x7b4] ;  /* 0x0007b40001957983 */ /* 0x000ee80000300800 */
[----:B------:R-:W3:Y:S04]  /*367c0*/  LDL.LU R150, [R1+0x7b8] ;  /* 0x0007b80001967983 */ /* 0x000ee80000300800 */
[----:B------:R-:W4:Y:S01]  /*367d0*/  LDS.128 R208, [R252] ;  /* 0x00000000fcd07984 */ /* 0x000f220000000c00 */
[----:B------:R-:W-:Y:S06]  /*367e0*/  BAR.SYNC.DEFER_BLOCKING 0x0 ;  /* 0x0000000000007b1d */ /* 0x000fec0000010000 */
[----:B------:R-:W3:Y:S04]  /*367f0*/  LDL.LU R151, [R1+0x7bc] ;  /* 0x0007bc0001977983 */ /* 0x000ee80000300800 */
[----:B------:R-:W4:Y:S04]  /*36800*/  LDL.LU R108, [R1+0x7c0] ;  /* 0x0007c000016c7983 */ /* 0x000f280000300800 */
[----:B------:R-:W4:Y:S04]  /*36810*/  LDL.LU R109, [R1+0x7c4] ;  /* 0x0007c400016d7983 */ /* 0x000f280000300800 */
[----:B------:R-:W4:Y:S04]  /*36820*/  LDL.LU R110, [R1+0x7c8] ;  /* 0x0007c800016e7983 */ /* 0x000f280000300800 */
[----:B------:R-:W-:Y:S01]  /*36830*/  STSM.16.M88.4 [R2], R116 ;  /* 0x0000007402007844 */ /* 0x000fe20000000200 */
[----:B------:R-:W-:Y:S06]  /*36840*/  BAR.SYNC.DEFER_BLOCKING 0x0 ;  /* 0x0000000000007b1d */ /* 0x000fec0000010000 */
[----:B------:R-:W4:Y:S04]  /*36850*/  LDL.LU R111, [R1+0x7cc] ;  /* 0x0007cc00016f7983 */ /* 0x000f280000300800 */
[----:B------:R-:W0:Y:S01]  /*36860*/  LDS.128 R204, [R252] ;  /* 0x00000000fccc7984 */ /* 0x000e220000000c00 */
[----:B------:R-:W-:Y:S06]  /*36870*/  BAR.SYNC.DEFER_BLOCKING 0x0 ;  /* 0x0000000000007b1d */ /* 0x000fec0000010000 */
[----:B------:R-:W-:Y:S02]  /*36880*/  STSM.16.M88.4 [R2], R124 ;  /* 0x0000007c02007844 */ /* 0x000fe40000000200 */
[----:B------:R-:W-:Y:S06]  /*36890*/  BAR.SYNC.DEFER_BLOCKING 0x0 ;  /* 0x0000000000007b1d */ /* 0x000fec0000010000 */
[----:B------:R-:W0:Y:S02]  /*368a0*/  LDS.128 R200, [R252] ;  /* 0x00000000fcc87984 */ /* 0x000e240000000c00 */
        /* <DEDUP_REMOVED lines=9> */
[----:B--2---:R2:W-:Y:S02]  /*36940*/  STSM.16.M88.4 [R2], R156 ;  /* 0x0000009c02007844 */ /* 0x0045e40000000200 */
[----:B------:R-:W-:Y:S06]  /*36950*/  BAR.SYNC.DEFER_BLOCKING 0x0 ;  /* 0x0000000000007b1d */ /* 0x000fec0000010000 */
[----:B--2---:R-:W2:Y:S04]  /*36960*/  LDL.LU R156, [R1+0x7d0] ;  /* 0x0007d000019c7983 */ /* 0x004ea80000300800 */
        /* <DEDUP_REMOVED lines=15> */
[----:B------:R-:W0:Y:S01]  /*36a60*/  LDS.128 R16, [R252] ;  /* 0x00000000fc107984 */ /* 0x000e220000000c00 */
[----:B------:R-:W-:Y:S06]  /*36a70*/  BAR.SYNC.DEFER_BLOCKING 0x0 ;  /* 0x0000000000007b1d */ /* 0x000fec0000010000 */
[----:B------:R-:W2:Y:S04]  /*36a80*/  LDL.LU R140, [R1+0xb00] ;  /* 0x000b0000018c7983 */ /* 0x000ea80000300800 */
[----:B------:R-:W2:Y:S04]  /*36a90*/  LDL.LU R141, [R1+0xb04] ;  /* 0x000b0400018d7983 */ /* 0x000ea80000300800 */
[----:B------:R-:W2:Y:S04]  /*36aa0*/  LDL.LU R142, [R1+0xb08] ;  /* 0x000b0800018e7983 */ /* 0x000ea80000300800 */
[----:B------:R-:W2:Y:S04]  /*36ab0*/  LDL.LU R143, [R1+0xb0c] ;  /* 0x000b0c00018f7983 */ /* 0x000ea80000300800 */
[----:B---3--:R3:W-:Y:S01]  /*36ac0*/  STSM.16.M88.4 [R2], R148 ;  /* 0x0000009402007844 */ /* 0x0087e20000000200 */
[----:B------:R-:W-:Y:S06]  /*36ad0*/  BAR.SYNC.DEFER_BLOCKING 0x0 ;  /* 0x0000000000007b1d */ /* 0x000fec0000010000 */
[----:B---3--:R-:W3:Y:S04]  /*36ae0*/  LDL.LU R148, [R1+0xb10] ;  /* 0x000b100001947983 */ /* 0x008ee80000300800 */
[----:B------:R-:W3:Y:S04]  /*36af0*/  LDL.LU R149, [R1+0xb14] ;  /* 0x000b140001957983 */ /* 0x000ee80000300800 */
[----:B------:R-:W3:Y:S04]  /*36b00*/  LDL.LU R150, [R1+0xb18] ;  /* 0x000b180001967983 */ /* 0x000ee80000300800 */
[----:B------:R-:W-:Y:S01]  /*36b10*/  LDS.128 R20, [R252] ;  /* 0x00000000fc147984 */ /* 0x000fe20000000c00 */
[----:B------:R-:W-:Y:S06]  /*36b20*/  BAR.SYNC.DEFER_BLOCKING 0x0 ;  /* 0x0000000000007b1d */ /* 0x000fec0000010000 */
[----:B------:R-:W3:Y:S04]  /*36b30*/  LDL.LU R151, [R1+0xb1c] ;  /* 0x000b1c0001977983 */ /* 0x000ee80000300800 */
[----:B----4-:R-:W-:Y:S01]  /*36b40*/  STSM.16.M88.4 [R2], R108 ;  /* 0x0000006c02007844 */ /* 0x010fe20000000200 */
[----:B------:R-:W-:Y:S06]  /*36b50*/  BAR.SYNC.DEFER_BLOCKING 0x0 ;  /* 0x0000000000007b1d */ /* 0x000fec0000010000 */
[----:B------:R-:W-:Y:S02]  /*36b60*/  LDS.128 R24, [R252] ;  /* 0x00000000fc187984 */ /* 0x000fe40000000c00 */
[----:B------:R-:W-:Y:S06]  /*36b70*/  BAR.SYNC.DEFER_BLOCKING 0x0 ;  /* 0x0000000000007b1d */ /* 0x000fec0000010000 */
[----:B--2---:R2:W-:Y:S02]  /*36b80*/  STSM.16.M88.4 [R2], R156 ;  /* 0x0000009c02007844 */ /* 0x0045e40000000200 */
[----:B------:R-:W-:Y:S06]  /*36b90*/  BAR.SYNC.DEFER_BLOCKING 0x0 ;  /* 0x0000000000007b1d */ /* 0x000fec0000010000 */
[----:B--2---:R-:W2:Y:S04]  /*36ba0*/  LDL.LU R156, [R1+0xb20] ;  /* 0x000b2000019c7983 */ /* 0x004ea80000300800 */
[----:B------:R-:W2:Y:S04]  /*36bb0*/  LDL.LU R157, [R1+0xb24] ;  /* 0x000b2400019d7983 */ /* 0x000ea80000300800 */
[----:B------:R-:W2:Y:S04]  /*36bc0*/  LDL.LU R158, [R1+0xb28] ;  /* 0x000b2800019e7983 */ /* 0x000ea80000300800 */
[----:B------:R-:W-:Y:S01]  /*36bd0*/  LDS.128 R28, [R252] ;  /* 0x00000000fc1c7984 */ /* 0x000fe20000000c00 */
        /* <DEDUP_REMOVED lines=8> */
[----:B------:R-:W-:Y:S01]  /*36c60*/  LDS.128 R32, [R252] ;  /* 0x00000000fc207984 */ /* 0x000fe20000000c00 */
[----:B------:R-:W-:Y:S06]  /*36c70*/  BAR.SYNC.DEFER_BLOCKING 0x0 ;  /* 0x0000000000007b1d */ /* 0x000fec0000010000 */
[----:B------:R-:W-:Y:S02]  /*36c80*/  STSM.16.M88.4 [R2], R124 ;  /* 0x0000007c02007844 */ /* 0x000fe40000000200 */
[----:B------:R-:W-:Y:S06]  /*36c90*/  BAR.SYNC.DEFER_BLOCKING 0x0 ;  /* 0x0000000000007b1d */ /* 0x000fec0000010000 */
[----:B------:R-:W-:Y:S02]  /*36ca0*/  LDS.128 R36, [R252] ;  /* 0x00000000fc247984 */ /* 0x000fe40000000c00 */
        /* <DEDUP_REMOVED lines=9> */
[----:B---3--:R3:W-:Y:S02]  /*36d40*/  STSM.16.M88.4 [R2], R148 ;  /* 0x0000009402007844 */ /* 0x0087e40000000200 */
[----:B------:R-:W-:Y:S06]  /*36d50*/  BAR.SYNC.DEFER_BLOCKING 0x0 ;  /* 0x0000000000007b1d */ /* 0x000fec0000010000 */
[----:B---3--:R-:W3:Y:S04]  /*36d60*/  LDL.LU R148, [R1+0xb40] ;  /* 0x000b400001947983 */ /* 0x008ee80000300800 */
        /* <DEDUP_REMOVED lines=15> */
[----:B------:R-:W-:Y:S01]  /*36e60*/  LDS.128 R48, [R252] ;  /* 0x00000000fc307984 */ /* 0x000fe20000000c00 */
        /* <DEDUP_REMOVED lines=10> */
[----:B------:R-:W-:Y:S01]  /*36f10*/  LDS.128 R60, [R252] ;  /* 0x00000000fc3c7984 */ /* 0x000fe20000000c00 */
        /* <DEDUP_REMOVED lines=63> */
[----:B------:R-:W0:Y:S01]  /*37310*/  LDS.128 R96, [R252] ;  /* 0x00000000fc607984 */ /* 0x000e220000000c00 */
[----:B------:R-:W-:Y:S06]  /*37320*/  BAR.SYNC.DEFER_BLOCKING 0x0 ;  /* 0x0000000000007b1d */ /* 0x000fec0000010000 */
[----:B------:R-:W3:Y:S04]  /*37330*/  LDL.LU R151, [R1+0xe1c] ;  /* 0x000e1c0001977983 */ /* 0x000ee80000300800 */
[----:B----4-:R-:W-:Y:S01]  /*37340*/  STSM.16.M88.4 [R2], R108 ;  /* 0x0000006c02007844 */ /* 0x010fe20000000200 */
[----:B------:R-:W-:Y:S06]  /*37350*/  BAR.SYNC.DEFER_BLOCKING 0x0 ;  /* 0x0000000000007b1d */ /* 0x000fec0000010000 */
[----:B------:R-:W4:Y:S02]  /*37360*/  LDS.128 R100, [R252] ;  /* 0x00000000fc647984 */ /* 0x000f240000000c00 */
[----:B------:R-:W-:Y:S06]  /*37370*/  BAR.SYNC.DEFER_BLOCKING 0x0 ;  /* 0x0000000000007b1d */ /* 0x000fec0000010000 */
[----:B--2---:R2:W-:Y:S02]  /*37380*/  STSM.16.M88.4 [R2], R156 ;  /* 0x0000009c02007844 */ /* 0x0045e40000000200 */
[----:B------:R-:W-:Y:S06]  /*37390*/  BAR.SYNC.DEFER_BLOCKING 0x0 ;  /* 0x0000000000007b1d */ /* 0x000fec0000010000 */
[----:B--2---:R-:W2:Y:S04]  /*373a0*/  LDL.LU R156, [R1+0xe20] ;  /* 0x000e2000019c7983 */ /* 0x004ea80000300800 */
[----:B------:R-:W2:Y:S04]  /*373b0*/  LDL.LU R157, [R1+0xe24] ;  /* 0x000e2400019d7983 */ /* 0x000ea80000300800 */
[----:B------:R-:W2:Y:S04]  /*373c0*/  LDL.LU R158, [R1+0xe28] ;  /* 0x000e2800019e7983 */ /* 0x000ea80000300800 */
[----:B------:R-:W4:Y:S01]  /*373d0*/  LDS.128 R104, [R252] ;  /* 0x00000000fc687984 */ /* 0x000f220000000c00 */
[----:B------:R-:W-:Y:S06]  /*373e0*/  BAR.SYNC.DEFER_BLOCKING 0x0 ;  /* 0x0000000000007b1d */ /* 0x000fec0000010000 */
[----:B------:R-:W2:Y:S04]  /*373f0*/  LDL.LU R159, [R1+0xe2c] ;  /* 0x000e2c00019f7983 */ /* 0x000ea80000300800 */
[----:B------:R-:W-:Y:S01]  /*37400*/  STSM.16.M88.4 [R2], R116 ;  /* 0x0000007402007844 */ /* 0x000fe20000000200 */
[----:B------:R-:W-:Y:S06]  /*37410*/  BAR.SYNC.DEFER_BLOCKING 0x0 ;  /* 0x0000000000007b1d */ /* 0x000fec0000010000 */
[----:B------:R-:W4:Y:S02]  /*37420*/  LDS.128 R108, [R252] ;  /* 0x00000000fc6c7984 */ /* 0x000f240000000c00 */
[----:B------:R-:W-:Y:S06]  /*37430*/  BAR.SYNC.DEFER_BLOCKING 0x0 ;  /* 0x0000000000007b1d */ /* 0x000fec0000010000 */
[----:B------:R-:W-:Y:S02]  /*37440*/  STSM.16.M88.4 [R2], R124 ;  /* 0x0000007c02007844 */ /* 0x000fe40000000200 */
[----:B------:R-:W-:Y:S06]  /*37450*/  BAR.SYNC.DEFER_BLOCKING 0x0 ;  /* 0x0000000000007b1d */ /* 0x000fec0000010000 */
[----:B------:R-:W4:Y:S02]  /*37460*/  LDS.128 R112, [R252] ;  /* 0x00000000fc707984 */ /* 0x000f240000000c00 */
[----:B------:R-:W-:Y:S06]  /*37470*/  BAR.SYNC.DEFER_BLOCKING 0x0 ;  /* 0x0000000000007b1d */ /* 0x000fec0000010000 */
[----:B------:R1:W-:Y:S02]  /*37480*/  STSM.16.M88.4 [R2], R132 ;  /* 0x0000008402007844 */ /* 0x0003e40000000200 */
[----:B------:R-:W-:Y:S06]  /*37490*/  BAR.SYNC.DEFER_BLOCKING 0x0 ;  /* 0x0000000000007b1d */ /* 0x000fec0000010000 */
[----:B-1----:R-:W4:Y:S04]  /*374a0*/  LDL.LU R132, [R1+0xe30] ;  /* 0x000e300001847983 */ /* 0x002f280000300800 */
[----:B------:R-:W4:Y:S04]  /*374b0*/  LDL.LU R133, [R1+0xe34] ;  /* 0x000e340001857983 */ /* 0x000f280000300800 */
[----:B------:R-:W4:Y:S04]  /*374c0*/  LDL.LU R134, [R1+0xe38] ;  /* 0x000e380001867983 */ /* 0x000f280000300800 */
[----:B------:R-:W4:Y:S04]  /*374d0*/  LDL.LU R135, [R1+0xe3c] ;  /* 0x000e3c0001877983 */ /* 0x000f280000300800 */
[----:B------:R-:W4:Y:S04]  /*374e0*/  LDL.LU R136, [R1+0xe40] ;  /* 0x000e400001887983 */ /* 0x000f280000300800 */
[----:B------:R-:W4:Y:S04]  /*374f0*/  LDL.LU R137, [R1+0xe44] ;  /* 0x000e440001897983 */ /* 0x000f280000300800 */
[----:B------:R-:W4:Y:S04]  /*37500*/  LDL.LU R138, [R1+0xe48] ;  /* 0x000e4800018a7983 */ /* 0x000f280000300800 */
[----:B------:R-:W4:Y:S04]  /*37510*/  LDL.LU R139, [R1+0xe4c] ;  /* 0x000e4c00018b7983 */ /* 0x000f280000300800 */
[----:B------:R-:W1:Y:S01]  /*37520*/  LDS.128 R116, [R252] ;  /* 0x00000000fc747984 */ /* 0x000e620000000c00 */
[----:B------:R-:W-:Y:S06]  /*37530*/  BAR.SYNC.DEFER_BLOCKING 0x0 ;  /* 0x0000000000007b1d */ /* 0x000fec0000010000 */
[----:B------:R0:W-:Y:S02]  /*37540*/  STSM.16.M88.4 [R2], R140 ;  /* 0x0000008c02007844 */ /* 0x0001e40000000200 */
[----:B------:R-:W-:Y:S06]  /*37550*/  BAR.SYNC.DEFER_BLOCKING 0x0 ;  /* 0x0000000000007b1d */ /* 0x000fec0000010000 */
[----:B0-----:R-:W4:Y:S04]  /*37560*/  LDL.LU R140, [R1+0xe50] ;  /* 0x000e5000018c7983 */ /* 0x001f280000300800 */
[----:B------:R-:W4:Y:S04]  /*37570*/  LDL.LU R141, [R1+0xe54] ;  /* 0x000e5400018d7983 */ /* 0x000f280000300800 */
[----:B------:R-:W4:Y:S04]  /*37580*/  LDL.LU R142, [R1+0xe58] ;  /* 0x000e5800018e7983 */ /* 0x000f280000300800 */
[----:B------:R-:W4:Y:S04]  /*37590*/  LDL.LU R143, [R1+0xe5c] ;  /* 0x000e5c00018f7983 */ /* 0x000f280000300800 */
[----:B------:R-:W4:Y:S04]  /*375a0*/  LDL.LU R144, [R1+0xe60] ;  /* 0x000e600001907983 */ /* 0x000f280000300800 */
[----:B------:R-:W4:Y:S04]  /*375b0*/  LDL.LU R145, [R1+0xe64] ;  /* 0x000e640001917983 */ /* 0x000f280000300800 */
[----:B------:R-:W4:Y:S04]  /*375c0*/  LDL.LU R146, [R1+0xe68] ;  /* 0x000e680001927983 */ /* 0x000f280000300800 */
[----:B------:R-:W4:Y:S04]  /*375d0*/  LDL.LU R147, [R1+0xe6c] ;  /* 0x000e6c0001937983 */ /* 0x000f280000300800 */
[----:B------:R-:W0:Y:S01]  /*375e0*/  LDS.128 R120, [R252] ;  /* 0x00000000fc787984 */ /* 0x000e220000000c00 */
[----:B------:R-:W-:Y:S06]  /*375f0*/  BAR.SYNC.DEFER_BLOCKING 0x0 ;  /* 0x0000000000007b1d */ /* 0x000fec0000010000 */
[----:B---3--:R3:W-:Y:S02]  /*37600*/  STSM.16.M88.4 [R2], R148 ;  /* 0x0000009402007844 */ /* 0x0087e40000000200 */
[----:B------:R-:W-:Y:S06]  /*37610*/  BAR.SYNC.DEFER_BLOCKING 0x0 ;  /* 0x0000000000007b1d */ /* 0x000fec0000010000 */
[----:B---3--:R-:W3:Y:S04]  /*37620*/  LDL.LU R148, [R1+0xe70] ;  /* 0x000e700001947983 */ /* 0x008ee80000300800 */
        /* <DEDUP_REMOVED lines=20> */
[----:B------:R-:W2:Y:S04]  /*37770*/  LDL.LU R163, [R1+0xeac] ;  /* 0x000eac0001a37983 */ /* 0x000ea80000300800 */
[----:B----4-:R-:W-:Y:S01]  /*37780*/  STSM.16.M88.4 [R2], R132 ;  /* 0x0000008402007844 */ /* 0x010fe20000000200 */
[----:B------:R-:W-:Y:S06]  /*37790*/  BAR.SYNC.DEFER_BLOCKING 0x0 ;  /* 0x0000000000007b1d */ /* 0x000fec0000010000 */
[----:B------:R-:W4:Y:S02]  /*377a0*/  LDS.128 R132, [R252] ;  /* 0x00000000fc847984 */ /* 0x000f240000000c00 */
[----:B------:R-:W-:Y:S06]  /*377b0*/  BAR.SYNC.DEFER_BLOCKING 0x0 ;  /* 0x0000000000007b1d */ /* 0x000fec0000010000 */
[----:B------:R-:W-:Y:S02]  /*377c0*/  STSM.16.M88.4 [R2], R136 ;  /* 0x0000008802007844 */ /* 0x000fe40000000200 */
        /* <DEDUP_REMOVED lines=11> */
[----:B---3--:R-:W-:Y:S02]  /*37880*/  STSM.16.M88.4 [R2], R148 ;  /* 0x0000009402007844 */ /* 0x008fe40000000200 */
[----:B------:R-:W-:Y:S06]  /*37890*/  BAR.SYNC.DEFER_BLOCKING 0x0 ;  /* 0x0000000000007b1d */ /* 0x000fec0000010000 */
[----:B------:R-:W3:Y:S02]  /*378a0*/  LDS.128 R148, [R252] ;  /* 0x00000000fc947984 */ /* 0x000ee40000000c00 */
[----:B------:R-:W-:Y:S06]  /*378b0*/  BAR.SYNC.DEFER_BLOCKING 0x0 ;  /* 0x0000000000007b1d */ /* 0x000fec0000010000 */
[----:B------:R1:W-:Y:S02]  /*378c0*/  STSM.16.M88.4 [R2], R56 ;  /* 0x0000003802007844 */ /* 0x0003e40000000200 */
[----:B------:R-:W-:Y:S06]  /*378d0*/  BAR.SYNC.DEFER_BLOCKING 0x0 ;  /* 0x0000000000007b1d */ /* 0x000fec0000010000 */
[----:B-1----:R-:W4:Y:S04]  /*378e0*/  LDL.LU R56, [R1+0xeb0] ;  /* 0x000eb00001387983 */ /* 0x002f280000300800 */
[----:B------:R-:W4:Y:S04]  /*378f0*/  LDL.LU R57, [R1+0xeb4] ;  /* 0x000eb40001397983 */ /* 0x000f280000300800 */
[----:B------:R-:W4:Y:S04]  /*37900*/  LDL.LU R58, [R1+0xeb8] ;  /* 0x000eb800013a7983 */ /* 0x000f280000300800 */
[----:B------:R-:W4:Y:S04]  /*37910*/  LDL.LU R59, [R1+0xebc] ;  /* 0x000ebc00013b7983 */ /* 0x000f280000300800 */
        /* <DEDUP_REMOVED lines=12> */
[----:B------:R-:W1:Y:S01]  /*379e0*/  LDS.128 R152, [R252] ;  /* 0x00000000fc987984 */ /* 0x000e620000000c00 */
[----:B------:R-:W-:Y:S06]  /*379f0*/  BAR.SYNC.DEFER_BLOCKING 0x0 ;  /* 0x0000000000007b1d */ /* 0x000fec0000010000 */
[----:B------:R-:W3:Y:S04]  /*37a00*/  LDL.LU R180, [R1+0xef0] ;  /* 0x000ef00001b47983 */ /* 0x000ee80000300800 */
[----:B------:R-:W3:Y:S04]  /*37a10*/  LDL.LU R181, [R1+0xef4] ;  /* 0x000ef40001b57983 */ /* 0x000ee80000300800 */
[----:B------:R-:W3:Y:S04]  /*37a20*/  LDL.LU R182, [R1+0xef8] ;  /* 0x000ef80001b67983 */ /* 0x000ee80000300800 */
[----:B------:R-:W3:Y:S04]  /*37a30*/  LDL.LU R183, [R1+0xefc] ;  /* 0x000efc0001b77983 */ /* 0x000ee80000300800 */
[----:B--2---:R-:W-:Y:S01]  /*37a40*/  STSM.16.M88.4 [R2], R156 ;  /* 0x0000009c02007844 */ /* 0x004fe20000000200 */
[----:B------:R-:W-:Y:S06]  /*37a50*/  BAR.SYNC.DEFER_BLOCKING 0x0 ;  /* 0x0000000000007b1d */ /* 0x000fec0000010000 */
[----:B------:R-:W2:Y:S04]  /*37a60*/  LDL.LU R184, [R1+0xf00] ;  /* 0x000f000001b87983 */ /* 0x000ea80000300800 */
[----:B------:R-:W2:Y:S04]  /*37a70*/  LDL.LU R185, [R1+0xf04] ;  /* 0x000f040001b97983 */ /* 0x000ea80000300800 */
[----:B------:R-:W2:Y:S04]  /*37a80*/  LDL.LU R186, [R1+0xf08] ;  /* 0x000f080001ba7983 */ /* 0x000ea80000300800 */
[----:B------:R-:W2:Y:S04]  /*37a90*/  LDL.LU R187, [R1+0xf0c] ;  /* 0x000f0c0001bb7983 */ /* 0x000ea80000300800 */
[----:B------:R-:W1:Y:S01]  /*37aa0*/  LDS.128 R156, [R252] ;  /* 0x00000000fc9c7984 */ /* 0x000e620000000c00 */
[----:B------:R-:W-:Y:S06]  /*37ab0*/  BAR.SYNC.DEFER_BLOCKING 0x0 ;  /* 0x0000000000007b1d */ /* 0x000fec0000010000 */
[----:B------:R-:W2:Y:S04]  /*37ac0*/  LDL.LU R52, [R1+0xf10] ;  /* 0x000f100001347983 */ /* 0x000ea80000300800 */
[----:B------:R-:W2:Y:S04]  /*37ad0*/  LDL.LU R53, [R1+0xf14] ;  /* 0x000f140001357983 */ /* 0x000ea80000300800 */
[----:B------:R-:W2:Y:S04]  /*37ae0*/  LDL.LU R54, [R1+0xf18] ;  /* 0x000f180001367983 */ /* 0x000ea80000300800 */
[----:B------:R-:W2:Y:S04]  /*37af0*/  LDL.LU R55, [R1+0xf1c] ;  /* 0x000f1c0001377983 */ /* 0x000ea80000300800 */
[----:B------:R-:W-:Y:S01]  /*37b00*/  STSM.16.M88.4 [R2], R160 ;  /* 0x000000a002007844 */ /* 0x000fe20000000200 */
[----:B------:R-:W-:Y:S06]  /*37b10*/  BAR.SYNC.DEFER_BLOCKING 0x0 ;  /* 0x0000000000007b1d */ /* 0x000fec0000010000 */
[----:B------:R-:W1:Y:S02]  /*37b20*/  LDS.128 R160, [R252] ;  /* 0x00000000fca07984 */ /* 0x000e640000000c00 */
[----:B------:R-:W-:Y:S06]  /*37b30*/  BAR.SYNC.DEFER_BLOCKING 0x0 ;  /* 0x0000000000007b1d */ /* 0x000fec0000010000 */
[----:B----4-:R4:W-:Y:S02]  /*37b40*/  STSM.16.M88.4 [R2], R56 ;  /* 0x0000003802007844 */ /* 0x0109e40000000200 */
[----:B------:R-:W-:Y:S06]  /*37b50*/  BAR.SYNC.DEFER_BLOCKING 0x0 ;  /* 0x0000000000007b1d */ /* 0x000fec0000010000 */
[----:B----4-:R-:W4:Y:S04]  /*37b60*/  LDL.LU R57, [R1+0x4c0] ;  /* 0x0004c00001397983 */ /* 0x010f280000300800 */
[----:B------:R-:W4:Y:S04]  /*37b70*/  LDL.LU R58, [R1+0x910] ;  /* 0x00091000013a7983 */ /* 0x000f280000300800 */
[----:B------:R-:W4:Y:S04]  /*37b80*/  LDL.LU R188, [R1+0x81c] ;  /* 0x00081c0001bc7983 */ /* 0x000f280000300800 */
[----:B------:R-:W1:Y:S01]  /*37b90*/  LDS.128 R164, [R252] ;  /* 0x00000000fca47984 */ /* 0x000e620000000c00 */
[----:B------:R-:W-:Y:S06]  /*37ba0*/  BAR.SYNC.DEFER_BLOCKING 0x0 ;  /* 0x0000000000007b1d */ /* 0x000fec0000010000 */
[----:B------:R-:W4:Y:S04]  /*37bb0*/  LDL.LU R59, [R1+0x4b0] ;  /* 0x0004b000013b7983 */ /* 0x000f280000300800 */
[----:B------:R-:W4:Y:S04]  /*37bc0*/  LDL.LU R189, [R1+0x55c] ;  /* 0x00055c0001bd7983 */ /* 0x000f280000300800 */
[----:B------:R-:W4:Y:S04]  /*37bd0*/  LDL.LU R191, [R1+0x4d0] ;  /* 0x0004d00001bf7983 */ /* 0x000f280000300800 */
[----:B---3--:R-:W-:Y:S01]  /*37be0*/  STSM.16.M88.4 [R2], R168 ;  /* 0x000000a802007844 */ /* 0x008fe20000000200 */
[----:B------:R-:W-:Y:S06]  /*37bf0*/  BAR.SYNC.DEFER_BLOCKING 0x0 ;  /* 0x0000000000007b1d */ /* 0x000fec0000010000 */
[----:B------:R-:W3:Y:S02]  /*37c00*/  LDS.128 R168, [R252] ;  /* 0x00000000fca87984 */ /* 0x000ee40000000c00 */
[----:B------:R-:W-:Y:S06]  /*37c10*/  BAR.SYNC.DEFER_BLOCKING 0x0 ;  /* 0x0000000000007b1d */ /* 0x000fec0000010000 */
[----:B------:R-:W-:Y:S02]  /*37c20*/  STSM.16.M88.4 [R2], R172 ;  /* 0x000000ac02007844 */ /* 0x000fe40000000200 */
        /* <DEDUP_REMOVED lines=11> */
[----:B--2---:R-:W-:Y:S02]  /*37ce0*/  STSM.16.M88.4 [R2], R184 ;  /* 0x000000b802007844 */ /* 0x004fe40000000200 */
[----:B------:R-:W-:Y:S06]  /*37cf0*/  BAR.SYNC.DEFER_BLOCKING 0x0 ;  /* 0x0000000000007b1d */ /* 0x000fec0000010000 */
[----:B------:R-:W2:Y:S02]  /*37d00*/  LDS.128 R184, [R252] ;  /* 0x00000000fcb87984 */ /* 0x000ea40000000c00 */
[----:B------:R-:W-:Y:S06]  /*37d10*/  BAR.SYNC.DEFER_BLOCKING 0x0 ;  /* 0x0000000000007b1d */ /* 0x000fec0000010000 */
[----:B------:R0:W-:Y:S02]  /*37d20*/  STSM.16.M88.4 [R2], R52 ;  /* 0x0000003402007844 */ /* 0x0001e40000000200 */
[----:B------:R-:W-:Y:S06]  /*37d30*/  BAR.SYNC.DEFER_BLOCKING 0x0 ;  /* 0x0000000000007b1d */ /* 0x000fec0000010000 */
[----:B----4-:R4:W-:Y:S01]  /*37d40*/  @P5 STG.E.U16 desc[UR58][R194.64], R57 ;  /* 0x00000039c2005986 */ /* 0x0109e2000c10153a */
[----:B------:R-:W-:-:S04]  /*37d50*/  ISETP.GE.AND P5, PT, R7, UR47, PT ;  /* 0x0000002f07007c0c */ /* 0x000fc8000bfa6270 */
[----:B------:R-:W-:Y:S02]  /*37d60*/  ISETP.LT.AND P5, PT, R9, UR4, !P5 ;  /* 0x0000000409007c0c */ /* 0x000fe4000efa1270 */
[----:B0-----:R-:W-:Y:S01]  /*37d70*/  PRMT R2, R57, 0x7632, R2 ;  /* 0x0000763239027816 */ /* 0x001fe20000000002 */
[----:B----4-:R-:W-:Y:S01]  /*37d80*/  IMAD.WIDE R194, R58, 0x2, R64 ;  /* 0x000000023ac27825 */ /* 0x010fe200078e0240 */
[----:B------:R-:W4:Y:S04]  /*37d90*/  LDL.LU R57, [R1+0x4c8] ;  /* 0x0004c80001397983 */ /* 0x000f280000300800 */
[----:B------:R-:W3:Y:S05]  /*37da0*/  LDL.LU R58, [R1+0x4d4] ;  /* 0x0004d400013a7983 */ /* 0x000eea0000300800 */
[----:B------:R0:W-:Y:S02]  /*37db0*/  @P5 STG.E.U16 desc[UR58][R194.64], R2 ;  /* 0x00000002c2005986 */ /* 0x0001e4000c10153a */
[----:B0-----:R-:W-:-:S05]  /*37dc0*/  VIADD R2, R7, 0x1 ;  /* 0x0000000107027836 */ /* 0x001fca0000000000 */
[----:B------:R-:W-:-:S04]  /*37dd0*/  ISETP.GE.AND P5, PT, R2, UR45, PT ;  /* 0x0000002d02007c0c */ /* 0x000fc8000bfa6270 */
[----:B------:R-:W-:Y:S01]  /*37de0*/  ISETP.LT.AND P6, PT, R8, UR5, !P5 ;  /* 0x0000000508007c0c */ /* 0x000fe2000efc1270 */
[----:B------:R-:W-:Y:S02]  /*37df0*/  ULDC UR5, c[0x0][0x228] ;  /* 0x00008a0000057ab9 */ /* 0x000fe40000000800 */
[----:B------:R-:W-:Y:S01]  /*37e00*/  ISETP.LT.AND P5, PT, R9, UR5, !P5 ;  /* 0x0000000509007c0c */ /* 0x000fe2000efa1270 */
[----:B------:R-:W-:Y:S01]  /*37e10*/  IMAD.WIDE R194, R188, 0x2, R66 ;  /* 0x00000002bcc27825 */ /* 0x000fe200078e0242 */
[----:B------:R-:W-:Y:S01]  /*37e20*/  PRMT R2, R59, 0x7632, R2 ;  /* 0x000076323b027816 */ /* 0x000fe20000000002 */
[----:B------:R-:W-:-:S07]  /*37e30*/  ULDC UR5, c[0x0][0x228] ;  /* 0x00008a0000057ab9 */ /* 0x000fce0000000800 */
[----:B------:R0:W-:Y:S02]  /*37e40*/  @P6 STG.E.U16 desc[UR58][R194.64], R59 ;  /* 0x0000003bc2006986 */ /* 0x0001e4000c10153a */
[----:B0-----:R-:W-:-:S05]  /*37e50*/  IMAD.WIDE R194, R188, 0x2, R64 ;  /* 0x00000002bcc27825 */ /* 0x001fca00078e0240 */
        /* <DEDUP_REMOVED lines=10> */
[----:B0-----:R-:W-:Y:S02]  /*37f00*/  IMAD.WIDE R194, R189, 0x2, R64 ;  /* 0x00000002bdc27825 */ /* 0x001fe400078e0240 */
[----:B------:R-:W2:Y:S04]  /*37f10*/  LDL.LU R192, [R1+0x1268] ;  /* 0x0012680001c07983 */ /* 0x000ea80000300800 */
[----:B------:R0:W-:Y:S02]  /*37f20*/  @P5 STG.E.U16 desc[UR58][R194.64], R2 ;  /* 0x00000002c2005986 */ /* 0x0001e4000c10153a */
[----:B0-----:R-:W-:-:S05]  /*37f30*/  VIADD R2, R7, 0x3 ;  /* 0x0000000307027836 */ /* 0x001fca0000000000 */
[----:B------:R-:W-:-:S04]  /*37f40*/  ISETP.GE.AND P5, PT, R2, UR41, PT ;  /* 0x0000002902007c0c */ /* 0x000fc8000bfa6270 */
[----:B------:R-:W-:Y:S01]  /*37f50*/  ISETP.LT.AND P6, PT, R8, UR5, !P5 ;  /* 0x0000000508007c0c */ /* 0x000fe2000efc1270 */
[----:B------:R-:W-:Y:S01]  /*37f60*/  IMAD.WIDE R194, R191, 0x2, R66 ;  /* 0x00000002bfc27825 */ /* 0x000fe200078e0242 */
[----:B------:R-:W-:Y:S01]  /*37f70*/  PRMT R2, R193, 0x7632, R2 ;  /* 0x00007632c1027816 */ /* 0x000fe20000000002 */
[----:B------:R-:W-:-:S10]  /*37f80*/  ULDC UR5, c[0x0][0x228] ;  /* 0x00008a0000057ab9 */ /* 0x000fd40000000800 */
[----:B------:R0:W-:Y:S04]  /*37f90*/  @P6 STG.E.U16 desc[UR58][R194.64], R193 ;  /* 0x000000c1c2006986 */ /* 0x0001e8000c10153a */
[----:B0-----:R-:W2:Y:S04]  /*37fa0*/  LDL.LU R193, [R1+0x1264] ;  /* 0x0012640001c17983 */ /* 0x001ea80000300800 */
[----:B------:R-:W2:Y:S01]  /*37fb0*/  LDL.LU R188, [R1+0x4d8] ;  /* 0x0004d80001bc7983 */ /* 0x000ea20000300800 */
[----:B------:R-:W-:-:S03]  /*37fc0*/  IMAD.WIDE R194, R191, 0x2, R64 ;  /* 0x00000002bfc27825 */ /* 0x000fc600078e0240 */
[----:B------:R-:W2:Y:S04]  /*37fd0*/  LDL.LU R191, [R1+0x4b8] ;  /* 0x0004b80001bf7983 */ /* 0x000ea80000300800 */
[----:B------:R-:W2:Y:S04]  /*37fe0*/  LDL.LU R54, [R1+0x4dc] ;  /* 0x0004dc0001367983 */ /* 0x000ea80000300800 */
[----:B------:R-:W2:Y:S04]  /*37ff0*/  LDL.LU R189, [R1+0x4cc] ;  /* 0x0004cc0001bd7983 */ /* 0x000ea80000300800 */
[----:B------:R-:W2:Y:S01]  /*38000*/  LDL.LU R56, [R1+0x4e0] ;  /* 0x0004e00001387983 */ /* 0x000ea20000300800 */
[----:B------:R-:W-:Y:S01]  /*38010*/  ISETP.LT.AND P5, PT, R9, UR5, !P5 ;  /* 0x0000000509007c0c */ /* 0x000fe2000efa1270 */
[----:B------:R-:W-:-:S02]  /*38020*/  ULDC UR5, c[0x0][0x228] ;  /* 0x00008a0000057ab9 */ /* 0x000fc40000000800 */
[----:B------:R-:W2:Y:S04]  /*38030*/  LDL.LU R59, [R1+0x4bc] ;  /* 0x0004bc00013b7983 */ /* 0x000ea80000300800 */
[----:B------:R-:W2:Y:S04]  /*38040*/  LDL.LU R52, [R1+0x4e8] ;  /* 0x0004e80001347983 */ /* 0x000ea80000300800 */
[----:B------:R-:W2:Y:S04]  /*38050*/  LDL.LU R53, [R1+0x4a0] ;  /* 0x0004a00001357983 */ /* 0x000ea80000300800 */
[----:B------:R0:W-:Y:S04]  /*38060*/  @P5 STG.E.U16 desc[UR58][R194.64], R2 ;  /* 0x00000002c2005986 */ /* 0x0001e8000c10153a */
[----:B------:R-:W2:Y:S01]  /*38070*/  LDL.LU R55, [R1+0x4f0] ;  /* 0x0004f00001377983 */ /* 0x000ea20000300800 */
[----:B0-----:R-:W-:-:S05]  /*38080*/  VIADD R2, R7, 0x4 ;  /* 0x0000000407027836 */ /* 0x001fca0000000000 */
[----:B------:R-:W-:-:S04]  /*38090*/  ISETP.GE.AND P5, PT, R2, UR39, PT ;  /* 0x0000002702007c0c */ /* 0x000fc8000bfa6270 */
[----:B------:R-:W-:Y:S01]  /*380a0*/  ISETP.LT.AND P6, PT, R8, UR5, !P5 ;  /* 0x0000000508007c0c */ /* 0x000fe2000efc1270 */
[----:B------:R-:W-:Y:S02]  /*380b0*/  ULDC UR5, c[0x0][0x228] ;  /* 0x00008a0000057ab9 */ /* 0x000fe40000000800 */
[----:B------:R-:W-:Y:S01]  /*380c0*/  ISETP.LT.AND P5, PT, R9, UR5, !P5 ;  /* 0x0000000509007c0c */ /* 0x000fe2000efa1270 */
[----:B------:R-:W-:Y:S01]  /*380d0*/  ULDC UR5, c[0x0][0x22c] ;  /* 0x00008b0000057ab9 */ /* 0x000fe20000000800 */
[----:B---3--:R-:W-:Y:S01]  /*380e0*/  IMAD.WIDE R194, R58, 0x2, R66 ;  /* 0x000000023ac27825 */ /* 0x008fe200078e0242 */
[----:B----4-:R-:W-:-:S07]  /*380f0*/  PRMT R2, R57, 0x7632, R2 ;  /* 0x0000763239027816 */ /* 0x010fce0000000002 */
[----:B------:R0:W-:Y:S02]  /*38100*/  @P6 STG.E.U16 desc[UR58][R194.64], R57 ;  /* 0x00000039c2006986 */ /* 0x0001e4000c10153a */
[----:B0-----:R-:W-:Y:S02]  /*38110*/  IMAD.WIDE R194, R58, 0x2, R64 ;  /* 0x000000023ac27825 */ /* 0x001fe400078e0240 */
[----:B------:R-:W3:Y:S04]  /*38120*/  LDL.LU R57, [R1+0x490] ;  /* 0x0004900001397983 */ /* 0x000ee80000300800 */
[----:B------:R2:W-:Y:S04]  /*38130*/  @P5 STG.E.U16 desc[UR58][R194.64], R2 ;  /* 0x00000002c2005986 */ /* 0x0005e8000c10153a */
[----:B------:R-:W4:Y:S01]  /*38140*/  LDL.LU R58, [R1+0x4f8] ;  /* 0x0004f800013a7983 */ /* 0x000f220000300800 */
[----:B--2---:R-:W-:-:S05]  /*38150*/  IMAD.WIDE R194, R188, 0x2, R66 ;  /* 0x00000002bcc27825 */ /* 0x004fca00078e0242 */
[----:B------:R0:W-:Y:S02]  /*38160*/  @P4 STG.E.U16 desc[UR58][R194.64], R191 ;  /* 0x000000bfc2004986 */ /* 0x0001e4000c10153a */
[----:B0-----:R-:W-:Y:S02]  /*38170*/  IMAD.WIDE R194, R188, 0x2, R64 ;  /* 0x00000002bcc27825 */ /* 0x001fe400078e0240 */
[----:B------:R-:W2:Y:S01]  /*38180*/  LDL.LU R188, [R1+0x4a4] ;  /* 0x0004a40001bc7983 */ /* 0x000ea20000300800 */
[----:B------:R-:W-:Y:S02]  /*38190*/  LOP3.LUT P6, RZ, R192, 0x20, RZ, 0xc0, !PT ;  /* 0x00000020c0ff7812 */ /* 0x000fe400078cc0ff */
[----:B------:R-:W-:Y:S02]  /*381a0*/  LOP3.LUT R193, R193, 0xffdfffff, RZ, 0xc0, !PT ;  /* 0xffdfffffc1c17812 */ /* 0x000fe400078ec0ff */
[----:B------:R-:W-:Y:S02]  /*381b0*/  PRMT R2, R191, 0x7632, R2 ;  /* 0x00007632bf027816 */ /* 0x000fe40000000002 */
[----:B------:R-:W2:Y:S07]  /*381c0*/  LDL.LU R191, [R1+0x1260] ;  /* 0x0012600001bf7983 */ /* 0x000eae0000300800 */
[----:B------:R-:W-:-:S02]  /*381d0*/  @P6 LOP3.LUT R193, R193, 0x200000, RZ, 0xfc, !PT ;  /* 0x00200000c1c16812 */ /* 0x000fc400078efcff */
[----:B------:R-:W-:Y:S01]  /*381e0*/  LOP3.LUT P6, RZ, R192, 0x4, RZ, 0xc0, !PT ;  /* 0x00000004c0ff7812 */ /* 0x000fe200078cc0ff */
[----:B------:R0:W-:Y:S01]  /*381f0*/  @P3 STG.E.U16 desc[UR58][R194.64], R2 ;  /* 0x00000002c2003986 */ /* 0x0001e2000c10153a */
[----:B------:R-:W-:Y:S01]  /*38200*/  LOP3.LUT R193, R193, 0xffbfffff, RZ, 0xc0, !PT ;  /* 0xffbfffffc1c17812 */ /* 0x000fe200078ec0ff */
[----:B0-----:R-:W-:Y:S01]  /*38210*/  IMAD.WIDE R194, R54, 0x2, R66 ;  /* 0x0000000236c27825 */ /* 0x001fe200078e0242 */
[----:B------:R-:W-:-:S09]  /*38220*/  PRMT R2, R189, 0x7632, R2 ;  /* 0x00007632bd027816 */ /* 0x000fd20000000002 */
[----:B------:R-:W-:Y:S01]  /*38230*/  @P6 LOP3.LUT R193, R193, 0x400000, RZ, 0xfc, !PT ;  /* 0x00400000c1c16812 */ /* 0x000fe200078efcff */
[----:B------:R0:W-:Y:S01]  /*38240*/  @P2 STG.E.U16 desc[UR58][R194.64], R189 ;  /* 0x000000bdc2002986 */ /* 0x0001e2000c10153a */
[----:B------:R-:W-:-:S03]  /*38250*/  LOP3.LUT P6, RZ, R192, 0x2, RZ, 0xc0, !PT ;  /* 0x00000002c0ff7812 */ /* 0x000fc600078cc0ff */
[----:B0-----:R-:W2:Y:S01]  /*38260*/  LDL.LU R189, [R1+0x4fc] ;  /* 0x0004fc0001bd7983 */ /* 0x001ea20000300800 */
[----:B------:R-:W-:-:S03]  /*38270*/  IMAD.WIDE R194, R54, 0x2, R64 ;  /* 0x0000000236c27825 */ /* 0x000fc600078e0240 */
[----:B------:R-:W2:Y:S01]  /*38280*/  LDL.LU R54, [R1+0x494] ;  /* 0x0004940001367983 */ /* 0x000ea20000300800 */
[----:B------:R-:W-:-:S05]  /*38290*/  LOP3.LUT R193, R193, 0xff7fffff, RZ, 0xc0, !PT ;  /* 0xff7fffffc1c17812 */ /* 0x000fca00078ec0ff */
[----:B------:R-:W-:Y:S01]  /*382a0*/  @P6 LOP3.LUT R193, R193, 0x800000, RZ, 0xfc, !PT ;  /* 0x00800000c1c16812 */ /* 0x000fe200078efcff */
[----:B------:R0:W-:Y:S01]  /*382b0*/  @P1 STG.E.U16 desc[UR58][R194.64], R2 ;  /* 0x00000002c2001986 */ /* 0x0001e2000c10153a */
[----:B------:R-:W-:Y:S01]  /*382c0*/  LOP3.LUT P6, RZ, R192, 0x1, RZ, 0xc0, !PT ;  /* 0x00000001c0ff7812 */ /* 0x000fe200078cc0ff */
[----:B0-----:R-:W-:Y:S01]  /*382d0*/  IMAD.WIDE R194, R56, 0x2, R66 ;  /* 0x0000000238c27825 */ /* 0x001fe200078e0242 */
[----:B------:R-:W-:-:S04]  /*382e0*/  PRMT R2, R59, 0x7632, R2 ;  /* 0x000076323b027816 */ /* 0x000fc80000000002 */
[----:B------:R0:W-:Y:S02]  /*382f0*/  @P0 STG.E.U16 desc[UR58][R194.64], R59 ;  /* 0x0000003bc2000986 */ /* 0x0001e4000c10153a */
[----:B0-----:R-:W-:Y:S01]  /*38300*/  IMAD.WIDE R194, R56, 0x2, R64 ;  /* 0x0000000238c27825 */ /* 0x001fe200078e0240 */
[C---:B------:R-:W-:Y:S01]  /*38310*/  LOP3.LUT P0, RZ, R192.reuse, 0x8, RZ, 0xc0, !PT ;  /* 0x00000008c0ff7812 */ /* 0x040fe2000780c0ff */
[----:B------:R-:W2:Y:S04]  /*38320*/  LDL.LU R56, [R1+0x500] ;  /* 0x0005000001387983 */ /* 0x000ea80000300800 */
[----:B------:R0:W-:Y:S01]  /*38330*/  @P6 STG.E.U16 desc[UR58][R194.64], R2 ;  /* 0x00000002c2006986 */ /* 0x0001e2000c10153a */
[----:B------:R-:W-:Y:S02]  /*38340*/  LOP3.LUT P6, RZ, R193, 0x800000, RZ, 0xc0, !PT ;  /* 0x00800000c1ff7812 */ /* 0x000fe400078cc0ff */
[----:B------:R-:W-:Y:S01]  /*38350*/  LOP3.LUT P3, RZ, R192, 0x10, RZ, 0xc0, !PT ;  /* 0x00000010c0ff7812 */ /* 0x000fe2000786c0ff */
[----:B------:R-:W2:Y:S01]  /*38360*/  LDL.LU R59, [R1+0x4a8] ;  /* 0x0004a800013b7983 */ /* 0x000ea20000300800 */
[----:B0-----:R-:W-:-:S09]  /*38370*/  IMAD.WIDE R194, R52, 0x2, R66 ;  /* 0x0000000234c27825 */ /* 0x001fd200078e0242 */
[----:B------:R0:W-:Y:S01]  /*38380*/  @P6 STG.E.U16 desc[UR58][R194.64], R53 ;  /* 0x00000035c2006986 */ /* 0x0001e2000c10153a */
[----:B------:R-:W-:Y:S02]  /*38390*/  LOP3.LUT P6, RZ, R193, 0x400000, RZ, 0xc0, !PT ;  /* 0x00400000c1ff7812 */ /* 0x000fe400078cc0ff */
[----:B------:R-:W-:Y:S01]  /*383a0*/  PRMT R2, R53, 0x7632, R2 ;  /* 0x0000763235027816 */ /* 0x000fe20000000002 */
[----:B0-----:R-:W-:-:S10]  /*383b0*/  IMAD.WIDE R194, R52, 0x2, R64 ;  /* 0x0000000234c27825 */ /* 0x001fd400078e0240 */
[----:B------:R0:W-:Y:S01]  /*383c0*/  @P6 STG.E.U16 desc[UR58][R194.64], R2 ;  /* 0x00000002c2006986 */ /* 0x0001e2000c10153a */
[----:B------:R-:W-:Y:S01]  /*383d0*/  LOP3.LUT P6, RZ, R193, 0x200000, RZ, 0xc0, !PT ;  /* 0x00200000c1ff7812 */ /* 0x000fe200078cc0ff */
[----:B0-----:R-:W-:-:S05]  /*383e0*/  IMAD.WIDE R194, R55, 0x2, R66 ;  /* 0x0000000237c27825 */ /* 0x001fca00078e0242 */
[----:B---3--:R0:W-:Y:S01]  /*383f0*/  @P0 STG.E.U16 desc[UR58][R194.64], R57 ;  /* 0x00000039c2000986 */ /* 0x0081e2000c10153a */
[----:B------:R-:W-:Y:S01]  /*38400*/  PRMT R2, R57, 0x7632, R2 ;  /* 0x0000763239027816 */ /* 0x000fe20000000002 */
[----:B0-----:R-:W-:-:S05]  /*38410*/  IMAD.WIDE R194, R55, 0x2, R64 ;  /* 0x0000000237c27825 */ /* 0x001fca00078e0240 */
[----:B------:R4:W-:Y:S02]  /*38420*/  @P3 STG.E.U16 desc[UR58][R194.64], R2 ;  /* 0x00000002c2003986 */ /* 0x0009e4000c10153a */
[----:B----4-:R-:W-:-:S05]  /*38430*/  IMAD.WIDE R194, R58, 0x2, R66 ;  /* 0x000000023ac27825 */ /* 0x010fca00078e0242 */
[----:B--2---:R0:W-:Y:S01]  /*38440*/  @P6 STG.E.U16 desc[UR58][R194.64], R188 ;  /* 0x000000bcc2006986 */ /* 0x0041e2000c10153a */
[----:B------:R-:W-:-:S03]  /*38450*/  PRMT R2, R188, 0x7632, R2 ;  /* 0x00007632bc027816 */ /* 0x000fc60000000002 */
[----:B0-----:R-:W2:Y:S04]  /*38460*/  LDL.LU R188, [R1+0x504] ;  /* 0x0005040001bc7983 */ /* 0x001ea80000300800 */
[----:B------:R-:W3:Y:S01]  /*38470*/  LDL.LU R52, [R1+0x498] ;  /* 0x0004980001347983 */ /* 0x000ee20000300800 */
[C---:B------:R-:W-:Y:S02]  /*38480*/  LOP3.LUT P1, RZ, R192.reuse, 0x40, RZ, 0xc0, !PT ;  /* 0x00000040c0ff7812 */ /* 0x040fe4000782c0ff */
[----:B------:R-:W-:Y:S01]  /*38490*/  LOP3.LUT P4, RZ, R192, 0x80, RZ, 0xc0, !PT ;  /* 0x00000080c0ff7812 */ /* 0x000fe2000788c0ff */
[----:B------:R-:W-:Y:S01]  /*384a0*/  IMAD.WIDE R194, R58, 0x2, R64 ;  /* 0x000000023ac27825 */ /* 0x000fe200078e0240 */
[----:B------:R-:W4:Y:S09]  /*384b0*/  LDL.LU R55, [R1+0x508] ;  /* 0x0005080001377983 */ /* 0x000f320000300800 */
[----:B------:R0:W-:Y:S02]  /*384c0*/  @P1 STG.E.U16 desc[UR58][R194.64], R2 ;  /* 0x00000002c2001986 */ /* 0x0001e4000c10153a */
[----:B0-----:R-:W-:-:S05]  /*384d0*/  IMAD.WIDE R194, R189, 0x2, R66 ;  /* 0x00000002bdc27825 */ /* 0x001fca00078e0242 */
[----:B------:R0:W-:Y:S02]  /*384e0*/  @P4 STG.E.U16 desc[UR58][R194.64], R54 ;  /* 0x00000036c2004986 */ /* 0x0001e4000c10153a */
[----:B0-----:R-:W-:Y:S02]  /*384f0*/  IMAD.WIDE R194, R189, 0x2, R64 ;  /* 0x00000002bdc27825 */ /* 0x001fe400078e0240 */
[----:B------:R-:W4:Y:S04]  /*38500*/  LDL.LU R189, [R1+0x4ac] ;  /* 0x0004ac0001bd7983 */ /* 0x000f280000300800 */
[----:B------:R-:W4:Y:S04]  /*38510*/  LDL.LU R57, [R1+0x4e4] ;  /* 0x0004e40001397983 */ /* 0x000f280000300800 */
[----:B------:R-:W4:Y:S04]  /*38520*/  LDL.LU R58, [R1+0x49c] ;  /* 0x00049c00013a7983 */ /* 0x000f280000300800 */
[----:B------:R-:W4:Y:S01]  /*38530*/  LDL.LU R53, [R1+0x4ec] ;  /* 0x0004ec0001357983 */ /* 0x000f220000300800 */
[----:B------:R-:W-:-:S03]  /*38540*/  PRMT R2, R54, 0x7632, R2 ;  /* 0x0000763236027816 */ /* 0x000fc60000000002 */
[----:B------:R-:W4:Y:S01]  /*38550*/  LDL.LU R54, [R1+0x480] ;  /* 0x0004800001367983 */ /* 0x000f220000300800 */
[C---:B------:R-:W-:Y:S02]  /*38560*/  LOP3.LUT P2, RZ, R192.reuse, 0x100, RZ, 0xc0, !PT ;  /* 0x00000100c0ff7812 */ /* 0x040fe4000784c0ff */
[C---:B------:R-:W-:Y:S02]  /*38570*/  LOP3.LUT P5, RZ, R192.reuse, 0x200, RZ, 0xc0, !PT ;  /* 0x00000200c0ff7812 */ /* 0x040fe400078ac0ff */
[C---:B------:R-:W-:Y:S02]  /*38580*/  LOP3.LUT P6, RZ, R192.reuse, 0x400, RZ, 0xc0, !PT ;  /* 0x00000400c0ff7812 */ /* 0x040fe400078cc0ff */
[----:B------:R-:W-:-:S07]  /*38590*/  LOP3.LUT P3, RZ, R192, 0x800, RZ, 0xc0, !PT ;  /* 0x00000800c0ff7812 */ /* 0x000fce000786c0ff */
[----:B------:R0:W-:Y:S02]  /*385a0*/  @P2 STG.E.U16 desc[UR58][R194.64], R2 ;  /* 0x00000002c2002986 */ /* 0x0001e4000c10153a */
[----:B0-----:R-:W-:Y:S01]  /*385b0*/  IMAD.WIDE R194, R56, 0x2, R66 ;  /* 0x0000000238c27825 */ /* 0x001fe200078e0242 */
[----:B------:R-:W-:-:S04]  /*385c0*/  PRMT R2, R59, 0x7632, R2 ;  /* 0x000076323b027816 */ /* 0x000fc80000000002 */
[----:B------:R0:W-:Y:S02]  /*385d0*/  @P5 STG.E.U16 desc[UR58][R194.64], R59 ;  /* 0x0000003bc2005986 */ /* 0x0001e4000c10153a */
[----:B0-----:R-:W-:Y:S02]  /*385e0*/  IMAD.WIDE R194, R56, 0x2, R64 ;  /* 0x0000000238c27825 */ /* 0x001fe400078e0240 */
[----:B------:R-:W4:Y:S04]  /*385f0*/  LDL.LU R56, [R1+0x4f4] ;  /* 0x0004f40001387983 */ /* 0x000f280000300800 */
[----:B------:R2:W-:Y:S04]  /*38600*/  @P6 STG.E.U16 desc[UR58][R194.64], R2 ;  /* 0x00000002c2006986 */ /* 0x0005e8000c10153a */
[----:B------:R-:W4:Y:S01]  /*38610*/  LDL.LU R59, [R1+0x470] ;  /* 0x00047000013b7983 */ /* 0x000f220000300800 */
[----:B------:R-:W-:Y:S01]  /*38620*/  LOP3.LUT P0, RZ, R192, 0x80000, RZ, 0xc0, !PT ;  /* 0x00080000c0ff7812 */ /* 0x000fe2000780c0ff */
[----:B--2---:R-:W-:-:S05]  /*38630*/  IMAD.WIDE R194, R188, 0x2, R66 ;  /* 0x00000002bcc27825 */ /* 0x004fca00078e0242 */
[----:B---3--:R0:W-:Y:S02]  /*38640*/  @P3 STG.E.U16 desc[UR58][R194.64], R52 ;  /* 0x00000034c2003986 */ /* 0x0081e4000c10153a */
[----:B0-----:R-:W-:Y:S02]  /*38650*/  IMAD.WIDE R194, R188, 0x2, R64 ;  /* 0x00000002bcc27825 */ /* 0x001fe400078e0240 */
[----:B------:R-:W2:Y:S01]  /*38660*/  LDL.LU R188, [R1+0x50c] ;  /* 0x00050c0001bc7983 */ /* 0x000ea20000300800 */
[----:B------:R-:W-:-:S04]  /*38670*/  LOP3.LUT R193, R193, 0xfffdffff, RZ, 0xc0, !PT ;  /* 0xfffdffffc1c17812 */ /* 0x000fc800078ec0ff */
[----:B------:R-:W-:Y:S02]  /*38680*/  @P0 LOP3.LUT R193, R193, 0x20000, RZ, 0xfc, !PT ;  /* 0x00020000c1c10812 */ /* 0x000fe400078efcff */
[----:B------:R-:W-:Y:S02]  /*38690*/  LOP3.LUT P0, RZ, R192, 0x40000, RZ, 0xc0, !PT ;  /* 0x00040000c0ff7812 */ /* 0x000fe4000780c0ff */
[----:B------:R-:W-:-:S11]  /*386a0*/  LOP3.LUT R193, R193, 0xfffbffff, RZ, 0xc0, !PT ;  /* 0xfffbffffc1c17812 */ /* 0x000fd600078ec0ff */
[----:B------:R-:W-:Y:S02]  /*386b0*/  @P0 LOP3.LUT R193, R193, 0x40000, RZ, 0xfc, !PT ;  /* 0x00040000c1c10812 */ /* 0x000fe400078efcff */
[C---:B------:R-:W-:Y:S02]  /*386c0*/  LOP3.LUT P0, RZ, R192.reuse, 0x20000, RZ, 0xc0, !PT ;  /* 0x00020000c0ff7812 */ /* 0x040fe4000780c0ff */
[----:B------:R-:W-:Y:S02]  /*386d0*/  LOP3.LUT R193, R193, 0xfff7ffff, RZ, 0xc0, !PT ;  /* 0xfff7ffffc1c17812 */ /* 0x000fe400078ec0ff */
[C---:B------:R-:W-:Y:S02]  /*386e0*/  LOP3.LUT P4, RZ, R192.reuse, 0x1000, RZ, 0xc0, !PT ;  /* 0x00001000c0ff7812 */ /* 0x040fe4000788c0ff */
[----:B------:R-:W-:Y:S02]  /*386f0*/  LOP3.LUT P1, RZ, R192, 0x2000, RZ, 0xc0, !PT ;  /* 0x00002000c0ff7812 */ /* 0x000fe4000782c0ff */
[----:B------:R-:W-:-:S05]  /*38700*/  PRMT R2, R52, 0x7632, R2 ;  /* 0x0000763234027816 */ /* 0x000fca0000000002 */
[----:B------:R-:W-:Y:S02]  /*38710*/  @P0 LOP3.LUT R193, R193, 0x80000, RZ, 0xfc, !PT ;  /* 0x00080000c1c10812 */ /* 0x000fe400078efcff */
[C---:B------:R-:W-:Y:S02]  /*38720*/  LOP3.LUT P0, RZ, R192.reuse, 0x10000, RZ, 0xc0, !PT ;  /* 0x00010000c0ff7812 */ /* 0x040fe4000780c0ff */
[----:B------:R-:W-:Y:S01]  /*38730*/  LOP3.LUT P5, RZ, R192, 0x4000, RZ, 0xc0, !PT ;  /* 0x00004000c0ff7812 */ /* 0x000fe200078ac0ff */
[----:B------:R4:W-:Y:S01]  /*38740*/  @P4 STG.E.U16 desc[UR58][R194.64], R2 ;  /* 0x00000002c2004986 */ /* 0x0009e2000c10153a */
[----:B------:R-:W-:Y:S01]  /*38750*/  LOP3.LUT R193, R193, 0xffefffff, RZ, 0xc0, !PT ;  /* 0xffefffffc1c17812 */ /* 0x000fe200078ec0ff */
[----:B----4-:R-:W-:-:S08]  /*38760*/  IMAD.WIDE R194, R55, 0x2, R66 ;  /* 0x0000000237c27825 */ /* 0x010fd000078e0242 */
[----:B------:R-:W-:Y:S02]  /*38770*/  @P0 LOP3.LUT R193, R193, 0x100000, RZ, 0xfc, !PT ;  /* 0x00100000c1c10812 */ /* 0x000fe400078efcff */
[C---:B------:R-:W-:Y:S01]  /*38780*/  LOP3.LUT P0, RZ, R192.reuse, 0x8000, RZ, 0xc0, !PT ;  /* 0x00008000c0ff7812 */ /* 0x040fe2000780c0ff */
[----:B------:R0:W-:Y:S01]  /*38790*/  @P1 STG.E.U16 desc[UR58][R194.64], R189 ;  /* 0x000000bdc2001986 */ /* 0x0001e2000c10153a */
[----:B------:R-:W-:Y:S01]  /*387a0*/  PRMT R2, R189, 0x7632, R2 ;  /* 0x00007632bd027816 */ /* 0x000fe20000000002 */
[----:B0-----:R-:W-:Y:S01]  /*387b0*/  IMAD.WIDE R194, R55, 0x2, R64 ;  /* 0x0000000237c27825 */ /* 0x001fe200078e0240 */
[C---:B------:R-:W-:Y:S01]  /*387c0*/  LOP3.LUT P2, RZ, R192.reuse, 0x100000, RZ, 0xc0, !PT ;  /* 0x00100000c0ff7812 */ /* 0x040fe2000784c0ff */
[----:B------:R-:W3:Y:S04]  /*387d0*/  LDL.LU R189, [R1+0x510] ;  /* 0x0005100001bd7983 */ /* 0x000ee80000300800 */
[----:B------:R0:W-:Y:S01]  /*387e0*/  @P5 STG.E.U16 desc[UR58][R194.64], R2 ;  /* 0x00000002c2005986 */ /* 0x0001e2000c10153a */
[----:B------:R-:W-:-:S03]  /*387f0*/  LOP3.LUT P6, RZ, R192, 0x200000, RZ, 0xc0, !PT ;  /* 0x00200000c0ff7812 */ /* 0x000fc600078cc0ff */
[----:B------:R-:W4:Y:S01]  /*38800*/  LDL.LU R55, [R1+0x474] ;  /* 0x0004740001377983 */ /* 0x000f220000300800 */
[----:B0-----:R-:W-:-:S05]  /*38810*/  IMAD.WIDE R194, R57, 0x2, R66 ;  /* 0x0000000239c27825 */ /* 0x001fca00078e0242 */
[----:B------:R0:W-:Y:S01]  /*38820*/  @P0 STG.E.U16 desc[UR58][R194.64], R58 ;  /* 0x0000003ac2000986 */ /* 0x0001e2000c10153a */
[----:B------:R-:W-:Y:S02]  /*38830*/  LOP3.LUT P0, RZ, R193, 0x100000, RZ, 0xc0, !PT ;  /* 0x00100000c1ff7812 */ /* 0x000fe4000780c0ff */
[----:B------:R-:W-:Y:S01]  /*38840*/  PRMT R2, R58, 0x7632, R2 ;  /* 0x000076323a027816 */ /* 0x000fe20000000002 */
[----:B0-----:R-:W-:Y:S02]  /*38850*/  IMAD.WIDE R194, R57, 0x2, R64 ;  /* 0x0000000239c27825 */ /* 0x001fe400078e0240 */
[----:B------:R-:W4:Y:S08]  /*38860*/  LDL.LU R57, [R1+0x514] ;  /* 0x0005140001397983 */ /* 0x000f300000300800 */
[----:B------:R0:W-:Y:S01]  /*38870*/  @P0 STG.E.U16 desc[UR58][R194.64], R2 ;  /* 0x00000002c2000986 */ /* 0x0001e2000c10153a */
[----:B------:R-:W-:-:S03]  /*38880*/  LOP3.LUT P0, RZ, R193, 0x80000, RZ, 0xc0, !PT ;  /* 0x00080000c1ff7812 */ /* 0x000fc6000780c0ff */
[----:B------:R-:W4:Y:S01]  /*38890*/  LDL.LU R58, [R1+0x488] ;  /* 0x00048800013a7983 */ /* 0x000f220000300800 */
[----:B0-----:R-:W-:-:S09]  /*388a0*/  IMAD.WIDE R194, R53, 0x2, R66 ;  /* 0x0000000235c27825 */ /* 0x001fd200078e0242 */
[----:B------:R0:W-:Y:S01]  /*388b0*/  @P0 STG.E.U16 desc[UR58][R194.64], R54 ;  /* 0x00000036c2000986 */ /* 0x0001e2000c10153a */
[----:B------:R-:W-:Y:S02]  /*388c0*/  LOP3.LUT P0, RZ, R193, 0x40000, RZ, 0xc0, !PT ;  /* 0x00040000c1ff7812 */ /* 0x000fe4000780c0ff */
[----:B------:R-:W-:Y:S01]  /*388d0*/  PRMT R2, R54, 0x7632, R2 ;  /* 0x0000763236027816 */ /* 0x000fe20000000002 */
[----:B0-----:R-:W-:-:S10]  /*388e0*/  IMAD.WIDE R194, R53, 0x2, R64 ;  /* 0x0000000235c27825 */ /* 0x001fd400078e0240 */
[----:B------:R0:W-:Y:S01]  /*388f0*/  @P0 STG.E.U16 desc[UR58][R194.64], R2 ;  /* 0x00000002c2000986 */ /* 0x0001e2000c10153a */
[----:B------:R-:W-:Y:S01]  /*38900*/  LOP3.LUT P0, RZ, R193, 0x20000, RZ, 0xc0, !PT ;  /* 0x00020000c1ff7812 */ /* 0x000fe2000780c0ff */
[----:B0-----:R-:W-:Y:S01]  /*38910*/  IMAD.WIDE R194, R56, 0x2, R66 ;  /* 0x0000000238c27825 */ /* 0x001fe200078e0242 */
[----:B------:R-:W-:-:S11]  /*38920*/  PRMT R2, R59, 0x7632, R2 ;  /* 0x000076323b027816 */ /* 0x000fd60000000002 */
[----:B------:R0:W-:Y:S02]  /*38930*/  @P0 STG.E.U16 desc[UR58][R194.64], R59 ;  /* 0x0000003bc2000986 */ /* 0x0001e4000c10153a */
[----:B0-----:R-:W-:-:S05]  /*38940*/  IMAD.WIDE R194, R56, 0x2, R64 ;  /* 0x0000000238c27825 */ /* 0x001fca00078e0240 */
[----:B------:R0:W-:Y:S02]  /*38950*/  @P2 STG.E.U16 desc[UR58][R194.64], R2 ;  /* 0x00000002c2002986 */ /* 0x0001e4000c10153a */
[----:B0-----:R-:W-:Y:S01]  /*38960*/  PRMT R2, R191, 0x7632, R2 ;  /* 0x00007632bf027816 */ /* 0x001fe20000000002 */
[----:B--2---:R-:W-:-:S05]  /*38970*/  IMAD.WIDE R194, R188, 0x2, R66 ;  /* 0x00000002bcc27825 */ /* 0x004fca00078e0242 */
[----:B------:R0:W-:Y:S04]  /*38980*/  @P6 STG.E.U16 desc[UR58][R194.64], R191 ;  /* 0x000000bfc2006986 */ /* 0x0001e8000c10153a */
[----:B0-----:R-:W2:Y:S01]  /*38990*/  LDL.LU R191, [R1+0x125c] ;  /* 0x00125c0001bf7983 */ /* 0x001ea20000300800 */
[----:B------:R-:W-:Y:S02]  /*389a0*/  LOP3.LUT R193, R193, 0xffffdfff, RZ, 0xc0, !PT ;  /* 0xffffdfffc1c17812 */ /* 0x000fe400078ec0ff */
[C---:B------:R-:W-:Y:S02]  /*389b0*/  LOP3.LUT P3, RZ, R192.reuse, 0x400000, RZ, 0xc0, !PT ;  /* 0x00400000c0ff7812 */ /* 0x040fe4000786c0ff */
[----:B------:R-:W-:Y:S01]  /*389c0*/  LOP3.LUT P4, RZ, R192, 0x800000, RZ, 0xc0, !PT ;  /* 0x00800000c0ff7812 */ /* 0x000fe2000788c0ff */
[----:B------:R-:W-:Y:S01]  /*389d0*/  IMAD.WIDE R194, R188, 0x2, R64 ;  /* 0x00000002bcc27825 */ /* 0x000fe200078e0240 */
[C---:B------:R-:W-:Y:S01]  /*389e0*/  LOP3.LUT P1, RZ, R192.reuse, 0x1000000, RZ, 0xc0, !PT ;  /* 0x01000000c0ff7812 */ /* 0x040fe2000782c0ff */
[----:B------:R-:W2:Y:S01]  /*389f0*/  LDL.LU R188, [R1+0x518] ;  /* 0x0005180001bc7983 */ /* 0x000ea20000300800 */
[----:B------:R-:W-:-:S03]  /*38a00*/  LOP3.LUT P5, RZ, R192, 0x2000000, RZ, 0xc0, !PT ;  /* 0x02000000c0ff7812 */ /* 0x000fc600078ac0ff */
[----:B------:R-:W2:Y:S04]  /*38a10*/  LDL.LU R54, [R1+0x51c] ;  /* 0x00051c0001367983 */ /* 0x000ea80000300800 */
[----:B------:R3:W-:Y:S01]  /*38a20*/  @P3 STG.E.U16 desc[UR58][R194.64], R2 ;  /* 0x00000002c2003986 */ /* 0x0007e2000c10153a */
[C---:B------:R-:W-:Y:S02]  /*38a30*/  LOP3.LUT P6, RZ, R192.reuse, 0x4000000, RZ, 0xc0, !PT ;  /* 0x04000000c0ff7812 */ /* 0x040fe400078cc0ff */
[C---:B------:R-:W-:Y:S02]  /*38a40*/  LOP3.LUT P2, RZ, R192.reuse, 0x8000000, RZ, 0xc0, !PT ;  /* 0x08000000c0ff7812 */ /* 0x040fe4000784c0ff */
[----:B------:R-:W-:Y:S01]  /*38a50*/  LOP3.LUT P3, RZ, R192, 0x20000000, RZ, 0xc0, !PT ;  /* 0x20000000c0ff7812 */ /* 0x000fe2000786c0ff */
[----:B---3--:R-:W-:-:S05]  /*38a60*/  IMAD.WIDE R194, R189, 0x2, R66 ;  /* 0x00000002bdc27825 */ /* 0x008fca00078e0242 */
[----:B----4-:R0:W-:Y:S01]  /*38a70*/  @P4 STG.E.U16 desc[UR58][R194.64], R55 ;  /* 0x00000037c2004986 */ /* 0x0101e2000c10153a */
[----:B------:R-:W-:Y:S01]  /*38a80*/  PRMT R2, R55, 0x7632, R2 ;  /* 0x0000763237027816 */ /* 0x000fe20000000002 */
[----:B0-----:R-:W-:Y:S02]  /*38a90*/  IMAD.WIDE R194, R189, 0x2, R64 ;  /* 0x00000002bdc27825 */ /* 0x001fe400078e0240 */
[----:B------:R-:W3:Y:S04]  /*38aa0*/  LDL.LU R189, [R1+0x48c] ;  /* 0x00048c0001bd7983 */ /* 0x000ee80000300800 */
[----:B------:R0:W-:Y:S01]  /*38ab0*/  @P1 STG.E.U16 desc[UR58][R194.64], R2 ;  /* 0x00000002c2001986 */ /* 0x0001e2000c10153a */
[----:B------:R-:W-:-:S03]  /*38ac0*/  LOP3.LUT P4, RZ, R192, 0x10000000, RZ, 0xc0, !PT ;  /* 0x10000000c0ff7812 */ /* 0x000fc6000788c0ff */
[----:B------:R-:W4:Y:S04]  /*38ad0*/  LDL.LU R56, [R1+0x520] ;  /* 0x0005200001387983 */ /* 0x000f280000300800 */
[----:B------:R-:W4:Y:S01]  /*38ae0*/  LDL.LU R59, [R1+0x47c] ;  /* 0x00047c00013b7983 */ /* 0x000f220000300800 */
[----:B0-----:R-:W-:-:S05]  /*38af0*/  IMAD.WIDE R194, R57, 0x2, R66 ;  /* 0x0000000239c27825 */ /* 0x001fca00078e0242 */
[----:B------:R0:W-:Y:S01]  /*38b00*/  @P5 STG.E.U16 desc[UR58][R194.64], R58 ;  /* 0x0000003ac2005986 */ /* 0x0001e2000c10153a */
[----:B------:R-:W-:Y:S02]  /*38b10*/  LOP3.LUT P5, RZ, R192, 0x40000000, RZ, 0xc0, !PT ;  /* 0x40000000c0ff7812 */ /* 0x000fe400078ac0ff */
[----:B--2---:R-:W-:-:S13]  /*38b20*/  LOP3.LUT P0, RZ, R191, 0x8, RZ, 0xc0, !PT ;  /* 0x00000008bfff7812 */ /* 0x004fda000780c0ff */
[----:B------:R-:W-:Y:S02]  /*38b30*/  @P0 LOP3.LUT R193, R193, 0x2000, RZ, 0xfc, !PT ;  /* 0x00002000c1c10812 */ /* 0x000fe400078efcff */
[----:B------:R-:W-:Y:S02]  /*38b40*/  LOP3.LUT P0, RZ, R191, 0x4, RZ, 0xc0, !PT ;  /* 0x00000004bfff7812 */ /* 0x000fe4000780c0ff */
[----:B------:R-:W-:-:S11]  /*38b50*/  LOP3.LUT R193, R193, 0xffffbfff, RZ, 0xc0, !PT ;  /* 0xffffbfffc1c17812 */ /* 0x000fd600078ec0ff */
        /* <DEDUP_REMOVED lines=8> */
[----:B------:R-:W2:Y:S04]  /*38be0*/  LDL.LU R192, [R1+0x478] ;  /* 0x0004780001c07983 */ /* 0x000ea80000300800 */
[----:B------:R-:W4:Y:S04]  /*38bf0*/  LDL.LU R52, [R1+0x524] ;  /* 0x0005240001347983 */ /* 0x000f280000300800 */
[----:B------:R-:W4:Y:S04]  /*38c00*/  LDL.LU R53, [R1+0x460] ;  /* 0x0004600001357983 */ /* 0x000f280000300800 */
[----:B------:R-:W4:Y:S01]  /*38c10*/  LDL.LU R55, [R1+0x528] ;  /* 0x0005280001377983 */ /* 0x000f220000300800 */
[----:B0-----:R-:W-:Y:S01]  /*38c20*/  IMAD.WIDE R194, R57, 0x2, R64 ;  /* 0x0000000239c27825 */ /* 0x001fe200078e0240 */
[----:B------:R-:W-:-:S02]  /*38c30*/  PRMT R2, R58, 0x7632, R2 ;  /* 0x000076323a027816 */ /* 0x000fc40000000002 */
[----:B------:R-:W4:Y:S04]  /*38c40*/  LDL.LU R57, [R1+0x450] ;  /* 0x0004500001397983 */ /* 0x000f280000300800 */
[----:B------:R0:W-:Y:S04]  /*38c50*/  @P6 STG.E.U16 desc[UR58][R194.64], R2 ;  /* 0x00000002c2006986 */ /* 0x0001e8000c10153a */
[----:B------:R-:W4:Y:S01]  /*38c60*/  LDL.LU R58, [R1+0x52c] ;  /* 0x00052c00013a7983 */ /* 0x000f220000300800 */
[----:B0-----:R-:W-:-:S05]  /*38c70*/  IMAD.WIDE R194, R188, 0x2, R66 ;  /* 0x00000002bcc27825 */ /* 0x001fca00078e0242 */
[----:B--2---:R0:W-:Y:S02]  /*38c80*/  @P2 STG.E.U16 desc[UR58][R194.64], R192 ;  /* 0x000000c0c2002986 */ /* 0x0041e4000c10153a */
[----:B0-----:R-:W-:Y:S02]  /*38c90*/  IMAD.WIDE R194, R188, 0x2, R64 ;  /* 0x00000002bcc27825 */ /* 0x001fe400078e0240 */
[----:B------:R-:W2:Y:S01]  /*38ca0*/  LDL.LU R188, [R1+0x464] ;  /* 0x0004640001bc7983 */ /* 0x000ea20000300800 */
[----:B------:R-:W-:-:S05]  /*38cb0*/  PRMT R2, R192, 0x7632, R2 ;  /* 0x00007632c0027816 */ /* 0x000fca0000000002 */
[----:B------:R0:W-:Y:S02]  /*38cc0*/  @P4 STG.E.U16 desc[UR58][R194.64], R2 ;  /* 0x00000002c2004986 */ /* 0x0001e4000c10153a */
[----:B0-----:R-:W-:Y:S01]  /*38cd0*/  IMAD.WIDE R194, R54, 0x2, R66 ;  /* 0x0000000236c27825 */ /* 0x001fe200078e0242 */
[----:B---3--:R-:W-:-:S04]  /*38ce0*/  PRMT R2, R189, 0x7632, R2 ;  /* 0x00007632bd027816 */ /* 0x008fc80000000002 */
[----:B------:R0:W-:Y:S04]  /*38cf0*/  @P3 STG.E.U16 desc[UR58][R194.64], R189 ;  /* 0x000000bdc2003986 */ /* 0x0001e8000c10153a */
[----:B0-----:R-:W3:Y:S01]  /*38d00*/  LDL.LU R189, [R1+0x530] ;  /* 0x0005300001bd7983 */ /* 0x001ee20000300800 */
[----:B------:R-:W-:-:S03]  /*38d10*/  IMAD.WIDE R194, R54, 0x2, R64 ;  /* 0x0000000236c27825 */ /* 0x000fc600078e0240 */
[----:B------:R-:W3:Y:S04]  /*38d20*/  LDL.LU R54, [R1+0x454] ;  /* 0x0004540001367983 */ /* 0x000ee80000300800 */
[----:B------:R4:W-:Y:S02]  /*38d30*/  @P5 STG.E.U16 desc[UR58][R194.64], R2 ;  /* 0x00000002c2005986 */ /* 0x0009e4000c10153a */
[----:B----4-:R-:W-:-:S05]  /*38d40*/  IMAD.WIDE R194, R56, 0x2, R66 ;  /* 0x0000000238c27825 */ /* 0x010fca00078e0242 */
[----:B------:R0:W-:Y:S01]  /*38d50*/  @P0 STG.E.U16 desc[UR58][R194.64], R59 ;  /* 0x0000003bc2000986 */ /* 0x0001e2000c10153a */
[----:B------:R-:W-:Y:S02]  /*38d60*/  LOP3.LUT P0, RZ, R193, 0x10000, RZ, 0xc0, !PT ;  /* 0x00010000c1ff7812 */ /* 0x000fe4000780c0ff */
[----:B------:R-:W-:Y:S01]  /*38d70*/  PRMT R2, R59, 0x7632, R2 ;  /* 0x000076323b027816 */ /* 0x000fe20000000002 */
[----:B0-----:R-:W-:Y:S01]  /*38d80*/  IMAD.WIDE R194, R56, 0x2, R64 ;  /* 0x0000000238c27825 */ /* 0x001fe200078e0240 */
[----:B------:R-:W-:Y:S01]  /*38d90*/  LOP3.LUT P1, RZ, R191, 0x10, RZ, 0xc0, !PT ;  /* 0x00000010bfff7812 */ /* 0x000fe2000782c0ff */
[----:B------:R-:W4:Y:S08]  /*38da0*/  LDL.LU R56, [R1+0x534] ;  /* 0x0005340001387983 */ /* 0x000f300000300800 */
[----:B------:R0:W-:Y:S01]  /*38db0*/  @P0 STG.E.U16 desc[UR58][R194.64], R2 ;  /* 0x00000002c2000986 */ /* 0x0001e2000c10153a */
[----:B------:R-:W-:-:S02]  /*38dc0*/  LOP3.LUT P0, RZ, R193, 0x8000, RZ, 0xc0, !PT ;  /* 0x00008000c1ff7812 */ /* 0x000fc4000780c0ff */
[----:B------:R-:W-:Y:S01]  /*38dd0*/  LOP3.LUT P6, RZ, R191, 0x20, RZ, 0xc0, !PT ;  /* 0x00000020bfff7812 */ /* 0x000fe200078cc0ff */
        /* <DEDUP_REMOVED lines=13> */
[----:B0-----:R-:W-:Y:S01]  /*38eb0*/  IMAD.WIDE R194, R58, 0x2, R66 ;  /* 0x000000023ac27825 */ /* 0x001fe200078e0242 */
[C---:B------:R-:W-:Y:S02]  /*38ec0*/  LOP3.LUT P2, RZ, R191.reuse, 0x40, RZ, 0xc0, !PT ;  /* 0x00000040bfff7812 */ /* 0x040fe4000784c0ff */
[----:B------:R-:W-:Y:S02]  /*38ed0*/  LOP3.LUT P4, RZ, R191, 0x80, RZ, 0xc0, !PT ;  /* 0x00000080bfff7812 */ /* 0x000fe4000788c0ff */
[----:B--2---:R0:W-:Y:S01]  /*38ee0*/  @P6 STG.E.U16 desc[UR58][R194.64], R188 ;  /* 0x000000bcc2006986 */ /* 0x0041e2000c10153a */
[----:B------:R-:W-:-:S03]  /*38ef0*/  PRMT R2, R188, 0x7632, R2 ;  /* 0x00007632bc027816 */ /* 0x000fc60000000002 */
[----:B0-----:R-:W2:Y:S04]  /*38f00*/  LDL.LU R188, [R1+0x538] ;  /* 0x0005380001bc7983 */ /* 0x001ea80000300800 */
[----:B------:R-:W2:Y:S01]  /*38f10*/  LDL.LU R52, [R1+0x458] ;  /* 0x0004580001347983 */ /* 0x000ea20000300800 */
[----:B------:R-:W-:-:S03]  /*38f20*/  IMAD.WIDE R194, R58, 0x2, R64 ;  /* 0x000000023ac27825 */ /* 0x000fc600078e0240 */
[----:B------:R-:W2:Y:S04]  /*38f30*/  LDL.LU R55, [R1+0x53c] ;  /* 0x00053c0001377983 */ /* 0x000ea80000300800 */
[----:B------:R3:W-:Y:S02]  /*38f40*/  @P2 STG.E.U16 desc[UR58][R194.64], R2 ;  /* 0x00000002c2002986 */ /* 0x0007e4000c10153a */
[----:B---3--:R-:W-:-:S05]  /*38f50*/  IMAD.WIDE R194, R189, 0x2, R66 ;  /* 0x00000002bdc27825 */ /* 0x008fca00078e0242 */
[----:B------:R0:W-:Y:S02]  /*38f60*/  @P4 STG.E.U16 desc[UR58][R194.64], R54 ;  /* 0x00000036c2004986 */ /* 0x0001e4000c10153a */
[----:B0-----:R-:W-:Y:S02]  /*38f70*/  IMAD.WIDE R194, R189, 0x2, R64 ;  /* 0x00000002bdc27825 */ /* 0x001fe400078e0240 */
[----:B------:R-:W3:Y:S04]  /*38f80*/  LDL.LU R189, [R1+0x46c] ;  /* 0x00046c0001bd7983 */ /* 0x000ee80000300800 */
[----:B------:R-:W3:Y:S04]  /*38f90*/  LDL.LU R57, [R1+0x540] ;  /* 0x0005400001397983 */ /* 0x000ee80000300800 */
[----:B------:R-:W3:Y:S04]  /*38fa0*/  LDL.LU R58, [R1+0x45c] ;  /* 0x00045c00013a7983 */ /* 0x000ee80000300800 */
[----:B------:R-:W3:Y:S01]  /*38fb0*/  LDL.LU R53, [R1+0x544] ;  /* 0x0005440001357983 */ /* 0x000ee20000300800 */
[----:B------:R-:W-:-:S03]  /*38fc0*/  PRMT R2, R54, 0x7632, R2 ;  /* 0x0000763236027816 */ /* 0x000fc60000000002 */
[----:B------:R-:W3:Y:S01]  /*38fd0*/  LDL.LU R54, [R1+0x440] ;  /* 0x0004400001367983 */ /* 0x000ee20000300800 */
[C---:B------:R-:W-:Y:S02]  /*38fe0*/  LOP3.LUT P3, RZ, R191.reuse, 0x100, RZ, 0xc0, !PT ;  /* 0x00000100bfff7812 */ /* 0x040fe4000786c0ff */
[C---:B------:R-:W-:Y:S02]  /*38ff0*/  LOP3.LUT P5, RZ, R191.reuse, 0x200, RZ, 0xc0, !PT ;  /* 0x00000200bfff7812 */ /* 0x040fe400078ac0ff */
[C---:B------:R-:W-:Y:S02]  /*39000*/  LOP3.LUT P6, RZ, R191.reuse, 0x400, RZ, 0xc0, !PT ;  /* 0x00000400bfff7812 */ /* 0x040fe400078cc0ff */
[----:B------:R-:W-:-:S07]  /*39010*/  LOP3.LUT P1, RZ, R191, 0x800, RZ, 0xc0, !PT ;  /* 0x00000800bfff7812 */ /* 0x000fce000782c0ff */
[----:B------:R4:W-:Y:S02]  /*39020*/  @P3 STG.E.U16 desc[UR58][R194.64], R2 ;  /* 0x00000002c2003986 */ /* 0x0009e4000c10153a */
[----:B----4-:R-:W-:Y:S01]  /*39030*/  IMAD.WIDE R194, R56, 0x2, R66 ;  /* 0x0000000238c27825 */ /* 0x010fe200078e0242 */
[----:B------:R-:W-:-:S04]  /*39040*/  PRMT R2, R59, 0x7632, R2 ;  /* 0x000076323b027816 */ /* 0x000fc80000000002 */
[----:B------:R0:W-:Y:S02]  /*39050*/  @P5 STG.E.U16 desc[UR58][R194.64], R59 ;  /* 0x0000003bc2005986 */ /* 0x0001e4000c10153a */
[----:B0-----:R-:W-:Y:S02]  /*39060*/  IMAD.WIDE R194, R56, 0x2, R64 ;  /* 0x0000000238c27825 */ /* 0x001fe400078e0240 */
[----:B------:R-:W4:Y:S04]  /*39070*/  LDL.LU R56, [R1+0x548] ;  /* 0x0005480001387983 */ /* 0x000f280000300800 */
[----:B------:R2:W-:Y:S04]  /*39080*/  @P6 STG.E.U16 desc[UR58][R194.64], R2 ;  /* 0x00000002c2006986 */ /* 0x0005e8000c10153a */
[----:B------:R-:W4:Y:S01]  /*39090*/  LDL.LU R59, [R1+0x430] ;  /* 0x00043000013b7983 */ /* 0x000f220000300800 */
[----:B------:R-:W-:-:S02]  /*390a0*/  LOP3.LUT P4, RZ, R191, 0x1000, RZ, 0xc0, !PT ;  /* 0x00001000bfff7812 */ /* 0x000fc4000788c0ff */
[C---:B------:R-:W-:Y:S02]  /*390b0*/  LOP3.LUT P2, RZ, R191.reuse, 0x2000, RZ, 0xc0, !PT ;  /* 0x00002000bfff7812 */ /* 0x040fe4000784c0ff */
[----:B------:R-:W-:Y:S01]  /*390c0*/  LOP3.LUT P0, RZ, R191, 0x80000, RZ, 0xc0, !PT ;  /* 0x00080000bfff7812 */ /* 0x000fe2000780c0ff */
[----:B--2---:R-:W-:-:S05]  /*390d0*/  IMAD.WIDE R194, R188, 0x2, R66 ;  /* 0x00000002bcc27825 */ /* 0x004fca00078e0242 */
[----:B------:R0:W-:Y:S02]  /*390e0*/  @P1 STG.E.U16 desc[UR58][R194.64], R52 ;  /* 0x00000034c2001986 */ /* 0x0001e4000c10153a */
[----:B0-----:R-:W-:Y:S02]  /*390f0*/  IMAD.WIDE R194, R188, 0x2, R64 ;  /* 0x00000002bcc27825 */ /* 0x001fe400078e0240 */
[----:B------:R-:W2:Y:S01]  /*39100*/  LDL.LU R188, [R1+0x54c] ;  /* 0x00054c0001bc7983 */ /* 0x000ea20000300800 */
[----:B------:R-:W-:-:S05]  /*39110*/  PRMT R2, R52, 0x7632, R2 ;  /* 0x0000763234027816 */ /* 0x000fca0000000002 */
[----:B------:R0:W-:Y:S02]  /*39120*/  @P4 STG.E.U16 desc[UR58][R194.64], R2 ;  /* 0x00000002c2004986 */ /* 0x0001e4000c10153a */
[----:B0-----:R-:W-:-:S05]  /*39130*/  IMAD.WIDE R194, R55, 0x2, R66 ;  /* 0x0000000237c27825 */ /* 0x001fca00078e0242 */
[----:B---3--:R0:W-:Y:S01]  /*39140*/  @P2 STG.E.U16 desc[UR58][R194.64], R189 ;  /* 0x000000bdc2002986 */ /* 0x0081e2000c10153a */
[----:B------:R-:W-:-:S03]  /*39150*/  PRMT R2, R189, 0x7632, R2 ;  /* 0x00007632bd027816 */ /* 0x000fc60000000002 */
[----:B0-----:R-:W3:Y:S01]  /*39160*/  LDL.LU R189, [R1+0x550] ;  /* 0x0005500001bd7983 */ /* 0x001ee20000300800 */
[----:B------:R-:W-:-:S03]  /*39170*/  IMAD.WIDE R194, R55, 0x2, R64 ;  /* 0x0000000237c27825 */ /* 0x000fc600078e0240 */
[----:B------:R-:W3:Y:S01]  /*39180*/  LDL.LU R55, [R1+0x434] ;  /* 0x0004340001377983 */ /* 0x000ee20000300800 */
[----:B------:R-:W-:-:S04]  /*39190*/  LOP3.LUT R193, R193, 0xfffffdff, RZ, 0xc0, !PT ;  /* 0xfffffdffc1c17812 */ /* 0x000fc800078ec0ff */
[----:B------:R-:W-:Y:S02]  /*391a0*/  @P0 LOP3.LUT R193, R193, 0x200, RZ, 0xfc, !PT ;  /* 0x00000200c1c10812 */ /* 0x000fe400078efcff */
[----:B------:R-:W-:Y:S02]  /*391b0*/  LOP3.LUT P0, RZ, R191, 0x40000, RZ, 0xc0, !PT ;  /* 0x00040000bfff7812 */ /* 0x000fe4000780c0ff */
[----:B------:R-:W-:-:S11]  /*391c0*/  LOP3.LUT R193, R193, 0xfffffbff, RZ, 0xc0, !PT ;  /* 0xfffffbffc1c17812 */ /* 0x000fd600078ec0ff */
[----:B------:R-:W-:Y:S02]  /*391d0*/  @P0 LOP3.LUT R193, R193, 0x400, RZ, 0xfc, !PT ;  /* 0x00000400c1c10812 */ /* 0x000fe400078efcff */
[----:B------:R-:W-:Y:S02]  /*391e0*/  LOP3.LUT P0, RZ, R191, 0x20000, RZ, 0xc0, !PT ;  /* 0x00020000bfff7812 */ /* 0x000fe4000780c0ff */
[----:B------:R-:W-:Y:S02]  /*391f0*/  LOP3.LUT R193, R193, 0xfffff7ff, RZ, 0xc0, !PT ;  /* 0xfffff7ffc1c17812 */ /* 0x000fe400078ec0ff */
[----:B------:R-:W-:-:S09]  /*39200*/  LOP3.LUT P5, RZ, R191, 0x4000, RZ, 0xc0, !PT ;  /* 0x00004000bfff7812 */ /* 0x000fd200078ac0ff */
[----:B------:R-:W-:Y:S02]  /*39210*/  @P0 LOP3.LUT R193, R193, 0x800, RZ, 0xfc, !PT ;  /* 0x00000800c1c10812 */ /* 0x000fe400078efcff */
[----:B------:R-:W-:Y:S02]  /*39220*/  LOP3.LUT P0, RZ, R191, 0x10000, RZ, 0xc0, !PT ;  /* 0x00010000bfff7812 */ /* 0x000fe4000780c0ff */
[----:B------:R-:W-:Y:S01]  /*39230*/  LOP3.LUT R193, R193, 0xffffefff, RZ, 0xc0, !PT ;  /* 0xffffefffc1c17812 */ /* 0x000fe200078ec0ff */
[----:B------:R0:W-:Y:S10]  /*39240*/  @P5 STG.E.U16 desc[UR58][R194.64], R2 ;  /* 0x00000002c2005986 */ /* 0x0001f4000c10153a */
[----:B------:R-:W-:-:S02]  /*39250*/  @P0 LOP3.LUT R193, R193, 0x1000, RZ, 0xfc, !PT ;  /* 0x00001000c1c10812 */ /* 0x000fc400078efcff */
[----:B------:R-:W-:Y:S01]  /*39260*/  LOP3.LUT P0, RZ, R191, 0x8000, RZ, 0xc0, !PT ;  /* 0x00008000bfff7812 */ /* 0x000fe2000780c0ff */
[----:B0-----:R-:W-:Y:S01]  /*39270*/  IMAD.WIDE R194, R57, 0x2, R66 ;  /* 0x0000000239c27825 */ /* 0x001fe200078e0242 */
[----:B------:R-:W-:-:S11]  /*39280*/  PRMT R2, R58, 0x7632, R2 ;  /* 0x000076323a027816 */ /* 0x000fd60000000002 */
[----:B------:R0:W-:Y:S01]  /*39290*/  @P0 STG.E.U16 desc[UR58][R194.64], R58 ;  /* 0x0000003ac2000986 */ /* 0x0001e2000c10153a */
[----:B------:R-:W-:Y:S01]  /*392a0*/  LOP3.LUT P0, RZ, R193, 0x1000, RZ, 0xc0, !PT ;  /* 0x00001000c1ff7812 */ /* 0x000fe2000780c0ff */
[----:B0-----:R-:W-:Y:S01]  /*392b0*/  IMAD.WIDE R194, R57, 0x2, R64 ;  /* 0x0000000239c27825 */ /* 0x001fe200078e0240 */
[----:B------:R-:W-:Y:S01]  /*392c0*/  LOP3.LUT P3, RZ, R191, 0x100000, RZ, 0xc0, !PT ;  /* 0x00100000bfff7812 */ /* 0x000fe2000786c0ff */
[----:B------:R-:W3:Y:S10]  /*392d0*/  LDL.LU R57, [R1+0x554] ;  /* 0x0005540001397983 */ /* 0x000ef40000300800 */
[----:B------:R0:W-:Y:S01]  /*392e0*/  @P0 STG.E.U16 desc[UR58][R194.64], R2 ;  /* 0x00000002c2000986 */ /* 0x0001e2000c10153a */
[----:B------:R-:W-:-:S02]  /*392f0*/  LOP3.LUT P0, RZ, R193, 0x800, RZ, 0xc0, !PT ;  /* 0x00000800c1ff7812 */ /* 0x000fc4000780c0ff */
[----:B------:R-:W-:Y:S01]  /*39300*/  LOP3.LUT P6, RZ, R191, 0x200000, RZ, 0xc0, !PT ;  /* 0x00200000bfff7812 */ /* 0x000fe200078cc0ff */
[----:B------:R-:W3:Y:S01]  /*39310*/  LDL.LU R58, [R1+0x448] ;  /* 0x00044800013a7983 */ /* 0x000ee20000300800 */
[----:B0-----:R-:W-:-:S09]  /*39320*/  IMAD.WIDE R194, R53, 0x2, R66 ;  /* 0x0000000235c27825 */ /* 0x001fd200078e0242 */
[----:B------:R0:W-:Y:S01]  /*39330*/  @P0 STG.E.U16 desc[UR58][R194.64], R54 ;  /* 0x00000036c2000986 */ /* 0x0001e2000c10153a */
[----:B------:R-:W-:Y:S02]  /*39340*/  LOP3.LUT P0, RZ, R193, 0x400, RZ, 0xc0, !PT ;  /* 0x00000400c1ff7812 */ /* 0x000fe4000780c0ff */
[----:B------:R-:W-:Y:S01]  /*39350*/  PRMT R2, R54, 0x7632, R2 ;  /* 0x0000763236027816 */ /* 0x000fe20000000002 */
[----:B0-----:R-:W-:-:S10]  /*39360*/  IMAD.WIDE R194, R53, 0x2, R64 ;  /* 0x0000000235c27825 */ /* 0x001fd400078e0240 */
[----:B------:R4:W-:Y:S01]  /*39370*/  @P0 STG.E.U16 desc[UR58][R194.64], R2 ;  /* 0x00000002c2000986 */ /* 0x0009e2000c10153a */
[----:B------:R-:W-:Y:S01]  /*39380*/  LOP3.LUT P0, RZ, R193, 0x200, RZ, 0xc0, !PT ;  /* 0x00000200c1ff7812 */ /* 0x000fe2000780c0ff */
[----:B----4-:R-:W-:Y:S01]  /*39390*/  IMAD.WIDE R194, R56, 0x2, R66 ;  /* 0x0000000238c27825 */ /* 0x010fe200078e0242 */
[----:B------:R-:W-:-:S11]  /*393a0*/  PRMT R2, R59, 0x7632, R2 ;  /* 0x000076323b027816 */ /* 0x000fd60000000002 */
[----:B------:R0:W-:Y:S02]  /*393b0*/  @P0 STG.E.U16 desc[UR58][R194.64], R59 ;  /* 0x0000003bc2000986 */ /* 0x0001e4000c10153a */
[----:B0-----:R-:W-:-:S05]  /*393c0*/  IMAD.WIDE R194, R56, 0x2, R64 ;  /* 0x0000000238c27825 */ /* 0x001fca00078e0240 */
[----:B------:R0:W-:Y:S02]  /*393d0*/  @P3 STG.E.U16 desc[UR58][R194.64], R2 ;  /* 0x00000002c2003986 */ /* 0x0001e4000c10153a */
[----:B0-----:R-:W-:Y:S02]  /*393e0*/  PRMT R2, R190, 0x7632, R2 ;  /* 0x00007632be027816 */ /* 0x001fe40000000002 */
[C---:B------:R-:W-:Y:S02]  /*393f0*/  LOP3.LUT P1, RZ, R191.reuse, 0x400000, RZ, 0xc0, !PT ;  /* 0x00400000bfff7812 */ /* 0x040fe4000782c0ff */
[----:B------:R-:W-:Y:S01]  /*39400*/  LOP3.LUT P4, RZ, R191, 0x800000, RZ, 0xc0, !PT ;  /* 0x00800000bfff7812 */ /* 0x000fe2000788c0ff */
[----:B--2---:R-:W-:-:S05]  /*39410*/  IMAD.WIDE R194, R188, 0x2, R66 ;  /* 0x00000002bcc27825 */ /* 0x004fca00078e0242 */
[----:B------:R0:W-:Y:S04]  /*39420*/  @P6 STG.E.U16 desc[UR58][R194.64], R190 ;  /* 0x000000bec2006986 */ /* 0x0001e8000c10153a */
[----:B0-----:R-:W2:Y:S04]  /*39430*/  LDL.LU R190, [R1+0x1258] ;  /* 0x0012580001be7983 */ /* 0x001ea80000300800 */
[----:B------:R-:W4:Y:S04]  /*39440*/  LDL.LU R59, [R1+0x558] ;  /* 0x00055800013b7983 */ /* 0x000f280000300800 */
[----:B------:R-:W4:Y:S04]  /*39450*/  LDL.LU R192, [R1+0x438] ;  /* 0x0004380001c07983 */ /* 0x000f280000300800 */
[----:B------:R-:W4:Y:S01]  /*39460*/  LDL.LU R54, [R1+0x560] ;  /* 0x0005600001367983 */ /* 0x000f220000300800 */
[----:B------:R-:W-:-:S03]  /*39470*/  IMAD.WIDE R194, R188, 0x2, R64 ;  /* 0x00000002bcc27825 */ /* 0x000fc600078e0240 */
[----:B------:R-:W4:Y:S04]  /*39480*/  LDL.LU R188, [R1+0x44c] ;  /* 0x00044c0001bc7983 */ /* 0x000f280000300800 */
[----:B------:R3:W-:Y:S04]  /*39490*/  @P1 STG.E.U16 desc[UR58][R194.64], R2 ;  /* 0x00000002c2001986 */ /* 0x0007e8000c10153a */
[----:B------:R-:W4:Y:S01]  /*394a0*/  LDL.LU R56, [R1+0x564] ;  /* 0x0005640001387983 */ /* 0x000f220000300800 */
[----:B---3--:R-:W-:-:S05]  /*394b0*/  IMAD.WIDE R194, R189, 0x2, R66 ;  /* 0x00000002bdc27825 */ /* 0x008fca00078e0242 */
[----:B------:R0:W-:Y:S02]  /*394c0*/  @P4 STG.E.U16 desc[UR58][R194.64], R55 ;  /* 0x00000037c2004986 */ /* 0x0001e4000c10153a */
[----:B0-----:R-:W-:Y:S02]  /*394d0*/  IMAD.WIDE R194, R189, 0x2, R64 ;  /* 0x00000002bdc27825 */ /* 0x001fe400078e0240 */
[----:B------:R-:W3:Y:S04]  /*394e0*/  LDL.LU R189, [R1+0x43c] ;  /* 0x00043c0001bd7983 */ /* 0x000ee80000300800 */
[----:B------:R-:W3:Y:S01]  /*394f0*/  LDL.LU R52, [R1+0x568] ;  /* 0x0005680001347983 */ /* 0x000ee20000300800 */
[----:B------:R-:W-:-:S03]  /*39500*/  LOP3.LUT P2, RZ, R191, 0x1000000, RZ, 0xc0, !PT ;  /* 0x01000000bfff7812 */ /* 0x000fc6000784c0ff */
[----:B------:R-:W3:Y:S01]  /*39510*/  LDL.LU R53, [R1+0x420] ;  /* 0x0004200001357983 */ /* 0x000ee20000300800 */
[----:B------:R-:W-:Y:S02]  /*39520*/  LOP3.LUT P5, RZ, R191, 0x2000000, RZ, 0xc0, !PT ;  /* 0x02000000bfff7812 */ /* 0x000fe400078ac0ff */
[----:B------:R-:W-:Y:S02]  /*39530*/  PRMT R2, R55, 0x7632, R2 ;  /* 0x0000763237027816 */ /* 0x000fe40000000002 */
[C---:B------:R-:W-:Y:S01]  /*39540*/  LOP3.LUT P6, RZ, R191.reuse, 0x4000000, RZ, 0xc0, !PT ;  /* 0x04000000bfff7812 */ /* 0x040fe200078cc0ff */
[----:B------:R-:W3:Y:S04]  /*39550*/  LDL.LU R55, [R1+0x56c] ;  /* 0x00056c0001377983 */ /* 0x000ee80000300800 */
[----:B------:R0:W-:Y:S01]  /*39560*/  @P2 STG.E.U16 desc[UR58][R194.64], R2 ;  /* 0x00000002c2002986 */ /* 0x0001e2000c10153a */
[----:B------:R-:W-:-:S02]  /*39570*/  LOP3.LUT P3, RZ, R191, 0x8000000, RZ, 0xc0, !PT ;  /* 0x08000000bfff7812 */ /* 0x000fc4000786c0ff */
[----:B------:R-:W-:Y:S02]  /*39580*/  LOP3.LUT R193, R193, 0xffffffdf, RZ, 0xc0, !PT ;  /* 0xffffffdfc1c17812 */ /* 0x000fe400078ec0ff */
[C---:B------:R-:W-:Y:S02]  /*39590*/  LOP3.LUT P4, RZ, R191.reuse, 0x10000000, RZ, 0xc0, !PT ;  /* 0x10000000bfff7812 */ /* 0x040fe4000788c0ff */
[----:B------:R-:W-:Y:S01]  /*395a0*/  LOP3.LUT P1, RZ, R191, 0x20000000, RZ, 0xc0, !PT ;  /* 0x20000000bfff7812 */ /* 0x000fe2000782c0ff */
[----:B0-----:R-:W-:-:S05]  /*395b0*/  IMAD.WIDE R194, R57, 0x2, R66 ;  /* 0x0000000239c27825 */ /* 0x001fca00078e0242 */
[----:B------:R0:W-:Y:S01]  /*395c0*/  @P5 STG.E.U16 desc[UR58][R194.64], R58 ;  /* 0x0000003ac2005986 */ /* 0x0001e2000c10153a */
[----:B------:R-:W-:Y:S01]  /*395d0*/  PRMT R2, R58, 0x7632, R2 ;  /* 0x000076323a027816 */ /* 0x000fe20000000002 */
[----:B0-----:R-:W-:Y:S02]  /*395e0*/  IMAD.WIDE R194, R57, 0x2, R64 ;  /* 0x0000000239c27825 */ /* 0x001fe400078e0240 */
[----:B------:R-:W3:Y:S04]  /*395f0*/  LDL.LU R57, [R1+0x410] ;  /* 0x0004100001397983 */ /* 0x000ee80000300800 */
[----:B------:R4:W-:Y:S04]  /*39600*/  @P6 STG.E.U16 desc[UR58][R194.64], R2 ;  /* 0x00000002c2006986 */ /* 0x0009e8000c10153a */
[----:B------:R-:W3:Y:S01]  /*39610*/  LDL.LU R58, [R1+0x570] ;  /* 0x00057000013a7983 */ /* 0x000ee20000300800 */
[----:B------:R-:W-:-:S02]  /*39620*/  LOP3.LUT P5, RZ, R191, 0x40000000, RZ, 0xc0, !PT ;  /* 0x40000000bfff7812 */ /* 0x000fc400078ac0ff */
[----:B--2---:R-:W-:Y:S01]  /*39630*/  LOP3.LUT P0, RZ, R190, 0x8, RZ, 0xc0, !PT ;  /* 0x00000008beff7812 */ /* 0x004fe2000780c0ff */
[----:B----4-:R-:W-:Y:S01]  /*39640*/  IMAD.WIDE R194, R59, 0x2, R66 ;  /* 0x000000023bc27825 */ /* 0x010fe200078e0242 */
[----:B------:R-:W-:-:S04]  /*39650*/  PRMT R2, R192, 0x7632, R2 ;  /* 0x00007632c0027816 */ /* 0x000fc80000000002 */
[----:B------:R0:W-:Y:S07]  /*39660*/  @P3 STG.E.U16 desc[UR58][R194.64], R192 ;  /* 0x000000c0c2003986 */ /* 0x0001ee000c10153a */
[----:B------:R-:W-:Y:S02]  /*39670*/  @P0 LOP3.LUT R193, R193, 0x20, RZ, 0xfc, !PT ;  /* 0x00000020c1c10812 */ /* 0x000fe400078efcff */
[----:B------:R-:W-:Y:S01]  /*39680*/  LOP3.LUT P0, RZ, R190, 0x4, RZ, 0xc0, !PT ;  /* 0x00000004beff7812 */ /* 0x000fe2000780c0ff */
[----:B0-----:R-:W-:Y:S01]  /*39690*/  IMAD.WIDE R194, R59, 0x2, R64 ;  /* 0x000000023bc27825 */ /* 0x001fe200078e0240 */
[----:B------:R-:W-:Y:S01]  /*396a0*/  LOP3.LUT R193, R193, 0xffffffbf, RZ, 0xc0, !PT ;  /* 0xffffffbfc1c17812 */ /* 0x000fe200078ec0ff */
[----:B------:R-:W2:Y:S04]  /*396b0*/  LDL.LU R59, [R1+0x424] ;  /* 0x00042400013b7983 */ /* 0x000ea80000300800 */
[----:B------:R0:W-:Y:S06]  /*396c0*/  @P4 STG.E.U16 desc[UR58][R194.64], R2 ;  /* 0x00000002c2004986 */ /* 0x0001ec000c10153a */
[----:B------:R-:W-:-:S02]  /*396d0*/  @P0 LOP3.LUT R193, R193, 0x40, RZ, 0xfc, !PT ;  /* 0x00000040c1c10812 */ /* 0x000fc400078efcff */
[----:B------:R-:W-:Y:S01]  /*396e0*/  LOP3.LUT P0, RZ, R190, 0x2, RZ, 0xc0, !PT ;  /* 0x00000002beff7812 */ /* 0x000fe2000780c0ff */
[----:B0-----:R-:W-:Y:S01]  /*396f0*/  IMAD.WIDE R194, R54, 0x2, R66 ;  /* 0x0000000236c27825 */ /* 0x001fe200078e0242 */
[----:B------:R-:W-:-:S04]  /*39700*/  PRMT R2, R188, 0x7632, R2 ;  /* 0x00007632bc027816 */ /* 0x000fc80000000002 */
[----:B------:R0:W-:Y:S01]  /*39710*/  @P1 STG.E.U16 desc[UR58][R194.64], R188 ;  /* 0x000000bcc2001986 */ /* 0x0001e2000c10153a */
[----:B------:R-:W-:-:S03]  /*39720*/  LOP3.LUT R193, R193, 0xffffff7f, RZ, 0xc0, !PT ;  /* 0xffffff7fc1c17812 */ /* 0x000fc600078ec0ff */
[----:B0-----:R-:W4:Y:S01]  /*39730*/  LDL.LU R188, [R1+0x574] ;  /* 0x0005740001bc7983 */ /* 0x001f220000300800 */
[----:B------:R-:W-:-:S03]  /*39740*/  IMAD.WIDE R194, R54, 0x2, R64 ;  /* 0x0000000236c27825 */ /* 0x000fc600078e0240 */
[----:B------:R-:W4:Y:S01]  /*39750*/  LDL.LU R54, [R1+0x414] ;  /* 0x0004140001367983 */ /* 0x000f220000300800 */
[----:B------:R-:W-:Y:S02]  /*39760*/  @P0 LOP3.LUT R193, R193, 0x80, RZ, 0xfc, !PT ;  /* 0x00000080c1c10812 */ /* 0x000fe400078efcff */
[----:B------:R-:W-:Y:S02]  /*39770*/  LOP3.LUT P0, RZ, R190, 0x1, RZ, 0xc0, !PT ;  /* 0x00000001beff7812 */ /* 0x000fe4000780c0ff */
[----:B------:R-:W-:Y:S01]  /*39780*/  LOP3.LUT R193, R193, 0xfffffeff, RZ, 0xc0, !PT ;  /* 0xfffffeffc1c17812 */ /* 0x000fe200078ec0ff */
[----:B------:R0:W-:Y:S10]  /*39790*/  @P5 STG.E.U16 desc[UR58][R194.64], R2 ;  /* 0x00000002c2005986 */ /* 0x0001f4000c10153a */
[----:B------:R-:W-:-:S02]  /*397a0*/  @P0 LOP3.LUT R193, R193, 0x100, RZ, 0xfc, !PT ;  /* 0x00000100c1c10812 */ /* 0x000fc400078efcff */
[----:B------:R-:W-:Y:S01]  /*397b0*/  LOP3.LUT P0, RZ, R191, 0x80000000, RZ, 0xc0, !PT ;  /* 0x80000000bfff7812 */ /* 0x000fe2000780c0ff */
[----:B0-----:R-:W-:Y:S01]  /*397c0*/  IMAD.WIDE R194, R56, 0x2, R66 ;  /* 0x0000000238c27825 */ /* 0x001fe200078e0242 */
[----:B---3--:R-:W-:-:S11]  /*397d0*/  PRMT R2, R189, 0x7632, R2 ;  /* 0x00007632bd027816 */ /* 0x008fd60000000002 */
[----:B------:R0:W-:Y:S04]  /*397e0*/  @P0 STG.E.U16 desc[UR58][R194.64], R189 ;  /* 0x000000bdc2000986 */ /* 0x0001e8000c10153a */
[----:B0-----:R-:W3:Y:S01]  /*397f0*/  LDL.LU R189, [R1+0x578] ;  /* 0x0005780001bd7983 */ /* 0x001ee20000300800 */
[----:B------:R-:W-:-:S03]  /*39800*/  IMAD.WIDE R194, R56, 0x2, R64 ;  /* 0x0000000238c27825 */ /* 0x000fc600078e0240 */
[----:B------:R-:W3:Y:S01]  /*39810*/  LDL.LU R56, [R1+0x428] ;  /* 0x0004280001387983 */ /* 0x000ee20000300800 */
[----:B------:R-:W-:-:S13]  /*39820*/  LOP3.LUT P0, RZ, R193, 0x100, RZ, 0xc0, !PT ;  /* 0x00000100c1ff7812 */ /* 0x000fda000780c0ff */
[----:B------:R0:W-:Y:S01]  /*39830*/  @P0 STG.E.U16 desc[UR58][R194.64], R2 ;  /* 0x00000002c2000986 */ /* 0x0001e2000c10153a */
[----:B------:R-:W-:Y:S01]  /*39840*/  LOP3.LUT P0, RZ, R193, 0x80, RZ, 0xc0, !PT ;  /* 0x00000080c1ff7812 */ /* 0x000fe2000780c0ff */
[----:B0-----:R-:W-:-:S12]  /*39850*/  IMAD.WIDE R194, R52, 0x2, R66 ;  /* 0x0000000234c27825 */ /* 0x001fd800078e0242 */
[----:B------:R0:W-:Y:S01]  /*39860*/  @P0 STG.E.U16 desc[UR58][R194.64], R53 ;  /* 0x00000035c2000986 */ /* 0x0001e2000c10153a */
[----:B------:R-:W-:Y:S02]  /*39870*/  LOP3.LUT P0, RZ, R193, 0x40, RZ, 0xc0, !PT ;  /* 0x00000040c1ff7812 */ /* 0x000fe4000780c0ff */
[----:B------:R-:W-:Y:S01]  /*39880*/  PRMT R2, R53, 0x7632, R2 ;  /* 0x0000763235027816 */ /* 0x000fe20000000002 */
[----:B0-----:R-:W-:-:S10]  /*39890*/  IMAD.WIDE R194, R52, 0x2, R64 ;  /* 0x0000000234c27825 */ /* 0x001fd400078e0240 */
[----:B------:R0:W-:Y:S01]  /*398a0*/  @P0 STG.E.U16 desc[UR58][R194.64], R2 ;  /* 0x00000002c2000986 */ /* 0x0001e2000c10153a */
[----:B------:R-:W-:Y:S02]  /*398b0*/  LOP3.LUT P0, RZ, R193, 0x20, RZ, 0xc0, !PT ;  /* 0x00000020c1ff7812 */ /* 0x000fe4000780c0ff */
[C---:B------:R-:W-:Y:S02]  /*398c0*/  LOP3.LUT P2, RZ, R190.reuse, 0x10, RZ, 0xc0, !PT ;  /* 0x00000010beff7812 */ /* 0x040fe4000784c0ff */
[----:B------:R-:W-:Y:S01]  /*398d0*/  LOP3.LUT P6, RZ, R190, 0x20, RZ, 0xc0, !PT ;  /* 0x00000020beff7812 */ /* 0x000fe200078cc0ff */
[----:B0-----:R-:W-:Y:S01]  /*398e0*/  IMAD.WIDE R194, R55, 0x2, R66 ;  /* 0x0000000237c27825 */ /* 0x001fe200078e0242 */
[----:B------:R-:W-:-:S07]  /*398f0*/  PRMT R2, R57, 0x7632, R2 ;  /* 0x0000763239027816 */ /* 0x000fce0000000002 */
[----:B------:R0:W-:Y:S01]  /*39900*/  @P0 STG.E.U16 desc[UR58][R194.64], R57 ;  /* 0x00000039c2000986 */ /* 0x0001e2000c10153a */
[C---:B------:R-:W-:Y:S01]  /*39910*/  LOP3.LUT P3, RZ, R190.reuse, 0x40, RZ, 0xc0, !PT ;  /* 0x00000040beff7812 */ /* 0x040fe2000786c0ff */
[----:B0-----:R-:W-:Y:S01]  /*39920*/  IMAD.WIDE R194, R55, 0x2, R64 ;  /* 0x0000000237c27825 */ /* 0x001fe200078e0240 */
[----:B------:R-:W-:Y:S01]  /*39930*/  LOP3.LUT P4, RZ, R190, 0x80, RZ, 0xc0, !PT ;  /* 0x00000080beff7812 */ /* 0x000fe2000788c0ff */
[----:B------:R-:W3:Y:S04]  /*39940*/  LDL.LU R57, [R1+0x57c] ;  /* 0x00057c0001397983 */ /* 0x000ee80000300800 */
[----:B------:R0:W-:Y:S02]  /*39950*/  @P2 STG.E.U16 desc[UR58][R194.64], R2 ;  /* 0x00000002c2002986 */ /* 0x0001e4000c10153a */
[----:B0-----:R-:W-:Y:S01]  /*39960*/  IMAD.WIDE R194, R58, 0x2, R66 ;  /* 0x000000023ac27825 */ /* 0x001fe200078e0242 */
[----:B------:R-:W-:-:S02]  /*39970*/  LOP3.LUT P1, RZ, R190, 0x100, RZ, 0xc0, !PT ;  /* 0x00000100beff7812 */ /* 0x000fc4000782c0ff */
[----:B------:R-:W-:Y:S02]  /*39980*/  LOP3.LUT P5, RZ, R190, 0x200, RZ, 0xc0, !PT ;  /* 0x00000200beff7812 */ /* 0x000fe400078ac0ff */
[----:B--2---:R0:W-:Y:S01]  /*39990*/  @P6 STG.E.U16 desc[UR58][R194.64], R59 ;  /* 0x0000003bc2006986 */ /* 0x0041e2000c10153a */
[----:B------:R-:W-:Y:S01]  /*399a0*/  PRMT R2, R59, 0x7632, R2 ;  /* 0x000076323b027816 */ /* 0x000fe20000000002 */
[----:B0-----:R-:W-:Y:S02]  /*399b0*/  IMAD.WIDE R194, R58, 0x2, R64 ;  /* 0x000000023ac27825 */ /* 0x001fe400078e0240 */
[----:B------:R-:W2:Y:S04]  /*399c0*/  LDL.LU R58, [R1+0x418] ;  /* 0x00041800013a7983 */ /* 0x000ea80000300800 */
[----:B------:R4:W-:Y:S02]  /*399d0*/  @P3 STG.E.U16 desc[UR58][R194.64], R2 ;  /* 0x00000002c2003986 */ /* 0x0009e4000c10153a */
[----:B----4-:R-:W-:-:S05]  /*399e0*/  IMAD.WIDE R194, R188, 0x2, R66 ;  /* 0x00000002bcc27825 */ /* 0x010fca00078e0242 */
[----:B------:R0:W-:Y:S02]  /*399f0*/  @P4 STG.E.U16 desc[UR58][R194.64], R54 ;  /* 0x00000036c2004986 */ /* 0x0001e4000c10153a */
[----:B0-----:R-:W-:Y:S02]  /*39a00*/  IMAD.WIDE R194, R188, 0x2, R64 ;  /* 0x00000002bcc27825 */ /* 0x001fe400078e0240 */
[----:B------:R-:W4:Y:S04]  /*39a10*/  LDL.LU R188, [R1+0x580] ;  /* 0x0005800001bc7983 */ /* 0x000f280000300800 */
[----:B------:R-:W4:Y:S04]  /*39a20*/  LDL.LU R59, [R1+0x42c] ;  /* 0x00042c00013b7983 */ /* 0x000f280000300800 */
[----:B------:R-:W4:Y:S04]  /*39a30*/  LDL.LU R52, [R1+0x584] ;  /* 0x0005840001347983 */ /* 0x000f280000300800 */
[----:B------:R-:W4:Y:S01]  /*39a40*/  LDL.LU R55, [R1+0x41c] ;  /* 0x00041c0001377983 */ /* 0x000f220000300800 */
[----:B------:R-:W-:-:S05]  /*39a50*/  PRMT R2, R54, 0x7632, R2 ;  /* 0x0000763236027816 */ /* 0x000fca0000000002 */
[----:B------:R3:W-:Y:S02]  /*39a60*/  @P1 STG.E.U16 desc[UR58][R194.64], R2 ;  /* 0x00000002c2001986 */ /* 0x0007e4000c10153a */
[----:B---3--:R-:W-:-:S05]  /*39a70*/  IMAD.WIDE R194, R189, 0x2, R66 ;  /* 0x00000002bdc27825 */ /* 0x008fca00078e0242 */
[----:B------:R0:W-:Y:S02]  /*39a80*/  @P5 STG.E.U16 desc[UR58][R194.64], R56 ;  /* 0x00000038c2005986 */ /* 0x0001e4000c10153a */
[----:B0-----:R-:W-:Y:S02]  /*39a90*/  IMAD.WIDE R194, R189, 0x2, R64 ;  /* 0x00000002bdc27825 */ /* 0x001fe400078e0240 */
[----:B------:R-:W3:Y:S04]  /*39aa0*/  LDL.LU R189, [R1+0x588] ;  /* 0x0005880001bd7983 */ /* 0x000ee80000300800 */
[----:B------:R-:W3:Y:S01]  /*39ab0*/  LDL.LU R192, [R1+0x400] ;  /* 0x0004000001c07983 */ /* 0x000ee20000300800 */
[C---:B------:R-:W-:Y:S02]  /*39ac0*/  LOP3.LUT P0, RZ, R190.reuse, 0x80000, RZ, 0xc0, !PT ;  /* 0x00080000beff7812 */ /* 0x040fe4000780c0ff */
[----:B------:R-:W-:Y:S01]  /*39ad0*/  LOP3.LUT R193, R193, 0xfffffffd, RZ, 0xc0, !PT ;  /* 0xfffffffdc1c17812 */ /* 0x000fe200078ec0ff */
[----:B------:R-:W3:Y:S01]  /*39ae0*/  LDL.LU R53, [R1+0x58c] ;  /* 0x00058c0001357983 */ /* 0x000ee20000300800 */
[----:B------:R-:W-:-:S02]  /*39af0*/  LOP3.LUT P6, RZ, R190, 0x400, RZ, 0xc0, !PT ;  /* 0x00000400beff7812 */ /* 0x000fc400078cc0ff */
[C---:B------:R-:W-:Y:S01]  /*39b00*/  LOP3.LUT P2, RZ, R190.reuse, 0x800, RZ, 0xc0, !PT ;  /* 0x00000800beff7812 */ /* 0x040fe2000784c0ff */
[----:B------:R-:W3:Y:S06]  /*39b10*/  LDL.LU R54, [R1+0x3f0] ;  /* 0x0003f00001367983 */ /* 0x000eec0000300800 */
[----:B------:R-:W-:Y:S02]  /*39b20*/  @P0 LOP3.LUT R193, R193, 0x2, RZ, 0xfc, !PT ;  /* 0x00000002c1c10812 */ /* 0x000fe400078efcff */
[----:B------:R-:W-:Y:S02]  /*39b30*/  LOP3.LUT P0, RZ, R190, 0x40000, RZ, 0xc0, !PT ;  /* 0x00040000beff7812 */ /* 0x000fe4000780c0ff */
[----:B------:R-:W-:-:S02]  /*39b40*/  LOP3.LUT R193, R193, 0xfffffffb, RZ, 0xc0, !PT ;  /* 0xfffffffbc1c17812 */ /* 0x000fc400078ec0ff */
[----:B------:R-:W-:-:S09]  /*39b50*/  PRMT R2, R56, 0x7632, R2 ;  /* 0x0000763238027816 */ /* 0x000fd20000000002 */
[----:B------:R-:W-:Y:S02]  /*39b60*/  @P0 LOP3.LUT R193, R193, 0x4, RZ, 0xfc, !PT ;  /* 0x00000004c1c10812 */ /* 0x000fe400078efcff */
[C---:B------:R-:W-:Y:S02]  /*39b70*/  LOP3.LUT P0, RZ, R190.reuse, 0x20000, RZ, 0xc0, !PT ;  /* 0x00020000beff7812 */ /* 0x040fe4000780c0ff */
[----:B------:R-:W-:Y:S01]  /*39b80*/  LOP3.LUT R193, R193, 0xfffffff7, RZ, 0xc0, !PT ;  /* 0xfffffff7c1c17812 */ /* 0x000fe200078ec0ff */
[----:B------:R0:W-:Y:S01]  /*39b90*/  @P6 STG.E.U16 desc[UR58][R194.64], R2 ;  /* 0x00000002c2006986 */ /* 0x0001e2000c10153a */
[C---:B------:R-:W-:Y:S02]  /*39ba0*/  LOP3.LUT P4, RZ, R190.reuse, 0x1000, RZ, 0xc0, !PT ;  /* 0x00001000beff7812 */ /* 0x040fe4000788c0ff */
[----:B------:R-:W-:-:S07]  /*39bb0*/  LOP3.LUT P3, RZ, R190, 0x2000, RZ, 0xc0, !PT ;  /* 0x00002000beff7812 */ /* 0x000fce000786c0ff */
[----:B------:R-:W-:Y:S02]  /*39bc0*/  @P0 LOP3.LUT R193, R193, 0x8, RZ, 0xfc, !PT ;  /* 0x00000008c1c10812 */ /* 0x000fe400078efcff */
[C---:B------:R-:W-:Y:S02]  /*39bd0*/  LOP3.LUT P0, RZ, R190.reuse, 0x10000, RZ, 0xc0, !PT ;  /* 0x00010000beff7812 */ /* 0x040fe4000780c0ff */
[----:B------:R-:W-:Y:S01]  /*39be0*/  LOP3.LUT P5, RZ, R190, 0x4000, RZ, 0xc0, !PT ;  /* 0x00004000beff7812 */ /* 0x000fe200078ac0ff */
[----:B0-----:R-:W-:Y:S01]  /*39bf0*/  IMAD.WIDE R194, R57, 0x2, R66 ;  /* 0x0000000239c27825 */ /* 0x001fe200078e0242 */
[----:B------:R-:W-:-:S09]  /*39c00*/  LOP3.LUT R193, R193, 0xffffffef, RZ, 0xc0, !PT ;  /* 0xffffffefc1c17812 */ /* 0x000fd200078ec0ff */
[----:B------:R-:W-:Y:S02]  /*39c10*/  @P0 LOP3.LUT R193, R193, 0x10, RZ, 0xfc, !PT ;  /* 0x00000010c1c10812 */ /* 0x000fe400078efcff */
[----:B------:R-:W-:Y:S01]  /*39c20*/  LOP3.LUT P0, RZ, R190, 0x8000, RZ, 0xc0, !PT ;  /* 0x00008000beff7812 */ /* 0x000fe2000780c0ff */
[----:B--2---:R0:W-:Y:S01]  /*39c30*/  @P2 STG.E.U16 desc[UR58][R194.64], R58 ;  /* 0x0000003ac2002986 */ /* 0x0041e2000c10153a */
[----:B------:R-:W-:Y:S01]  /*39c40*/  PRMT R2, R58, 0x7632, R2 ;  /* 0x000076323a027816 */ /* 0x000fe20000000002 */
[----:B0-----:R-:W-:Y:S02]  /*39c50*/  IMAD.WIDE R194, R57, 0x2, R64 ;  /* 0x0000000239c27825 */ /* 0x001fe400078e0240 */
[----:B------:R-:W2:Y:S04]  /*39c60*/  LDL.LU R57, [R1+0x590] ;  /* 0x0005900001397983 */ /* 0x000ea80000300800 */
[----:B------:R4:W-:Y:S04]  /*39c70*/  @P4 STG.E.U16 desc[UR58][R194.64], R2 ;  /* 0x00000002c2004986 */ /* 0x0009e8000c10153a */
[----:B------:R-:W2:Y:S04]  /*39c80*/  LDL.LU R56, [R1+0x404] ;  /* 0x0004040001387983 */ /* 0x000ea80000300800 */
[----:B------:R-:W2:Y:S01]  /*39c90*/  LDL.LU R58, [R1+0x1254] ;  /* 0x00125400013a7983 */ /* 0x000ea20000300800 */
[----:B----4-:R-:W-:Y:S01]  /*39ca0*/  IMAD.WIDE R194, R188, 0x2, R66 ;  /* 0x00000002bcc27825 */ /* 0x010fe200078e0242 */
[----:B------:R-:W-:-:S04]  /*39cb0*/  PRMT R2, R59, 0x7632, R2 ;  /* 0x000076323b027816 */ /* 0x000fc80000000002 */
[----:B------:R0:W-:Y:S02]  /*39cc0*/  @P3 STG.E.U16 desc[UR58][R194.64], R59 ;  /* 0x0000003bc2003986 */ /* 0x0001e4000c10153a */
[----:B0-----:R-:W-:Y:S02]  /*39cd0*/  IMAD.WIDE R194, R188, 0x2, R64 ;  /* 0x00000002bcc27825 */ /* 0x001fe400078e0240 */
[----:B------:R-:W4:Y:S04]  /*39ce0*/  LDL.LU R188, [R1+0x1250] ;  /* 0x0012500001bc7983 */ /* 0x000f280000300800 */
[----:B------:R0:W-:Y:S04]  /*39cf0*/  @P5 STG.E.U16 desc[UR58][R194.64], R2 ;  /* 0x00000002c2005986 */ /* 0x0001e8000c10153a */
        /* <DEDUP_REMOVED lines=10> */
[----:B---3--:R-:W-:-:S09]  /*39da0*/  IMAD.WIDE R194, R189, 0x2, R66 ;  /* 0x00000002bdc27825 */ /* 0x008fd200078e0242 */
[----:B------:R0:W-:Y:S02]  /*39db0*/  @P0 STG.E.U16 desc[UR58][R194.64], R192 ;  /* 0x000000c0c2000986 */ /* 0x0001e4000c10153a */
[----:B0-----:R-:W-:Y:S02]  /*39dc0*/  IMAD.WIDE R194, R189, 0x2, R64 ;  /* 0x00000002bdc27825 */ /* 0x001fe400078e0240 */
[----:B------:R-:W3:Y:S01]  /*39dd0*/  LDL.LU R189, [R1+0x124c] ;  /* 0x00124c0001bd7983 */ /* 0x000ee20000300800 */
[----:B------:R-:W-:Y:S02]  /*39de0*/  LOP3.LUT P0, RZ, R193, 0x4, RZ, 0xc0, !PT ;  /* 0x00000004c1ff7812 */ /* 0x000fe4000780c0ff */
[----:B------:R-:W-:Y:S02]  /*39df0*/  PRMT R2, R192, 0x7632, R2 ;  /* 0x00007632c0027816 */ /* 0x000fe40000000002 */
[----:B------:R-:W-:-:S09]  /*39e00*/  LOP3.LUT P1, RZ, R190, 0x100000, RZ, 0xc0, !PT ;  /* 0x00100000beff7812 */ /* 0x000fd2000782c0ff */
[----:B------:R0:W-:Y:S01]  /*39e10*/  @P0 STG.E.U16 desc[UR58][R194.64], R2 ;  /* 0x00000002c2000986 */ /* 0x0001e2000c10153a */
[----:B------:R-:W-:Y:S02]  /*39e20*/  LOP3.LUT P0, RZ, R193, 0x2, RZ, 0xc0, !PT ;  /* 0x00000002c1ff7812 */ /* 0x000fe4000780c0ff */
[----:B------:R-:W-:Y:S01]  /*39e30*/  LOP3.LUT P6, RZ, R190, 0x200000, RZ, 0xc0, !PT ;  /* 0x00200000beff7812 */ /* 0x000fe200078cc0ff */
[----:B0-----:R-:W-:Y:S01]  /*39e40*/  IMAD.WIDE R194, R53, 0x2, R66 ;  /* 0x0000000235c27825 */ /* 0x001fe200078e0242 */
[----:B------:R-:W-:-:S09]  /*39e50*/  PRMT R2, R54, 0x7632, R2 ;  /* 0x0000763236027816 */ /* 0x000fd20000000002 */
[----:B------:R0:W-:Y:S01]  /*39e60*/  @P0 STG.E.U16 desc[UR58][R194.64], R54 ;  /* 0x00000036c2000986 */ /* 0x0001e2000c10153a */
[----:B------:R-:W-:Y:S01]  /*39e70*/  LOP3.LUT P2, RZ, R190, 0x400000, RZ, 0xc0, !PT ;  /* 0x00400000beff7812 */ /* 0x000fe2000784c0ff */
[----:B0-----:R-:W-:-:S05]  /*39e80*/  IMAD.WIDE R194, R53, 0x2, R64 ;  /* 0x0000000235c27825 */ /* 0x001fca00078e0240 */
[----:B------:R2:W-:Y:S01]  /*39e90*/  @P1 STG.E.U16 desc[UR58][R194.64], R2 ;  /* 0x00000002c2001986 */ /* 0x0005e2000c10153a */
[----:B------:R-:W-:Y:S01]  /*39ea0*/  LOP3.LUT P4, RZ, R190, 0x800000, RZ, 0xc0, !PT ;  /* 0x00800000beff7812 */ /* 0x000fe2000788c0ff */
[----:B--2---:R-:W-:-:S05]  /*39eb0*/  IMAD.WIDE R194, R57, 0x2, R66 ;  /* 0x0000000239c27825 */ /* 0x004fca00078e0242 */
[----:B------:R0:W-:Y:S01]  /*39ec0*/  @P6 STG.E.U16 desc[UR58][R194.64], R56 ;  /* 0x00000038c2006986 */ /* 0x0001e2000c10153a */
[----:B------:R-:W-:Y:S01]  /*39ed0*/  PRMT R2, R56, 0x7632, R2 ;  /* 0x0000763238027816 */ /* 0x000fe20000000002 */
[----:B0-----:R-:W-:Y:S02]  /*39ee0*/  IMAD.WIDE R194, R57, 0x2, R64 ;  /* 0x0000000239c27825 */ /* 0x001fe400078e0240 */
[----:B------:R-:W2:Y:S04]  /*39ef0*/  LDL.LU R57, [R1+0x59c] ;  /* 0x00059c0001397983 */ /* 0x000ea80000300800 */
[----:B------:R4:W-:Y:S04]  /*39f00*/  @P2 STG.E.U16 desc[UR58][R194.64], R2 ;  /* 0x00000002c2002986 */ /* 0x0009e8000c10153a */
[----:B------:R-:W2:Y:S04]  /*39f10*/  LDL.LU R192, [R1+0x3f8] ;  /* 0x0003f80001c07983 */ /* 0x000ea80000300800 */
[----:B------:R-:W2:Y:S01]  /*39f20*/  LDL.LU R53, [R1+0x5a0] ;  /* 0x0005a00001357983 */ /* 0x000ea20000300800 */
[----:B----4-:R-:W-:-:S05]  /*39f30*/  IMAD.WIDE R194, R59, 0x2, R66 ;  /* 0x000000023bc27825 */ /* 0x010fca00078e0242 */
[----:B---3--:R0:W-:Y:S01]  /*39f40*/  @P4 STG.E.U16 desc[UR58][R194.64], R189 ;  /* 0x000000bdc2004986 */ /* 0x0081e2000c10153a */
[----:B------:R-:W-:Y:S01]  /*39f50*/  PRMT R2, R189, 0x7632, R2 ;  /* 0x00007632bd027816 */ /* 0x000fe20000000002 */
[----:B0-----:R-:W-:Y:S02]  /*39f60*/  IMAD.WIDE R194, R59, 0x2, R64 ;  /* 0x000000023bc27825 */ /* 0x001fe400078e0240 */
[----:B------:R-:W3:Y:S04]  /*39f70*/  LDL.LU R59, [R1+0x40c] ;  /* 0x00040c00013b7983 */ /* 0x000ee80000300800 */
[----:B------:R-:W4:Y:S04]  /*39f80*/  LDL.LU R54, [R1+0x5a4] ;  /* 0x0005a40001367983 */ /* 0x000f280000300800 */
[----:B------:R-:W4:Y:S04]  /*39f90*/  LDL.LU R56, [R1+0x3fc] ;  /* 0x0003fc0001387983 */ /* 0x000f280000300800 */
[----:B------:R-:W3:Y:S01]  /*39fa0*/  LDL.LU R189, [R1+0x1248] ;  /* 0x0012480001bd7983 */ /* 0x000ee20000300800 */
[----:B------:R-:W-:-:S02]  /*39fb0*/  LOP3.LUT R191, R191, 0xdfffffff, RZ, 0xc0, !PT ;  /* 0xdfffffffbfbf7812 */ /* 0x000fc400078ec0ff */
[C---:B------:R-:W-:Y:S02]  /*39fc0*/  LOP3.LUT P3, RZ, R190.reuse, 0x1000000, RZ, 0xc0, !PT ;  /* 0x01000000beff7812 */ /* 0x040fe4000786c0ff */
[C---:B------:R-:W-:Y:S02]  /*39fd0*/  LOP3.LUT P5, RZ, R190.reuse, 0x2000000, RZ, 0xc0, !PT ;  /* 0x02000000beff7812 */ /* 0x040fe400078ac0ff */
[C---:B------:R-:W-:Y:S02]  /*39fe0*/  LOP3.LUT P6, RZ, R190.reuse, 0x4000000, RZ, 0xc0, !PT ;  /* 0x04000000beff7812 */ /* 0x040fe400078cc0ff */
[----:B------:R-:W-:-:S07]  /*39ff0*/  LOP3.LUT P1, RZ, R190, 0x8000000, RZ, 0xc0, !PT ;  /* 0x08000000beff7812 */ /* 0x000fce000782c0ff */
[----:B------:R0:W-:Y:S01]  /*3a000*/  @P3 STG.E.U16 desc[UR58][R194.64], R2 ;  /* 0x00000002c2003986 */ /* 0x0001e2000c10153a */
[----:B------:R-:W-:Y:S01]  /*3a010*/  LOP3.LUT P4, RZ, R190, 0x10000000, RZ, 0xc0, !PT ;  /* 0x10000000beff7812 */ /* 0x000fe2000788c0ff */
[----:B0-----:R-:W-:Y:S01]  /*3a020*/  IMAD.WIDE R194, R52, 0x2, R66 ;  /* 0x0000000234c27825 */ /* 0x001fe200078e0242 */
[----:B------:R-:W-:-:S04]  /*3a030*/  PRMT R2, R55, 0x7632, R2 ;  /* 0x0000763237027816 */ /* 0x000fc80000000002 */
[----:B------:R0:W-:Y:S01]  /*3a040*/  @P5 STG.E.U16 desc[UR58][R194.64], R55 ;  /* 0x00000037c2005986 */ /* 0x0001e2000c10153a */
[----:B------:R-:W-:Y:S01]  /*3a050*/  LOP3.LUT P2, RZ, R190, 0x20000000, RZ, 0xc0, !PT ;  /* 0x20000000beff7812 */ /* 0x000fe2000784c0ff */
[----:B0-----:R-:W-:-:S05]  /*3a060*/  IMAD.WIDE R194, R52, 0x2, R64 ;  /* 0x0000000234c27825 */ /* 0x001fca00078e0240 */
[----:B------:R2:W-:Y:S01]  /*3a070*/  @P6 STG.E.U16 desc[UR58][R194.64], R2 ;  /* 0x00000002c2006986 */ /* 0x0005e2000c10153a */
[----:B------:R-:W-:Y:S02]  /*3a080*/  LOP3.LUT P5, RZ, R190, 0x40000000, RZ, 0xc0, !PT ;  /* 0x40000000beff7812 */ /* 0x000fe400078ac0ff */
[----:B------:R-:W-:Y:S01]  /*3a090*/  LOP3.LUT R193, R193, 0xfffffffe, RZ, 0xc0, !PT ;  /* 0xfffffffec1c17812 */ /* 0x000fe200078ec0ff */
[----:B--2---:R-:W-:-:S05]  /*3a0a0*/  IMAD.WIDE R194, R57, 0x2, R66 ;  /* 0x0000000239c27825 */ /* 0x004fca00078e0242 */
[----:B------:R0:W-:Y:S01]  /*3a0b0*/  @P1 STG.E.U16 desc[UR58][R194.64], R192 ;  /* 0x000000c0c2001986 */ /* 0x0001e2000c10153a */
[----:B------:R-:W-:Y:S01]  /*3a0c0*/  PRMT R2, R192, 0x7632, R2 ;  /* 0x00007632c0027816 */ /* 0x000fe20000000002 */
[----:B0-----:R-:W-:-:S05]  /*3a0d0*/  IMAD.WIDE R194, R57, 0x2, R64 ;  /* 0x0000000239c27825 */ /* 0x001fca00078e0240 */
[----:B------:R0:W-:Y:S02]  /*3a0e0*/  @P4 STG.E.U16 desc[UR58][R194.64], R2 ;  /* 0x00000002c2004986 */ /* 0x0001e4000c10153a */
[----:B0-----:R-:W-:Y:S01]  /*3a0f0*/  IMAD.WIDE R194, R53, 0x2, R66 ;  /* 0x0000000235c27825 */ /* 0x001fe200078e0242 */
[----:B---3--:R-:W-:-:S13]  /*3a100*/  LOP3.LUT P0, RZ, R189, 0x8, RZ, 0xc0, !PT ;  /* 0x00000008bdff7812 */ /* 0x008fda000780c0ff */
[----:B------:R-:W-:Y:S02]  /*3a110*/  @P0 LOP3.LUT R191, R191, 0x20000000, RZ, 0xfc, !PT ;  /* 0x20000000bfbf0812 */ /* 0x000fe400078efcff */
[----:B------:R-:W-:Y:S02]  /*3a120*/  LOP3.LUT P0, RZ, R189, 0x4, RZ, 0xc0, !PT ;  /* 0x00000004bdff7812 */ /* 0x000fe4000780c0ff */
[----:B------:R-:W-:-:S11]  /*3a130*/  LOP3.LUT R191, R191, 0xbfffffff, RZ, 0xc0, !PT ;  /* 0xbfffffffbfbf7812 */ /* 0x000fd600078ec0ff */
[----:B------:R-:W-:Y:S02]  /*3a140*/  @P0 LOP3.LUT R191, R191, 0x40000000, RZ, 0xfc, !PT ;  /* 0x40000000bfbf0812 */ /* 0x000fe400078efcff */
[----:B------:R-:W-:Y:S02]  /*3a150*/  LOP3.LUT P0, RZ, R189, 0x2, RZ, 0xc0, !PT ;  /* 0x00000002bdff7812 */ /* 0x000fe4000780c0ff */
[----:B------:R-:W-:-:S11]  /*3a160*/  LOP3.LUT R191, R191, 0x7fffffff, RZ, 0xc0, !PT ;  /* 0x7fffffffbfbf7812 */ /* 0x000fd600078ec0ff */
[----:B------:R-:W-:Y:S02]  /*3a170*/  @P0 LOP3.LUT R191, R191, 0x80000000, RZ, 0xfc, !PT ;  /* 0x80000000bfbf0812 */ /* 0x000fe400078efcff */
[----:B------:R-:W-:Y:S01]  /*3a180*/  LOP3.LUT P0, RZ, R189, 0x1, RZ, 0xc0, !PT ;  /* 0x00000001bdff7812 */ /* 0x000fe2000780c0ff */
[----:B------:R0:W-:Y:S01]  /*3a190*/  @P2 STG.E.U16 desc[UR58][R194.64], R59 ;  /* 0x0000003bc2002986 */ /* 0x0001e2000c10153a */
[----:B------:R-:W-:-:S11]  /*3a1a0*/  PRMT R2, R59, 0x7632, R2 ;  /* 0x000076323b027816 */ /* 0x000fd60000000002 */
[----:B------:R-:W-:Y:S02]  /*3a1b0*/  @P0 LOP3.LUT R193, R193, 0x1, RZ, 0xfc, !PT ;  /* 0x00000001c1c10812 */ /* 0x000fe400078efcff */
[----:B------:R-:W-:Y:S01]  /*3a1c0*/  LOP3.LUT P0, RZ, R190, 0x80000000, RZ, 0xc0, !PT ;  /* 0x80000000beff7812 */ /* 0x000fe2000780c0ff */
[----:B0-----:R-:W-:Y:S01]  /*3a1d0*/  IMAD.WIDE R194, R53, 0x2, R64 ;  /* 0x0000000235c27825 */ /* 0x001fe200078e0240 */
[----:B------:R-:W2:Y:S04]  /*3a1e0*/  LDL.LU R190, [R1+0x5ac] ;  /* 0x0005ac0001be7983 */ /* 0x000ea80000300800 */
[----:B------:R4:W-:Y:S04]  /*3a1f0*/  @P5 STG.E.U16 desc[UR58][R194.64], R2 ;  /* 0x00000002c2005986 */ /* 0x0009e8000c10153a */
[----:B------:R-:W3:Y:S04]  /*3a200*/  LDL.LU R52, [R1+0x3b0] ;  /* 0x0003b00001347983 */ /* 0x000ee80000300800 */
[----:B------:R-:W3:Y:S01]  /*3a210*/  LDL.LU R55, [R1+0x5b0] ;  /* 0x0005b00001377983 */ /* 0x000ee20000300800 */
[----:B----4-:R-:W-:-:S03]  /*3a220*/  IMAD.WIDE R194, R54, 0x2, R66 ;  /* 0x0000000236c27825 */ /* 0x010fc600078e0242 */
[----:B------:R-:W4:Y:S04]  /*3a230*/  LDL.LU R57, [R1+0x3d4] ;  /* 0x0003d40001397983 */ /* 0x000f280000300800 */
[----:B------:R-:W4:Y:S04]  /*3a240*/  LDL.LU R59, [R1+0x5b4] ;  /* 0x0005b400013b7983 */ /* 0x000f280000300800 */
[----:B------:R-:W4:Y:S04]  /*3a250*/  LDL.LU R53, [R1+0x3b4] ;  /* 0x0003b40001357983 */ /* 0x000f280000300800 */
[----:B------:R0:W-:Y:S04]  /*3a260*/  @P0 STG.E.U16 desc[UR58][R194.64], R56 ;  /* 0x00000038c2000986 */ /* 0x0001e8000c10153a */
[----:B0-----:R-:W2:Y:S04]  /*3a270*/  LDL.LU R194, [R1+0x5a8] ;  /* 0x0005a80001c27983 */ /* 0x001ea80000300800 */
[----:B------:R-:W3:Y:S01]  /*3a280*/  LDL.LU R195, [R1+0x3d0] ;  /* 0x0003d00001c37983 */ /* 0x000ee20000300800 */
[----:B------:R-:W-:Y:S01]  /*3a290*/  LOP3.LUT P0, RZ, R193, 0x1, RZ, 0xc0, !PT ;  /* 0x00000001c1ff7812 */ /* 0x000fe2000780c0ff */
[----:B------:R-:W-:Y:S01]  /*3a2a0*/  IMAD.WIDE R192, R54, 0x2, R64 ;  /* 0x0000000236c07825 */ /* 0x000fe200078e0240 */
[----:B------:R-:W-:Y:S01]  /*3a2b0*/  PRMT R2, R56, 0x7632, R2 ;  /* 0x0000763238027816 */ /* 0x000fe20000000002 */
[----:B------:R-:W4:Y:S01]  /*3a2c0*/  LDL.LU R54, [R1+0x5b8] ;  /* 0x0005b80001367983 */ /* 0x000f220000300800 */
[----:B------:R-:W-:-:S02]  /*3a2d0*/  LOP3.LUT P3, RZ, R189, 0x10, RZ, 0xc0, !PT ;  /* 0x00000010bdff7812 */ /* 0x000fc4000786c0ff */
[----:B------:R-:W-:Y:S01]  /*3a2e0*/  LOP3.LUT P6, RZ, R189, 0x20, RZ, 0xc0, !PT ;  /* 0x00000020bdff7812 */ /* 0x000fe200078cc0ff */
[----:B------:R-:W4:Y:S06]  /*3a2f0*/  LDL.LU R56, [R1+0x3d8] ;  /* 0x0003d80001387983 */ /* 0x000f2c0000300800 */
[----:B------:R2:W-:Y:S01]  /*3a300*/  @P0 STG.E.U16 desc[UR58][R192.64], R2 ;  /* 0x00000002c0000986 */ /* 0x0005e2000c10153a */
[----:B------:R-:W-:Y:S02]  /*3a310*/  LOP3.LUT P0, RZ, R191, 0x80000000, RZ, 0xc0, !PT ;  /* 0x80000000bfff7812 */ /* 0x000fe4000780c0ff */
[----:B------:R-:W-:-:S02]  /*3a320*/  LOP3.LUT P1, RZ, R189, 0x40, RZ, 0xc0, !PT ;  /* 0x00000040bdff7812 */ /* 0x000fc4000782c0ff */
[----:B------:R-:W-:Y:S01]  /*3a330*/  LOP3.LUT P4, RZ, R189, 0x80, RZ, 0xc0, !PT ;  /* 0x00000080bdff7812 */ /* 0x000fe2000788c0ff */
[----:B--2---:R-:W-:-:S08]  /*3a340*/  IMAD.WIDE R192, R194, 0x2, R66 ;  /* 0x00000002c2c07825 */ /* 0x004fd000078e0242 */
[----:B---3--:R0:W-:Y:S01]  /*3a350*/  @P0 STG.E.U16 desc[UR58][R192.64], R195 ;  /* 0x000000c3c0000986 */ /* 0x0081e2000c10153a */
        /* <DEDUP_REMOVED lines=11> */
[----:B----4-:R-:W-:-:S04]  /*3a410*/  PRMT R2, R57, 0x7632, R2 ;  /* 0x0000763239027816 */ /* 0x010fc80000000002 */
[----:B------:R0:W-:Y:S04]  /*3a420*/  @P6 STG.E.U16 desc[UR58][R192.64], R57 ;  /* 0x00000039c0006986 */ /* 0x0001e8000c10153a */
[----:B0-----:R-:W2:Y:S04]  /*3a430*/  LDL.LU R57, [R1+0x5bc] ;  /* 0x0005bc0001397983 */ /* 0x001ea80000300800 */
[----:B------:R-:W3:Y:S01]  /*3a440*/  LDL.LU R194, [R1+0x3b8] ;  /* 0x0003b80001c27983 */ /* 0x000ee20000300800 */
[----:B------:R-:W-:-:S03]  /*3a450*/  IMAD.WIDE R192, R55, 0x2, R64 ;  /* 0x0000000237c07825 */ /* 0x000fc600078e0240 */
[----:B------:R-:W4:Y:S04]  /*3a460*/  LDL.LU R195, [R1+0x5c0] ;  /* 0x0005c00001c37983 */ /* 0x000f280000300800 */
        /* <DEDUP_REMOVED lines=26> */
[----:B---3--:R0:W-:Y:S02]  /*3a610*/  @P3 STG.E.U16 desc[UR58][R192.64], R194 ;  /* 0x000000c2c0003986 */ /* 0x0081e4000c10153a */
[----:B0-----:R-:W-:Y:S02]  /*3a620*/  IMAD.WIDE R192, R57, 0x2, R64 ;  /* 0x0000000239c07825 */ /* 0x001fe400078e0240 */
[----:B------:R-:W2:Y:S01]  /*3a630*/  LDL.LU R57, [R1+0x5d0] ;  /* 0x0005d00001397983 */ /* 0x000ea20000300800 */
[----:B------:R-:W-:-:S05]  /*3a640*/  PRMT R2, R194, 0x7632, R2 ;  /* 0x00007632c2027816 */ /* 0x000fca0000000002 */
[----:B------:R4:W-:Y:S02]  /*3a650*/  @P4 STG.E.U16 desc[UR58][R192.64], R2 ;  /* 0x00000002c0004986 */ /* 0x0009e4000c10153a */
[----:B----4-:R-:W-:-:S05]  /*3a660*/  IMAD.WIDE R192, R195, 0x2, R66 ;  /* 0x00000002c3c07825 */ /* 0x010fca00078e0242 */
[----:B------:R0:W-:Y:S01]  /*3a670*/  @P1 STG.E.U16 desc[UR58][R192.64], R59 ;  /* 0x0000003bc0001986 */ /* 0x0001e2000c10153a */
[----:B------:R-:W-:-:S03]  /*3a680*/  PRMT R2, R59, 0x7632, R2 ;  /* 0x000076323b027816 */ /* 0x000fc60000000002 */
[----:B0-----:R-:W3:Y:S01]  /*3a690*/  LDL.LU R59, [R1+0x5d4] ;  /* 0x0005d400013b7983 */ /* 0x001ee20000300800 */
[----:B------:R-:W-:-:S03]  /*3a6a0*/  IMAD.WIDE R192, R195, 0x2, R64 ;  /* 0x00000002c3c07825 */ /* 0x000fc600078e0240 */
[----:B------:R-:W4:Y:S01]  /*3a6b0*/  LDL.LU R195, [R1+0x384] ;  /* 0x0003840001c37983 */ /* 0x000f220000300800 */
        /* <DEDUP_REMOVED lines=20> */
[----:B------:R-:W4:Y:S10]  /*3a800*/  LDL.LU R190, [R1+0x5d8] ;  /* 0x0005d80001be7983 */ /* 0x000f340000300800 */
        /* <DEDUP_REMOVED lines=21> */
[----:B0-----:R-:W2:Y:S01]  /*3a960*/  LDL.LU R188, [R1+0x1244] ;  /* 0x0012440001bc7983 */ /* 0x001ea20000300800 */
[----:B------:R-:W-:-:S03]  /*3a970*/  IMAD.WIDE R192, R57, 0x2, R64 ;  /* 0x0000000239c07825 */ /* 0x000fc600078e0240 */
[----:B------:R-:W2:Y:S04]  /*3a980*/  LDL.LU R56, [R1+0x5dc] ;  /* 0x0005dc0001387983 */ /* 0x000ea80000300800 */
[----:B------:R3:W-:Y:S02]  /*3a990*/  @P3 STG.E.U16 desc[UR58][R192.64], R2 ;  /* 0x00000002c0003986 */ /* 0x0007e4000c10153a */
[----:B---3--:R-:W-:-:S05]  /*3a9a0*/  IMAD.WIDE R192, R59, 0x2, R66 ;  /* 0x000000023bc07825 */ /* 0x008fca00078e0242 */
[----:B----4-:R0:W-:Y:S02]  /*3a9b0*/  @P4 STG.E.U16 desc[UR58][R192.64], R195 ;  /* 0x000000c3c0004986 */ /* 0x0101e4000c10153a */
[----:B0-----:R-:W-:Y:S02]  /*3a9c0*/  IMAD.WIDE R192, R59, 0x2, R64 ;  /* 0x000000023bc07825 */ /* 0x001fe400078e0240 */
[----:B------:R-:W3:Y:S04]  /*3a9d0*/  LDL.LU R59, [R1+0x388] ;  /* 0x00038800013b7983 */ /* 0x000ee80000300800 */
[----:B------:R-:W4:Y:S04]  /*3a9e0*/  LDL.LU R52, [R1+0x5e0] ;  /* 0x0005e00001347983 */ /* 0x000f280000300800 */
[----:B------:R-:W4:Y:S01]  /*3a9f0*/  LDL.LU R57, [R1+0x3ac] ;  /* 0x0003ac0001397983 */ /* 0x000f220000300800 */
[----:B------:R-:W-:-:S03]  /*3aa00*/  LOP3.LUT R191, R191, 0xffdfffff, RZ, 0xc0, !PT ;  /* 0xffdfffffbfbf7812 */ /* 0x000fc600078ec0ff */
[----:B------:R-:W4:Y:S01]  /*3aa10*/  LDL.LU R53, [R1+0x5e4] ;  /* 0x0005e40001357983 */ /* 0x000f220000300800 */
[----:B------:R-:W-:-:S03]  /*3aa20*/  LOP3.LUT P1, RZ, R189, 0x1000000, RZ, 0xc0, !PT ;  /* 0x01000000bdff7812 */ /* 0x000fc6000782c0ff */
[----:B------:R-:W4:Y:S01]  /*3aa30*/  LDL.LU R54, [R1+0x38c] ;  /* 0x00038c0001367983 */ /* 0x000f220000300800 */
[----:B------:R-:W-:Y:S02]  /*3aa40*/  LOP3.LUT P5, RZ, R189, 0x2000000, RZ, 0xc0, !PT ;  /* 0x02000000bdff7812 */ /* 0x000fe400078ac0ff */
[----:B------:R-:W-:-:S07]  /*3aa50*/  PRMT R2, R195, 0x7632, R2 ;  /* 0x00007632c3027816 */ /* 0x000fce0000000002 */
[----:B------:R0:W-:Y:S01]  /*3aa60*/  @P1 STG.E.U16 desc[UR58][R192.64], R2 ;  /* 0x00000002c0001986 */ /* 0x0001e2000c10153a */
[C---:B------:R-:W-:Y:S02]  /*3aa70*/  LOP3.LUT P6, RZ, R189.reuse, 0x4000000, RZ, 0xc0, !PT ;  /* 0x04000000bdff7812 */ /* 0x040fe400078cc0ff */
[C---:B------:R-:W-:Y:S02]  /*3aa80*/  LOP3.LUT P2, RZ, R189.reuse, 0x8000000, RZ, 0xc0, !PT ;  /* 0x08000000bdff7812 */ /* 0x040fe4000784c0ff */
[C---:B------:R-:W-:Y:S02]  /*3aa90*/  LOP3.LUT P4, RZ, R189.reuse, 0x10000000, RZ, 0xc0, !PT ;  /* 0x10000000bdff7812 */ /* 0x040fe4000788c0ff */
[----:B------:R-:W-:Y:S01]  /*3aaa0*/  LOP3.LUT P3, RZ, R189, 0x20000000, RZ, 0xc0, !PT ;  /* 0x20000000bdff7812 */ /* 0x000fe2000786c0ff */
[----:B0-----:R-:W-:-:S05]  /*3aab0*/  IMAD.WIDE R192, R190, 0x2, R66 ;  /* 0x00000002bec07825 */ /* 0x001fca00078e0242 */
[----:B------:R0:W-:Y:S01]  /*3aac0*/  @P5 STG.E.U16 desc[UR58][R192.64], R55 ;  /* 0x00000037c0005986 */ /* 0x0001e2000c10153a */
[----:B------:R-:W-:Y:S02]  /*3aad0*/  LOP3.LUT P5, RZ, R189, 0x40000000, RZ, 0xc0, !PT ;  /* 0x40000000bdff7812 */ /* 0x000fe400078ac0ff */
[----:B------:R-:W-:Y:S01]  /*3aae0*/  PRMT R2, R55, 0x7632, R2 ;  /* 0x0000763237027816 */ /* 0x000fe20000000002 */
[----:B0-----:R-:W-:-:S05]  /*3aaf0*/  IMAD.WIDE R192, R190, 0x2, R64 ;  /* 0x00000002bec07825 */ /* 0x001fca00078e0240 */
[----:B------:R0:W-:Y:S01]  /*3ab00*/  @P6 STG.E.U16 desc[UR58][R192.64], R2 ;  /* 0x00000002c0006986 */ /* 0x0001e2000c10153a */
        /* <DEDUP_REMOVED lines=13> */
[----:B------:R-:W2:Y:S04]  /*3abe0*/  LDL.LU R194, [R1+0x370] ;  /* 0x0003700001c27983 */ /* 0x000ea80000300800 */
[----:B------:R-:W2:Y:S04]  /*3abf0*/  LDL.LU R195, [R1+0x5ec] ;  /* 0x0005ec0001c37983 */ /* 0x000ea80000300800 */
[----:B------:R-:W2:Y:S01]  /*3ac00*/  LDL.LU R190, [R1+0x350] ;  /* 0x0003500001be7983 */ /* 0x000ea20000300800 */
[----:B0-----:R-:W-:-:S03]  /*3ac10*/  IMAD.WIDE R192, R56, 0x2, R66 ;  /* 0x0000000238c07825 */ /* 0x001fc600078e0242 */
[----:B------:R-:W2:Y:S04]  /*3ac20*/  LDL.LU R55, [R1+0x800] ;  /* 0x0008000001377983 */ /* 0x000ea80000300800 */
[----:B---3--:R0:W-:Y:S02]  /*3ac30*/  @P2 STG.E.U16 desc[UR58][R192.64], R59 ;  /* 0x0000003bc0002986 */ /* 0x0081e4000c10153a */
[----:B0-----:R-:W-:Y:S02]  /*3ac40*/  IMAD.WIDE R192, R56, 0x2, R64 ;  /* 0x0000000238c07825 */ /* 0x001fe400078e0240 */
[----:B------:R-:W3:Y:S01]  /*3ac50*/  LDL.LU R56, [R1+0x374] ;  /* 0x0003740001387983 */ /* 0x000ee20000300800 */
[----:B------:R-:W-:-:S03]  /*3ac60*/  PRMT R2, R59, 0x7632, R2 ;  /* 0x000076323b027816 */ /* 0x000fc60000000002 */
[----:B------:R-:W3:Y:S04]  /*3ac70*/  LDL.LU R59, [R1+0x1240] ;  /* 0x00124000013b7983 */ /* 0x000ee80000300800 */
[----:B------:R4:W-:Y:S02]  /*3ac80*/  @P4 STG.E.U16 desc[UR58][R192.64], R2 ;  /* 0x00000002c0004986 */ /* 0x0009e4000c10153a */
[----:B----4-:R-:W-:Y:S01]  /*3ac90*/  IMAD.WIDE R192, R52, 0x2, R66 ;  /* 0x0000000234c07825 */ /* 0x010fe200078e0242 */
[----:B------:R-:W-:-:S04]  /*3aca0*/  PRMT R2, R57, 0x7632, R2 ;  /* 0x0000763239027816 */ /* 0x000fc80000000002 */
[----:B------:R0:W-:Y:S04]  /*3acb0*/  @P3 STG.E.U16 desc[UR58][R192.64], R57 ;  /* 0x00000039c0003986 */ /* 0x0001e8000c10153a */
[----:B0-----:R-:W4:Y:S01]  /*3acc0*/  LDL.LU R57, [R1+0x804] ;  /* 0x0008040001397983 */ /* 0x001f220000300800 */
[----:B------:R-:W-:-:S03]  /*3acd0*/  IMAD.WIDE R192, R52, 0x2, R64 ;  /* 0x0000000234c07825 */ /* 0x000fc600078e0240 */
[----:B------:R-:W4:Y:S04]  /*3ace0*/  LDL.LU R52, [R1+0x354] ;  /* 0x0003540001347983 */ /* 0x000f280000300800 */
[----:B------:R0:W-:Y:S02]  /*3acf0*/  @P5 STG.E.U16 desc[UR58][R192.64], R2 ;  /* 0x00000002c0005986 */ /* 0x0001e4000c10153a */
[----:B0-----:R-:W-:-:S05]  /*3ad00*/  IMAD.WIDE R192, R53, 0x2, R66 ;  /* 0x0000000235c07825 */ /* 0x001fca00078e0242 */
        /* <DEDUP_REMOVED lines=8> */
[C---:B------:R-:W-:Y:S01]  /*3ad90*/  LOP3.LUT P6, RZ, R188.reuse, 0x20, RZ, 0xc0, !PT ;  /* 0x00000020bcff7812 */ /* 0x040fe200078cc0ff */
[----:B------:R-:W4:Y:S01]  /*3ada0*/  LDL.LU R54, [R1+0x378] ;  /* 0x0003780001367983 */ /* 0x000f220000300800 */
[C---:B------:R-:W-:Y:S02]  /*3adb0*/  LOP3.LUT P2, RZ, R188.reuse, 0x40, RZ, 0xc0, !PT ;  /* 0x00000040bcff7812 */ /* 0x040fe4000784c0ff */
[----:B------:R-:W-:Y:S01]  /*3adc0*/  LOP3.LUT P4, RZ, R188, 0x80, RZ, 0xc0, !PT ;  /* 0x00000080bcff7812 */ /* 0x000fe2000788c0ff */
[----:B--2---:R-:W-:-:S06]  /*3add0*/  IMAD.WIDE R192, R189, 0x2, R66 ;  /* 0x00000002bdc07825 */ /* 0x004fcc00078e0242 */
        /* <DEDUP_REMOVED lines=12> */
[----:B---3--:R-:W-:-:S04]  /*3aea0*/  PRMT R2, R56, 0x7632, R2 ;  /* 0x0000763238027816 */ /* 0x008fc80000000002 */
[----:B------:R0:W-:Y:S04]  /*3aeb0*/  @P6 STG.E.U16 desc[UR58][R192.64], R56 ;  /* 0x00000038c0006986 */ /* 0x0001e8000c10153a */
[----:B0-----:R-:W2:Y:S04]  /*3aec0*/  LDL.LU R56, [R1+0x80c] ;  /* 0x00080c0001387983 */ /* 0x001ea80000300800 */
[----:B------:R-:W3:Y:S01]  /*3aed0*/  LDL.LU R189, [R1+0x358] ;  /* 0x0003580001bd7983 */ /* 0x000ee20000300800 */
[----:B------:R-:W-:-:S03]  /*3aee0*/  IMAD.WIDE R192, R55, 0x2, R64 ;  /* 0x0000000237c07825 */ /* 0x000fc600078e0240 */
[----:B------:R-:W3:Y:S04]  /*3aef0*/  LDL.LU R195, [R1+0x810] ;  /* 0x0008100001c37983 */ /* 0x000ee80000300800 */
        /* <DEDUP_REMOVED lines=17> */
[----:B------:R0:W-:Y:S01]  /*3b010*/  @P5 STG.E.U16 desc[UR58][R192.64], R54 ;  /* 0x00000036c0005986 */ /* 0x0001e2000c10153a */
[----:B------:R-:W-:Y:S01]  /*3b020*/  LOP3.LUT P0, RZ, R188, 0x80000, RZ, 0xc0, !PT ;  /* 0x00080000bcff7812 */ /* 0x000fe2000780c0ff */
[----:B0-----:R-:W-:Y:S02]  /*3b030*/  IMAD.WIDE R192, R53, 0x2, R64 ;  /* 0x0000000235c07825 */ /* 0x001fe400078e0240 */
[----:B------:R-:W4:Y:S04]  /*3b040*/  LDL.LU R53, [R1+0x820] ;  /* 0x0008200001357983 */ /* 0x000f280000300800 */
[----:B------:R2:W-:Y:S04]  /*3b050*/  @P6 STG.E.U16 desc[UR58][R192.64], R2 ;  /* 0x00000002c0006986 */ /* 0x0005e8000c10153a */
[----:B------:R-:W4:Y:S01]  /*3b060*/  LDL.LU R54, [R1+0x320] ;  /* 0x0003200001367983 */ /* 0x000f220000300800 */
        /* <DEDUP_REMOVED lines=8> */
[----:B------:R-:W-:-:S07]  /*3b0f0*/  LOP3.LUT P2, RZ, R188, 0x2000, RZ, 0xc0, !PT ;  /* 0x00002000bcff7812 */ /* 0x000fce000784c0ff */
[----:B------:R-:W-:Y:S02]  /*3b100*/  @P0 LOP3.LUT R191, R191, 0x80000, RZ, 0xfc, !PT ;  /* 0x00080000bfbf0812 */ /* 0x000fe400078efcff */
[C---:B------:R-:W-:Y:S02]  /*3b110*/  LOP3.LUT P0, RZ, R188.reuse, 0x10000, RZ, 0xc0, !PT ;  /* 0x00010000bcff7812 */ /* 0x040fe4000780c0ff */
[----:B------:R-:W-:Y:S02]  /*3b120*/  LOP3.LUT P5, RZ, R188, 0x4000, RZ, 0xc0, !PT ;  /* 0x00004000bcff7812 */ /* 0x000fe400078ac0ff */
[----:B------:R-:W-:-:S09]  /*3b130*/  LOP3.LUT R191, R191, 0xffefffff, RZ, 0xc0, !PT ;  /* 0xffefffffbfbf7812 */ /* 0x000fd200078ec0ff */
[----:B------:R-:W-:Y:S02]  /*3b140*/  @P0 LOP3.LUT R191, R191, 0x100000, RZ, 0xfc, !PT ;  /* 0x00100000bfbf0812 */ /* 0x000fe400078efcff */
[----:B------:R-:W-:Y:S01]  /*3b150*/  LOP3.LUT P0, RZ, R188, 0x8000, RZ, 0xc0, !PT ;  /* 0x00008000bcff7812 */ /* 0x000fe2000780c0ff */
[----:B--2---:R-:W-:-:S05]  /*3b160*/  IMAD.WIDE R192, R56, 0x2, R66 ;  /* 0x0000000238c07825 */ /* 0x004fca00078e0242 */
[----:B---3--:R0:W-:Y:S02]  /*3b170*/  @P1 STG.E.U16 desc[UR58][R192.64], R189 ;  /* 0x000000bdc0001986 */ /* 0x0081e4000c10153a */
[----:B0-----:R-:W-:Y:S02]  /*3b180*/  IMAD.WIDE R192, R56, 0x2, R64 ;  /* 0x0000000238c07825 */ /* 0x001fe400078e0240 */
[----:B------:R-:W2:Y:S01]  /*3b190*/  LDL.LU R56, [R1+0x824] ;  /* 0x0008240001387983 */ /* 0x000ea20000300800 */
[----:B------:R-:W-:-:S05]  /*3b1a0*/  PRMT R2, R189, 0x7632, R2 ;  /* 0x00007632bd027816 */ /* 0x000fca0000000002 */
[----:B------:R0:W-:Y:S02]  /*3b1b0*/  @P4 STG.E.U16 desc[UR58][R192.64], R2 ;  /* 0x00000002c0004986 */ /* 0x0001e4000c10153a */
[----:B0-----:R-:W-:-:S05]  /*3b1c0*/  IMAD.WIDE R192, R195, 0x2, R66 ;  /* 0x00000002c3c07825 */ /* 0x001fca00078e0242 */
[----:B----4-:R0:W-:Y:S01]  /*3b1d0*/  @P2 STG.E.U16 desc[UR58][R192.64], R57 ;  /* 0x00000039c0002986 */ /* 0x0101e2000c10153a */
[----:B------:R-:W-:Y:S01]  /*3b1e0*/  PRMT R2, R57, 0x7632, R2 ;  /* 0x0000763239027816 */ /* 0x000fe20000000002 */
[----:B0-----:R-:W-:Y:S02]  /*3b1f0*/  IMAD.WIDE R192, R195, 0x2, R64 ;  /* 0x00000002c3c07825 */ /* 0x001fe400078e0240 */
[----:B------:R-:W3:Y:S04]  /*3b200*/  LDL.LU R57, [R1+0x828] ;  /* 0x0008280001397983 */ /* 0x000ee80000300800 */
[----:B------:R0:W-:Y:S04]  /*3b210*/  @P5 STG.E.U16 desc[UR58][R192.64], R2 ;  /* 0x00000002c0005986 */ /* 0x0001e8000c10153a */
[----:B------:R-:W4:Y:S01]  /*3b220*/  LDL.LU R195, [R1+0x324] ;  /* 0x0003240001c37983 */ /* 0x000f220000300800 */
[----:B0-----:R-:W-:-:S05]  /*3b230*/  IMAD.WIDE R192, R190, 0x2, R66 ;  /* 0x00000002bec07825 */ /* 0x001fca00078e0242 */
[----:B------:R0:W-:Y:S01]  /*3b240*/  @P0 STG.E.U16 desc[UR58][R192.64], R55 ;  /* 0x00000037c0000986 */ /* 0x0001e2000c10153a */
[----:B------:R-:W-:Y:S01]  /*3b250*/  PRMT R2, R55, 0x7632, R2 ;  /* 0x0000763237027816 */ /* 0x000fe20000000002 */
[----:B0-----:R-:W-:Y:S02]  /*3b260*/  IMAD.WIDE R192, R190, 0x2, R64 ;  /* 0x00000002bec07825 */ /* 0x001fe400078e0240 */
[----:B------:R-:W4:Y:S04]  /*3b270*/  LDL.LU R190, [R1+0x82c] ;  /* 0x00082c0001be7983 */ /* 0x000f280000300800 */
[----:B------:R-:W4:Y:S01]  /*3b280*/  LDL.LU R55, [R1+0x348] ;  /* 0x0003480001377983 */ /* 0x000f220000300800 */
        /* <DEDUP_REMOVED lines=14> */
[----:B------:R0:W-:Y:S02]  /*3b370*/  @P0 STG.E.U16 desc[UR58][R192.64], R54 ;  /* 0x00000036c0000986 */ /* 0x0001e4000c10153a */
[----:B0-----:R-:W-:-:S05]  /*3b380*/  IMAD.WIDE R192, R53, 0x2, R64 ;  /* 0x0000000235c07825 */ /* 0x001fca00078e0240 */
[----:B------:R0:W-:Y:S02]  /*3b390*/  @P3 STG.E.U16 desc[UR58][R192.64], R2 ;  /* 0x00000002c0003986 */ /* 0x0001e4000c10153a */
[----:B0-----:R-:W-:Y:S02]  /*3b3a0*/  PRMT R2, R59, 0x7632, R2 ;  /* 0x000076323b027816 */ /* 0x001fe40000000002 */
[C---:B------:R-:W-:Y:S02]  /*3b3b0*/  LOP3.LUT P1, RZ, R188.reuse, 0x400000, RZ, 0xc0, !PT ;  /* 0x00400000bcff7812 */ /* 0x040fe4000782c0ff */
[C---:B------:R-:W-:Y:S02]  /*3b3c0*/  LOP3.LUT P4, RZ, R188.reuse, 0x800000, RZ, 0xc0, !PT ;  /* 0x00800000bcff7812 */ /* 0x040fe4000788c0ff */
[C---:B------:R-:W-:Y:S02]  /*3b3d0*/  LOP3.LUT P2, RZ, R188.reuse, 0x1000000, RZ, 0xc0, !PT ;  /* 0x01000000bcff7812 */ /* 0x040fe4000784c0ff */
[----:B------:R-:W-:Y:S01]  /*3b3e0*/  LOP3.LUT P5, RZ, R188, 0x2000000, RZ, 0xc0, !PT ;  /* 0x02000000bcff7812 */ /* 0x000fe200078ac0ff */
[----:B--2---:R-:W-:-:S05]  /*3b3f0*/  IMAD.WIDE R192, R56, 0x2, R66 ;  /* 0x0000000238c07825 */ /* 0x004fca00078e0242 */
[----:B------:R0:W-:Y:S04]  /*3b400*/  @P6 STG.E.U16 desc[UR58][R192.64], R59 ;  /* 0x0000003bc0006986 */ /* 0x0001e8000c10153a */
[----:B0-----:R-:W2:Y:S01]  /*3b410*/  LDL.LU R59, [R1+0x123c] ;  /* 0x00123c00013b7983 */ /* 0x001ea20000300800 */
[----:B------:R-:W-:-:S03]  /*3b420*/  IMAD.WIDE R192, R56, 0x2, R64 ;  /* 0x0000000238c07825 */ /* 0x000fc600078e0240 */
[----:B------:R-:W2:Y:S04]  /*3b430*/  LDL.LU R56, [R1+0x830] ;  /* 0x0008300001387983 */ /* 0x000ea80000300800 */
[----:B------:R3:W-:Y:S04]  /*3b440*/  @P1 STG.E.U16 desc[UR58][R192.64], R2 ;  /* 0x00000002c0001986 */ /* 0x0007e8000c10153a */
[----:B------:R-:W2:Y:S01]  /*3b450*/  LDL.LU R52, [R1+0x834] ;  /* 0x0008340001347983 */ /* 0x000ea20000300800 */
[----:B---3--:R-:W-:-:S05]  /*3b460*/  IMAD.WIDE R192, R57, 0x2, R66 ;  /* 0x0000000239c07825 */ /* 0x008fca00078e0242 */
[----:B----4-:R0:W-:Y:S01]  /*3b470*/  @P4 STG.E.U16 desc[UR58][R192.64], R195 ;  /* 0x000000c3c0004986 */ /* 0x0101e2000c10153a */
[----:B------:R-:W-:Y:S01]  /*3b480*/  PRMT R2, R195, 0x7632, R2 ;  /* 0x00007632c3027816 */ /* 0x000fe20000000002 */
[----:B0-----:R-:W-:Y:S02]  /*3b490*/  IMAD.WIDE R192, R57, 0x2, R64 ;  /* 0x0000000239c07825 */ /* 0x001fe400078e0240 */
[----:B------:R-:W3:Y:S04]  /*3b4a0*/  LDL.LU R57, [R1+0x34c] ;  /* 0x00034c0001397983 */ /* 0x000ee80000300800 */
[----:B------:R0:W-:Y:S04]  /*3b4b0*/  @P2 STG.E.U16 desc[UR58][R192.64], R2 ;  /* 0x00000002c0002986 */ /* 0x0001e8000c10153a */
[----:B------:R-:W4:Y:S04]  /*3b4c0*/  LDL.LU R53, [R1+0x838] ;  /* 0x0008380001357983 */ /* 0x000f280000300800 */
[----:B------:R-:W4:Y:S01]  /*3b4d0*/  LDL.LU R54, [R1+0x32c] ;  /* 0x00032c0001367983 */ /* 0x000f220000300800 */
[----:B0-----:R-:W-:-:S05]  /*3b4e0*/  IMAD.WIDE R192, R190, 0x2, R66 ;  /* 0x00000002bec07825 */ /* 0x001fca00078e0242 */
[----:B------:R0:W-:Y:S04]  /*3b4f0*/  @P5 STG.E.U16 desc[UR58][R192.64], R55 ;  /* 0x00000037c0005986 */ /* 0x0001e8000c10153a */
[----:B0-----:R-:W3:Y:S01]  /*3b500*/  LDL.LU R192, [R1+0x328] ;  /* 0x0003280001c07983 */ /* 0x001ee20000300800 */
[----:B------:R-:W-:-:S03]  /*3b510*/  LOP3.LUT R191, R191, 0xffffdfff, RZ, 0xc0, !PT ;  /* 0xffffdfffbfbf7812 */ /* 0x000fc600078ec0ff */
[----:B------:R-:W4:Y:S04]  /*3b520*/  LDL.LU R193, [R1+0x83c] ;  /* 0x00083c0001c17983 */ /* 0x000f280000300800 */
[----:B------:R-:W4:Y:S01]  /*3b530*/  LDL.LU R194, [R1+0x310] ;  /* 0x0003100001c27983 */ /* 0x000f220000300800 */
[----:B------:R-:W-:-:S03]  /*3b540*/  LOP3.LUT P6, RZ, R188, 0x4000000, RZ, 0xc0, !PT ;  /* 0x04000000bcff7812 */ /* 0x000fc600078cc0ff */
[----:B------:R-:W4:Y:S01]  /*3b550*/  LDL.LU R195, [R1+0x840] ;  /* 0x0008400001c37983 */ /* 0x000f220000300800 */
[C---:B------:R-:W-:Y:S02]  /*3b560*/  LOP3.LUT P3, RZ, R188.reuse, 0x8000000, RZ, 0xc0, !PT ;  /* 0x08000000bcff7812 */ /* 0x040fe4000786c0ff */
[C---:B------:R-:W-:Y:S02]  /*3b570*/  LOP3.LUT P4, RZ, R188.reuse, 0x10000000, RZ, 0xc0, !PT ;  /* 0x10000000bcff7812 */ /* 0x040fe4000788c0ff */
[C---:B------:R-:W-:Y:S02]  /*3b580*/  LOP3.LUT P1, RZ, R188.reuse, 0x20000000, RZ, 0xc0, !PT ;  /* 0x20000000bcff7812 */ /* 0x040fe4000782c0ff */
[----:B------:R-:W-:Y:S02]  /*3b590*/  LOP3.LUT P5, RZ, R188, 0x40000000, RZ, 0xc0, !PT ;  /* 0x40000000bcff7812 */ /* 0x000fe400078ac0ff */
[----:B------:R-:W-:Y:S02]  /*3b5a0*/  PRMT R2, R55, 0x7632, R2 ;  /* 0x0000763237027816 */ /* 0x000fe40000000002 */
        /* <DEDUP_REMOVED lines=12> */
[----:B------:R-:W-:Y:S02]  /*3b670*/  IMAD.WIDE R188, R190, 0x2, R64 ;  /* 0x00000002bebc7825 */ /* 0x000fe400078e0240 */
[----:B------:R-:W2:Y:S04]  /*3b680*/  LDL.LU R190, [R1+0x300] ;  /* 0x0003000001be7983 */ /* 0x000ea80000300800 */
[----:B------:R0:W-:Y:S04]  /*3b690*/  @P6 STG.E.U16 desc[UR58][R188.64], R2 ;  /* 0x00000002bc006986 */ /* 0x0001e8000c10153a */
[----:B------:R-:W2:Y:S01]  /*3b6a0*/  LDL.LU R55, [R1+0x844] ;  /* 0x0008440001377983 */ /* 0x000ea20000300800 */
[----:B0-----:R-:W-:-:S05]  /*3b6b0*/  IMAD.WIDE R188, R56, 0x2, R66 ;  /* 0x0000000238bc7825 */ /* 0x001fca00078e0242 */
[----:B---3--:R0:W-:Y:S01]  /*3b6c0*/  @P3 STG.E.U16 desc[UR58][R188.64], R192 ;  /* 0x000000c0bc003986 */ /* 0x0081e2000c10153a */
[----:B------:R-:W-:Y:S01]  /*3b6d0*/  PRMT R2, R192, 0x7632, R2 ;  /* 0x00007632c0027816 */ /* 0x000fe20000000002 */
[----:B0-----:R-:W-:Y:S02]  /*3b6e0*/  IMAD.WIDE R188, R56, 0x2, R64 ;  /* 0x0000000238bc7825 */ /* 0x001fe400078e0240 */
[----:B------:R-:W3:Y:S04]  /*3b6f0*/  LDL.LU R56, [R1+0x314] ;  /* 0x0003140001387983 */ /* 0x000ee80000300800 */
[----:B------:R0:W-:Y:S02]  /*3b700*/  @P4 STG.E.U16 desc[UR58][R188.64], R2 ;  /* 0x00000002bc004986 */ /* 0x0001e4000c10153a */
[----:B0-----:R-:W-:Y:S01]  /*3b710*/  IMAD.WIDE R188, R52, 0x2, R66 ;  /* 0x0000000234bc7825 */ /* 0x001fe200078e0242 */
[----:B------:R-:W-:-:S04]  /*3b720*/  PRMT R2, R57, 0x7632, R2 ;  /* 0x0000763239027816 */ /* 0x000fc80000000002 */
        /* <DEDUP_REMOVED lines=24> */
[C---:B------:R-:W-:Y:S02]  /*3b8b0*/  LOP3.LUT P3, RZ, R59.reuse, 0x40, RZ, 0xc0, !PT ;  /* 0x000000403bff7812 */ /* 0x040fe4000786c0ff */
[----:B------:R-:W-:-:S09]  /*3b8c0*/  LOP3.LUT P4, RZ, R59, 0x80, RZ, 0xc0, !PT ;  /* 0x000000803bff7812 */ /* 0x000fd2000788c0ff */
[----:B--2---:R0:W-:Y:S01]  /*3b8d0*/  @P0 STG.E.U16 desc[UR58][R188.64], R190 ;  /* 0x000000bebc000986 */ /* 0x0041e2000c10153a */
[----:B------:R-:W-:Y:S01]  /*3b8e0*/  PRMT R2, R190, 0x7632, R2 ;  /* 0x00007632be027816 */ /* 0x000fe20000000002 */
[----:B0-----:R-:W-:-:S05]  /*3b8f0*/  IMAD.WIDE R188, R195, 0x2, R64 ;  /* 0x00000002c3bc7825 */ /* 0x001fca00078e0240 */
[----:B------:R0:W-:Y:S02]  /*3b900*/  @P2 STG.E.U16 desc[UR58][R188.64], R2 ;  /* 0x00000002bc002986 */ /* 0x0001e4000c10153a */
[----:B0-----:R-:W-:-:S05]  /*3b910*/  IMAD.WIDE R188, R55, 0x2, R66 ;  /* 0x0000000237bc7825 */ /* 0x001fca00078e0242 */
[----:B---3--:R0:W-:Y:S01]  /*3b920*/  @P6 STG.E.U16 desc[UR58][R188.64], R56 ;  /* 0x00000038bc006986 */ /* 0x0081e2000c10153a */
[----:B------:R-:W-:-:S03]  /*3b930*/  PRMT R2, R56, 0x7632, R2 ;  /* 0x0000763238027816 */ /* 0x000fc60000000002 */
[----:B0-----:R-:W2:Y:S04]  /*3b940*/  LDL.LU R56, [R1+0x850] ;  /* 0x0008500001387983 */ /* 0x001ea80000300800 */
[----:B------:R-:W3:Y:S01]  /*3b950*/  LDL.LU R193, [R1+0x308] ;  /* 0x0003080001c17983 */ /* 0x000ee20000300800 */
[----:B------:R-:W-:-:S03]  /*3b960*/  IMAD.WIDE R188, R55, 0x2, R64 ;  /* 0x0000000237bc7825 */ /* 0x000fc600078e0240 */
[----:B------:R-:W3:Y:S04]  /*3b970*/  LDL.LU R194, [R1+0x854] ;  /* 0x0008540001c27983 */ /* 0x000ee80000300800 */
[----:B------:R0:W-:Y:S02]  /*3b980*/  @P3 STG.E.U16 desc[UR58][R188.64], R2 ;  /* 0x00000002bc003986 */ /* 0x0001e4000c10153a */
[----:B0-----:R-:W-:-:S05]  /*3b990*/  IMAD.WIDE R188, R57, 0x2, R66 ;  /* 0x0000000239bc7825 */ /* 0x001fca00078e0242 */
        /* <DEDUP_REMOVED lines=15> */
[----:B------:R0:W-:Y:S01]  /*3ba90*/  @P5 STG.E.U16 desc[UR58][R188.64], R54 ;  /* 0x00000036bc005986 */ /* 0x0001e2000c10153a */
[----:B------:R-:W-:Y:S01]  /*3baa0*/  LOP3.LUT P4, RZ, R59, 0x1000, RZ, 0xc0, !PT ;  /* 0x000010003bff7812 */ /* 0x000fe2000788c0ff */
[----:B0-----:R-:W-:Y:S02]  /*3bab0*/  IMAD.WIDE R188, R53, 0x2, R64 ;  /* 0x0000000235bc7825 */ /* 0x001fe400078e0240 */
[----:B------:R-:W4:Y:S04]  /*3bac0*/  LDL.LU R53, [R1+0x860] ;  /* 0x0008600001357983 */ /* 0x000f280000300800 */
[----:B------:R2:W-:Y:S04]  /*3bad0*/  @P6 STG.E.U16 desc[UR58][R188.64], R2 ;  /* 0x00000002bc006986 */ /* 0x0005e8000c10153a */
[----:B------:R-:W4:Y:S01]  /*3bae0*/  LDL.LU R54, [R1+0x2e0] ;  /* 0x0002e00001367983 */ /* 0x000f220000300800 */
[----:B------:R-:W-:-:S02]  /*3baf0*/  LOP3.LUT P3, RZ, R59, 0x2000, RZ, 0xc0, !PT ;  /* 0x000020003bff7812 */ /* 0x000fc4000786c0ff */
[----:B------:R-:W-:Y:S01]  /*3bb00*/  LOP3.LUT P0, RZ, R59, 0x80000, RZ, 0xc0, !PT ;  /* 0x000800003bff7812 */ /* 0x000fe2000780c0ff */
[----:B--2---:R-:W-:-:S05]  /*3bb10*/  IMAD.WIDE R188, R56, 0x2, R66 ;  /* 0x0000000238bc7825 */ /* 0x004fca00078e0242 */
[----:B---3--:R0:W-:Y:S01]  /*3bb20*/  @P2 STG.E.U16 desc[UR58][R188.64], R193 ;  /* 0x000000c1bc002986 */ /* 0x0081e2000c10153a */
[----:B------:R-:W-:Y:S01]  /*3bb30*/  PRMT R2, R193, 0x7632, R2 ;  /* 0x00007632c1027816 */ /* 0x000fe20000000002 */
[----:B0-----:R-:W-:Y:S02]  /*3bb40*/  IMAD.WIDE R188, R56, 0x2, R64 ;  /* 0x0000000238bc7825 */ /* 0x001fe400078e0240 */
[----:B------:R-:W2:Y:S04]  /*3bb50*/  LDL.LU R56, [R1+0x864] ;  /* 0x0008640001387983 */ /* 0x000ea80000300800 */
[----:B------:R0:W-:Y:S02]  /*3bb60*/  @P4 STG.E.U16 desc[UR58][R188.64], R2 ;  /* 0x00000002bc004986 */ /* 0x0001e4000c10153a */
[----:B0-----:R-:W-:-:S05]  /*3bb70*/  IMAD.WIDE R188, R194, 0x2, R66 ;  /* 0x00000002c2bc7825 */ /* 0x001fca00078e0242 */
[----:B------:R0:W-:Y:S01]  /*3bb80*/  @P3 STG.E.U16 desc[UR58][R188.64], R57 ;  /* 0x00000039bc003986 */ /* 0x0001e2000c10153a */
        /* <DEDUP_REMOVED lines=38> */
[----:B------:R0:W-:Y:S01]  /*3bdf0*/  @P0 STG.E.U16 desc[UR58][R188.64], R54 ;  /* 0x00000036bc000986 */ /* 0x0001e2000c10153a */
[----:B------:R-:W-:Y:S01]  /*3be00*/  LOP3.LUT P2, RZ, R59, 0x400000, RZ, 0xc0, !PT ;  /* 0x004000003bff7812 */ /* 0x000fe2000784c0ff */
[----:B0-----:R-:W-:-:S05]  /*3be10*/  IMAD.WIDE R188, R53, 0x2, R64 ;  /* 0x0000000235bc7825 */ /* 0x001fca00078e0240 */
[----:B------:R0:W-:Y:S01]  /*3be20*/  @P1 STG.E.U16 desc[UR58][R188.64], R2 ;  /* 0x00000002bc001986 */ /* 0x0001e2000c10153a */
[----:B------:R-:W-:Y:S02]  /*3be30*/  LOP3.LUT P4, RZ, R59, 0x800000, RZ, 0xc0, !PT ;  /* 0x008000003bff7812 */ /* 0x000fe4000788c0ff */
[----:B0-----:R-:W-:Y:S01]  /*3be40*/  PRMT R2, R58, 0x7632, R2 ;  /* 0x000076323a027816 */ /* 0x001fe20000000002 */
[----:B--2---:R-:W-:-:S05]  /*3be50*/  IMAD.WIDE R188, R56, 0x2, R66 ;  /* 0x0000000238bc7825 */ /* 0x004fca00078e0242 */
[----:B------:R0:W-:Y:S02]  /*3be60*/  @P6 STG.E.U16 desc[UR58][R188.64], R58 ;  /* 0x0000003abc006986 */ /* 0x0001e4000c10153a */
[----:B0-----:R-:W-:Y:S02]  /*3be70*/  IMAD.WIDE R188, R56, 0x2, R64 ;  /* 0x0000000238bc7825 */ /* 0x001fe400078e0240 */
[----:B------:R-:W2:Y:S04]  /*3be80*/  LDL.LU R58, [R1+0x1238] ;  /* 0x00123800013a7983 */ /* 0x000ea80000300800 */
[----:B------:R-:W4:Y:S04]  /*3be90*/  LDL.LU R56, [R1+0x870] ;  /* 0x0008700001387983 */ /* 0x000f280000300800 */
[----:B------:R-:W2:Y:S04]  /*3bea0*/  LDL.LU R54, [R1+0x2e8] ;  /* 0x0002e80001367983 */ /* 0x000ea80000300800 */
[----:B------:R3:W-:Y:S04]  /*3beb0*/  @P2 STG.E.U16 desc[UR58][R188.64], R2 ;  /* 0x00000002bc002986 */ /* 0x0007e8000c10153a */
[----:B------:R-:W2:Y:S01]  /*3bec0*/  LDL.LU R190, [R1+0x874] ;  /* 0x0008740001be7983 */ /* 0x000ea20000300800 */
[----:B---3--:R-:W-:-:S05]  /*3bed0*/  IMAD.WIDE R188, R57, 0x2, R66 ;  /* 0x0000000239bc7825 */ /* 0x008fca00078e0242 */
[----:B------:R0:W-:Y:S02]  /*3bee0*/  @P4 STG.E.U16 desc[UR58][R188.64], R194 ;  /* 0x000000c2bc004986 */ /* 0x0001e4000c10153a */
[----:B0-----:R-:W-:Y:S02]  /*3bef0*/  IMAD.WIDE R188, R57, 0x2, R64 ;  /* 0x0000000239bc7825 */ /* 0x001fe400078e0240 */
[----:B------:R-:W3:Y:S04]  /*3bf00*/  LDL.LU R57, [R1+0x2fc] ;  /* 0x0002fc0001397983 */ /* 0x000ee80000300800 */
[----:B------:R-:W3:Y:S04]  /*3bf10*/  LDL.LU R52, [R1+0x878] ;  /* 0x0008780001347983 */ /* 0x000ee80000300800 */
[----:B------:R-:W3:Y:S04]  /*3bf20*/  LDL.LU R53, [R1+0x2ec] ;  /* 0x0002ec0001357983 */ /* 0x000ee80000300800 */
[----:B------:R-:W3:Y:S01]  /*3bf30*/  LDL.LU R192, [R1+0x87c] ;  /* 0x00087c0001c07983 */ /* 0x000ee20000300800 */
[----:B------:R-:W-:-:S03]  /*3bf40*/  LOP3.LUT P3, RZ, R59, 0x1000000, RZ, 0xc0, !PT ;  /* 0x010000003bff7812 */ /* 0x000fc6000786c0ff */
[----:B------:R-:W3:Y:S01]  /*3bf50*/  LDL.LU R193, [R1+0x2d0] ;  /* 0x0002d00001c17983 */ /* 0x000ee20000300800 */
[C---:B------:R-:W-:Y:S02]  /*3bf60*/  LOP3.LUT P5, RZ, R59.reuse, 0x2000000, RZ, 0xc0, !PT ;  /* 0x020000003bff7812 */ /* 0x040fe400078ac0ff */
[----:B------:R-:W-:Y:S02]  /*3bf70*/  PRMT R2, R194, 0x7632, R2 ;  /* 0x00007632c2027816 */ /* 0x000fe40000000002 */
[C---:B------:R-:W-:Y:S01]  /*3bf80*/  LOP3.LUT P6, RZ, R59.reuse, 0x4000000, RZ, 0xc0, !PT ;  /* 0x040000003bff7812 */ /* 0x040fe200078cc0ff */
[----:B------:R-:W3:Y:S04]  /*3bf90*/  LDL.LU R194, [R1+0x880] ;  /* 0x0008800001c27983 */ /* 0x000ee80000300800 */
[----:B------:R0:W-:Y:S01]  /*3bfa0*/  @P3 STG.E.U16 desc[UR58][R188.64], R2 ;  /* 0x00000002bc003986 */ /* 0x0001e2000c10153a */
[----:B------:R-:W-:-:S02]  /*3bfb0*/  LOP3.LUT P1, RZ, R59, 0x8000000, RZ, 0xc0, !PT ;  /* 0x080000003bff7812 */ /* 0x000fc4000782c0ff */
        /* <DEDUP_REMOVED lines=9> */
[----:B----4-:R-:W-:Y:S01]  /*3c050*/  IMAD.WIDE R188, R56, 0x2, R66 ;  /* 0x0000000238bc7825 */ /* 0x010fe200078e0242 */
[----:B--2---:R-:W-:-:S04]  /*3c060*/  PRMT R2, R54, 0x7632, R2 ;  /* 0x0000763236027816 */ /* 0x004fc80000000002 */
[----:B------:R0:W-:Y:S02]  /*3c070*/  @P1 STG.E.U16 desc[UR58][R188.64], R54 ;  /* 0x00000036bc001986 */ /* 0x0001e4000c10153a */
[----:B0-----:R-:W-:Y:S02]  /*3c080*/  IMAD.WIDE R188, R56, 0x2, R64 ;  /* 0x0000000238bc7825 */ /* 0x001fe400078e0240 */
[----:B------:R-:W2:Y:S04]  /*3c090*/  LDL.LU R56, [R1+0x2d4] ;  /* 0x0002d40001387983 */ /* 0x000ea80000300800 */
[----:B------:R0:W-:Y:S04]  /*3c0a0*/  @P4 STG.E.U16 desc[UR58][R188.64], R2 ;  /* 0x00000002bc004986 */ /* 0x0001e8000c10153a */
[----:B------:R-:W4:Y:S01]  /*3c0b0*/  LDL.LU R54, [R1+0x1234] ;  /* 0x0012340001367983 */ /* 0x000f220000300800 */
[----:B0-----:R-:W-:Y:S01]  /*3c0c0*/  IMAD.WIDE R188, R190, 0x2, R66 ;  /* 0x00000002bebc7825 */ /* 0x001fe200078e0242 */
[----:B---3--:R-:W-:-:S04]  /*3c0d0*/  PRMT R2, R57, 0x7632, R2 ;  /* 0x0000763239027816 */ /* 0x008fc80000000002 */
[----:B------:R0:W-:Y:S04]  /*3c0e0*/  @P2 STG.E.U16 desc[UR58][R188.64], R57 ;  /* 0x00000039bc002986 */ /* 0x0001e8000c10153a */
[----:B0-----:R-:W3:Y:S01]  /*3c0f0*/  LDL.LU R57, [R1+0x888] ;  /* 0x0008880001397983 */ /* 0x001ee20000300800 */
[----:B------:R-:W-:-:S03]  /*3c100*/  IMAD.WIDE R188, R190, 0x2, R64 ;  /* 0x00000002bebc7825 */ /* 0x000fc600078e0240 */
[----:B------:R-:W4:Y:S01]  /*3c110*/  LDL.LU R190, [R1+0x2c4] ;  /* 0x0002c40001be7983 */ /* 0x000f220000300800 */
[----:B------:R-:W-:Y:S02]  /*3c120*/  LOP3.LUT P0, RZ, R58, 0x8, RZ, 0xc0, !PT ;  /* 0x000000083aff7812 */ /* 0x000fe4000780c0ff */
[----:B------:R-:W-:-:S11]  /*3c130*/  LOP3.LUT R191, R191, 0xffffffdf, RZ, 0xc0, !PT ;  /* 0xffffffdfbfbf7812 */ /* 0x000fd600078ec0ff */
        /* <DEDUP_REMOVED lines=16> */
[C---:B------:R-:W-:Y:S01]  /*3c240*/  LOP3.LUT P0, RZ, R191.reuse, 0x100, RZ, 0xc0, !PT ;  /* 0x00000100bfff7812 */ /* 0x040fe2000780c0ff */
        /* <DEDUP_REMOVED lines=16> */
[----:B------:R0:W-:Y:S01]  /*3c350*/  @P0 STG.E.U16 desc[UR58][R188.64], R195 ;  /* 0x000000c3bc000986 */ /* 0x0001e2000c10153a */
[----:B------:R-:W-:Y:S01]  /*3c360*/  LOP3.LUT P1, RZ, R58, 0x40, RZ, 0xc0, !PT ;  /* 0x000000403aff7812 */ /* 0x000fe2000782c0ff */
[----:B0-----:R-:W-:-:S05]  /*3c370*/  IMAD.WIDE R188, R194, 0x2, R64 ;  /* 0x00000002c2bc7825 */ /* 0x001fca00078e0240 */
[----:B------:R0:W-:Y:S01]  /*3c380*/  @P3 STG.E.U16 desc[UR58][R188.64], R2 ;  /* 0x00000002bc003986 */ /* 0x0001e2000c10153a */
[----:B------:R-:W-:Y:S01]  /*3c390*/  LOP3.LUT P4, RZ, R58, 0x80, RZ, 0xc0, !PT ;  /* 0x000000803aff7812 */ /* 0x000fe2000788c0ff */
[----:B0-----:R-:W-:-:S05]  /*3c3a0*/  IMAD.WIDE R188, R55, 0x2, R66 ;  /* 0x0000000237bc7825 */ /* 0x001fca00078e0242 */
[----:B--2---:R0:W-:Y:S01]  /*3c3b0*/  @P6 STG.E.U16 desc[UR58][R188.64], R56 ;  /* 0x00000038bc006986 */ /* 0x0041e2000c10153a */
[----:B------:R-:W-:Y:S01]  /*3c3c0*/  PRMT R2, R56, 0x7632, R2 ;  /* 0x0000763238027816 */ /* 0x000fe20000000002 */
[----:B0-----:R-:W-:Y:S02]  /*3c3d0*/  IMAD.WIDE R188, R55, 0x2, R64 ;  /* 0x0000000237bc7825 */ /* 0x001fe400078e0240 */
[----:B------:R-:W2:Y:S04]  /*3c3e0*/  LDL.LU R56, [R1+0x890] ;  /* 0x0008900001387983 */ /* 0x000ea80000300800 */
[----:B------:R3:W-:Y:S02]  /*3c3f0*/  @P1 STG.E.U16 desc[UR58][R188.64], R2 ;  /* 0x00000002bc001986 */ /* 0x0007e4000c10153a */
[----:B---3--:R-:W-:-:S05]  /*3c400*/  IMAD.WIDE R188, R57, 0x2, R66 ;  /* 0x0000000239bc7825 */ /* 0x008fca00078e0242 */
[----:B----4-:R0:W-:Y:S02]  /*3c410*/  @P4 STG.E.U16 desc[UR58][R188.64], R190 ;  /* 0x000000bebc004986 */ /* 0x0101e4000c10153a */
[----:B0-----:R-:W-:Y:S02]  /*3c420*/  IMAD.WIDE R188, R57, 0x2, R64 ;  /* 0x0000000239bc7825 */ /* 0x001fe400078e0240 */
[----:B------:R-:W3:Y:S04]  /*3c430*/  LDL.LU R57, [R1+0x2c8] ;  /* 0x0002c80001397983 */ /* 0x000ee80000300800 */
[----:B------:R-:W4:Y:S04]  /*3c440*/  LDL.LU R192, [R1+0x894] ;  /* 0x0008940001c07983 */ /* 0x000f280000300800 */
        /* <DEDUP_REMOVED lines=11> */
[----:B0-----:R-:W-:-:S05]  /*3c500*/  IMAD.WIDE R188, R52, 0x2, R66 ;  /* 0x0000000234bc7825 */ /* 0x001fca00078e0242 */
[----:B------:R0:W-:Y:S01]  /*3c510*/  @P5 STG.E.U16 desc[UR58][R188.64], R53 ;  /* 0x00000035bc005986 */ /* 0x0001e2000c10153a */
[----:B------:R-:W-:Y:S01]  /*3c520*/  PRMT R2, R53, 0x7632, R2 ;  /* 0x0000763235027816 */ /* 0x000fe20000000002 */
        /* <DEDUP_REMOVED lines=11> */
[----:B------:R-:W3:Y:S04]  /*3c5e0*/  LDL.LU R57, [R1+0x1230] ;  /* 0x0012300001397983 */ /* 0x000ee80000300800 */
[----:B------:R4:W-:Y:S02]  /*3c5f0*/  @P4 STG.E.U16 desc[UR58][R188.64], R2 ;  /* 0x00000002bc004986 */ /* 0x0009e4000c10153a */
[----:B----4-:R-:W-:Y:S01]  /*3c600*/  IMAD.WIDE R188, R192, 0x2, R66 ;  /* 0x00000002c0bc7825 */ /* 0x010fe200078e0242 */
[----:B------:R-:W-:-:S04]  /*3c610*/  PRMT R2, R55, 0x7632, R2 ;  /* 0x0000763237027816 */ /* 0x000fc80000000002 */
[----:B------:R0:W-:Y:S04]  /*3c620*/  @P1 STG.E.U16 desc[UR58][R188.64], R55 ;  /* 0x00000037bc001986 */ /* 0x0001e8000c10153a */
[----:B0-----:R-:W4:Y:S01]  /*3c630*/  LDL.LU R55, [R1+0x8a8] ;  /* 0x0008a80001377983 */ /* 0x001f220000300800 */
        /* <DEDUP_REMOVED lines=8> */
[C---:B------:R-:W-:Y:S02]  /*3c6c0*/  LOP3.LUT P0, RZ, R58.reuse, 0x20000, RZ, 0xc0, !PT ;  /* 0x000200003aff7812 */ /* 0x040fe4000780c0ff */
        /* <DEDUP_REMOVED lines=29> */
[----:B0-----:R-:W-:Y:S02]  /*3c8a0*/  IMAD.WIDE R188, R52, 0x2, R64 ;  /* 0x0000000234bc7825 */ /* 0x001fe400078e0240 */
[----:B------:R-:W4:Y:S04]  /*3c8b0*/  LDL.LU R53, [R1+0x8b0] ;  /* 0x0008b00001357983 */ /* 0x000f280000300800 */
[----:B------:R2:W-:Y:S01]  /*3c8c0*/  @P2 STG.E.U16 desc[UR58][R188.64], R2 ;  /* 0x00000002bc002986 */ /* 0x0005e2000c10153a */
[C---:B------:R-:W-:Y:S02]  /*3c8d0*/  LOP3.LUT P3, RZ, R58.reuse, 0x400000, RZ, 0xc0, !PT ;  /* 0x004000003aff7812 */ /* 0x040fe4000786c0ff */
[----:B------:R-:W-:Y:S01]  /*3c8e0*/  LOP3.LUT P4, RZ, R58, 0x800000, RZ, 0xc0, !PT ;  /* 0x008000003aff7812 */ /* 0x000fe2000788c0ff */
[----:B--2---:R-:W-:-:S05]  /*3c8f0*/  IMAD.WIDE R188, R56, 0x2, R66 ;  /* 0x0000000238bc7825 */ /* 0x004fca00078e0242 */
[----:B---3--:R0:W-:Y:S01]  /*3c900*/  @P6 STG.E.U16 desc[UR58][R188.64], R57 ;  /* 0x00000039bc006986 */ /* 0x0081e2000c10153a */
[----:B------:R-:W-:Y:S01]  /*3c910*/  PRMT R2, R57, 0x7632, R2 ;  /* 0x0000763239027816 */ /* 0x000fe20000000002 */
[----:B0-----:R-:W-:Y:S02]  /*3c920*/  IMAD.WIDE R188, R56, 0x2, R64 ;  /* 0x0000000238bc7825 */ /* 0x001fe400078e0240 */
[----:B------:R-:W2:Y:S04]  /*3c930*/  LDL.LU R56, [R1+0x2a8] ;  /* 0x0002a80001387983 */ /* 0x000ea80000300800 */
[----:B------:R-:W3:Y:S04]  /*3c940*/  LDL.LU R57, [R1+0x122c] ;  /* 0x00122c0001397983 */ /* 0x000ee80000300800 */
[----:B------:R4:W-:Y:S04]  /*3c950*/  @P3 STG.E.U16 desc[UR58][R188.64], R2 ;  /* 0x00000002bc003986 */ /* 0x0009e8000c10153a */
[----:B------:R-:W2:Y:S01]  /*3c960*/  LDL.LU R195, [R1+0x8b4] ;  /* 0x0008b40001c37983 */ /* 0x000ea20000300800 */
[----:B----4-:R-:W-:-:S05]  /*3c970*/  IMAD.WIDE R188, R55, 0x2, R66 ;  /* 0x0000000237bc7825 */ /* 0x010fca00078e0242 */
[----:B------:R0:W-:Y:S02]  /*3c980*/  @P4 STG.E.U16 desc[UR58][R188.64], R192 ;  /* 0x000000c0bc004986 */ /* 0x0001e4000c10153a */
[----:B0-----:R-:W-:Y:S02]  /*3c990*/  IMAD.WIDE R188, R55, 0x2, R64 ;  /* 0x0000000237bc7825 */ /* 0x001fe400078e0240 */
[----:B------:R-:W4:Y:S04]  /*3c9a0*/  LDL.LU R55, [R1+0x2bc] ;  /* 0x0002bc0001377983 */ /* 0x000f280000300800 */
[----:B------:R-:W4:Y:S04]  /*3c9b0*/  LDL.LU R190, [R1+0x8b8] ;  /* 0x0008b80001be7983 */ /* 0x000f280000300800 */
[----:B------:R-:W4:Y:S01]  /*3c9c0*/  LDL.LU R52, [R1+0x2ac] ;  /* 0x0002ac0001347983 */ /* 0x000f220000300800 */
[----:B------:R-:W-:-:S02]  /*3c9d0*/  LOP3.LUT R59, R59, 0xdfffffff, RZ, 0xc0, !PT ;  /* 0xdfffffff3b3b7812 */ /* 0x000fc400078ec0ff */
[C---:B------:R-:W-:Y:S02]  /*3c9e0*/  LOP3.LUT P1, RZ, R58.reuse, 0x1000000, RZ, 0xc0, !PT ;  /* 0x010000003aff7812 */ /* 0x040fe4000782c0ff */
[----:B------:R-:W-:Y:S02]  /*3c9f0*/  LOP3.LUT P5, RZ, R58, 0x2000000, RZ, 0xc0, !PT ;  /* 0x020000003aff7812 */ /* 0x000fe400078ac0ff */
[----:B------:R-:W-:Y:S02]  /*3ca00*/  PRMT R2, R192, 0x7632, R2 ;  /* 0x00007632c0027816 */ /* 0x000fe40000000002 */
[C---:B------:R-:W-:Y:S02]  /*3ca10*/  LOP3.LUT P6, RZ, R58.reuse, 0x4000000, RZ, 0xc0, !PT ;  /* 0x040000003aff7812 */ /* 0x040fe400078cc0ff */
[----:B------:R-:W-:-:S05]  /*3ca20*/  LOP3.LUT P2, RZ, R58, 0x8000000, RZ, 0xc0, !PT ;  /* 0x080000003aff7812 */ /* 0x000fca000784c0ff */
[----:B------:R0:W-:Y:S01]  /*3ca30*/  @P1 STG.E.U16 desc[UR58][R188.64], R2 ;  /* 0x00000002bc001986 */ /* 0x0001e2000c10153a */
[C---:B------:R-:W-:Y:S02]  /*3ca40*/  LOP3.LUT P4, RZ, R58.reuse, 0x10000000, RZ, 0xc0, !PT ;  /* 0x100000003aff7812 */ /* 0x040fe4000788c0ff */
[----:B------:R-:W-:Y:S02]  /*3ca50*/  LOP3.LUT P3, RZ, R58, 0x20000000, RZ, 0xc0, !PT ;  /* 0x200000003aff7812 */ /* 0x000fe4000786c0ff */
[----:B------:R-:W-:Y:S01]  /*3ca60*/  LOP3.LUT R191, R191, 0xfffffffe, RZ, 0xc0, !PT ;  /* 0xfffffffebfbf7812 */ /* 0x000fe200078ec0ff */
[----:B0-----:R-:W-:-:S05]  /*3ca70*/  IMAD.WIDE R188, R193, 0x2, R66 ;  /* 0x00000002c1bc7825 */ /* 0x001fca00078e0242 */
[----:B------:R0:W-:Y:S01]  /*3ca80*/  @P5 STG.E.U16 desc[UR58][R188.64], R194 ;  /* 0x000000c2bc005986 */ /* 0x0001e2000c10153a */
[----:B------:R-:W-:Y:S01]  /*3ca90*/  PRMT R2, R194, 0x7632, R2 ;  /* 0x00007632c2027816 */ /* 0x000fe20000000002 */
[----:B0-----:R-:W-:-:S05]  /*3caa0*/  IMAD.WIDE R188, R193, 0x2, R64 ;  /* 0x00000002c1bc7825 */ /* 0x001fca00078e0240 */
[----:B------:R0:W-:Y:S01]  /*3cab0*/  @P6 STG.E.U16 desc[UR58][R188.64], R2 ;  /* 0x00000002bc006986 */ /* 0x0001e2000c10153a */
[----:B------:R-:W-:Y:S01]  /*3cac0*/  LOP3.LUT P5, RZ, R58, 0x40000000, RZ, 0xc0, !PT ;  /* 0x400000003aff7812 */ /* 0x000fe200078ac0ff */
[----:B0-----:R-:W-:Y:S01]  /*3cad0*/  IMAD.WIDE R188, R53, 0x2, R66 ;  /* 0x0000000235bc7825 */ /* 0x001fe200078e0242 */
[----:B---3--:R-:W-:-:S13]  /*3cae0*/  LOP3.LUT P0, RZ, R57, 0x8, RZ, 0xc0, !PT ;  /* 0x0000000839ff7812 */ /* 0x008fda000780c0ff */
[----:B------:R-:W-:Y:S02]  /*3caf0*/  @P0 LOP3.LUT R59, R59, 0x20000000, RZ, 0xfc, !PT ;  /* 0x200000003b3b0812 */ /* 0x000fe400078efcff */
[----:B------:R-:W-:Y:S02]  /*3cb00*/  LOP3.LUT P0, RZ, R57, 0x4, RZ, 0xc0, !PT ;  /* 0x0000000439ff7812 */ /* 0x000fe4000780c0ff */
[----:B------:R-:W-:-:S11]  /*3cb10*/  LOP3.LUT R59, R59, 0xbfffffff, RZ, 0xc0, !PT ;  /* 0xbfffffff3b3b7812 */ /* 0x000fd600078ec0ff */
[----:B------:R-:W-:Y:S02]  /*3cb20*/  @P0 LOP3.LUT R59, R59, 0x40000000, RZ, 0xfc, !PT ;  /* 0x400000003b3b0812 */ /* 0x000fe400078efcff */
[----:B------:R-:W-:Y:S02]  /*3cb30*/  LOP3.LUT P0, RZ, R57, 0x2, RZ, 0xc0, !PT ;  /* 0x0000000239ff7812 */ /* 0x000fe4000780c0ff */
[----:B------:R-:W-:Y:S01]  /*3cb40*/  LOP3.LUT R59, R59, 0x7fffffff, RZ, 0xc0, !PT ;  /* 0x7fffffff3b3b7812 */ /* 0x000fe200078ec0ff */
[----:B--2---:R0:W-:Y:S01]  /*3cb50*/  @P2 STG.E.U16 desc[UR58][R188.64], R56 ;  /* 0x00000038bc002986 */ /* 0x0041e2000c10153a */
[----:B------:R-:W-:-:S09]  /*3cb60*/  PRMT R2, R56, 0x7632, R2 ;  /* 0x0000763238027816 */ /* 0x000fd20000000002 */
[----:B------:R-:W-:Y:S02]  /*3cb70*/  @P0 LOP3.LUT R59, R59, 0x80000000, RZ, 0xfc, !PT ;  /* 0x800000003b3b0812 */ /* 0x000fe400078efcff */
[----:B------:R-:W-:Y:S01]  /*3cb80*/  LOP3.LUT P0, RZ, R57, 0x1, RZ, 0xc0, !PT ;  /* 0x0000000139ff7812 */ /* 0x000fe2000780c0ff */
[----:B0-----:R-:W-:-:S05]  /*3cb90*/  IMAD.WIDE R188, R53, 0x2, R64 ;  /* 0x0000000235bc7825 */ /* 0x001fca00078e0240 */
[----:B------:R0:W-:Y:S07]  /*3cba0*/  @P4 STG.E.U16 desc[UR58][R188.64], R2 ;  /* 0x00000002bc004986 */ /* 0x0001ee000c10153a */
[----:B------:R-:W-:Y:S01]  /*3cbb0*/  @P0 LOP3.LUT R191, R191, 0x1, RZ, 0xfc, !PT ;  /* 0x00000001bfbf0812 */ /* 0x000fe200078efcff */
[----:B0-----:R-:W-:Y:S01]  /*3cbc0*/  IMAD.WIDE R188, R195, 0x2, R66 ;  /* 0x00000002c3bc7825 */ /* 0x001fe200078e0242 */
[----:B------:R-:W-:Y:S02]  /*3cbd0*/  LOP3.LUT P0, RZ, R58, 0x80000000, RZ, 0xc0, !PT ;  /* 0x800000003aff7812 */ /* 0x000fe4000780c0ff */
[----:B----4-:R-:W-:Y:S01]  /*3cbe0*/  PRMT R2, R55, 0x7632, R2 ;  /* 0x0000763237027816 */ /* 0x010fe20000000002 */
[----:B------:R-:W2:Y:S04]  /*3cbf0*/  LDL.LU R58, [R1+0x290] ;  /* 0x00029000013a7983 */ /* 0x000ea80000300800 */
[----:B------:R0:W-:Y:S04]  /*3cc00*/  @P3 STG.E.U16 desc[UR58][R188.64], R55 ;  /* 0x00000037bc003986 */ /* 0x0001e8000c10153a */
[----:B------:R-:W3:Y:S04]  /*3cc10*/  LDL.LU R192, [R1+0x8c0] ;  /* 0x0008c00001c07983 */ /* 0x000ee80000300800 */
[----:B------:R-:W4:Y:S01]  /*3cc20*/  LDL.LU R193, [R1+0x280] ;  /* 0x0002800001c17983 */ /* 0x000f220000300800 */
[----:B0-----:R-:W-:-:S03]  /*3cc30*/  IMAD.WIDE R188, R195, 0x2, R64 ;  /* 0x00000002c3bc7825 */ /* 0x001fc600078e0240 */
[----:B------:R-:W4:Y:S04]  /*3cc40*/  LDL.LU R194, [R1+0x8c4] ;  /* 0x0008c40001c27983 */ /* 0x000f280000300800 */
[----:B------:R0:W-:Y:S04]  /*3cc50*/  @P5 STG.E.U16 desc[UR58][R188.64], R2 ;  /* 0x00000002bc005986 */ /* 0x0001e8000c10153a */
[----:B------:R-:W4:Y:S04]  /*3cc60*/  LDL.LU R53, [R1+0x294] ;  /* 0x0002940001357983 */ /* 0x000f280000300800 */
[----:B------:R-:W4:Y:S01]  /*3cc70*/  LDL.LU R56, [R1+0x1228] ;  /* 0x0012280001387983 */ /* 0x000f220000300800 */
[----:B0-----:R-:W-:-:S03]  /*3cc80*/  IMAD.WIDE R188, R190, 0x2, R66 ;  /* 0x00000002bebc7825 */ /* 0x001fc600078e0242 */
[----:B------:R-:W4:Y:S04]  /*3cc90*/  LDL.LU R55, [R1+0x8c8] ;  /* 0x0008c80001377983 */ /* 0x000f280000300800 */
[----:B------:R0:W-:Y:S01]  /*3cca0*/  @P0 STG.E.U16 desc[UR58][R188.64], R52 ;  /* 0x00000034bc000986 */ /* 0x0001e2000c10153a */
[----:B------:R-:W-:-:S03]  /*3ccb0*/  LOP3.LUT P0, RZ, R191, 0x1, RZ, 0xc0, !PT ;  /* 0x00000001bfff7812 */ /* 0x000fc6000780c0ff */
[----:B------:R-:W4:Y:S04]  /*3ccc0*/  LDL.LU R195, [R1+0x284] ;  /* 0x0002840001c37983 */ /* 0x000f280000300800 */
[----:B------:R-:W3:Y:S01]  /*3ccd0*/  LDL.LU R191, [R1+0x8bc] ;  /* 0x0008bc0001bf7983 */ /* 0x000ee20000300800 */
[----:B------:R-:W-:Y:S01]  /*3cce0*/  PRMT R2, R52, 0x7632, R2 ;  /* 0x0000763234027816 */ /* 0x000fe20000000002 */
[----:B0-----:R-:W-:Y:S01]  /*3ccf0*/  IMAD.WIDE R188, R190, 0x2, R64 ;  /* 0x00000002bebc7825 */ /* 0x001fe200078e0240 */
[----:B------:R-:W-:Y:S01]  /*3cd00*/  LOP3.LUT P1, RZ, R57, 0x10, RZ, 0xc0, !PT ;  /* 0x0000001039ff7812 */ /* 0x000fe2000782c0ff */
[----:B------:R-:W4:Y:S04]  /*3cd10*/  LDL.LU R190, [R1+0x8cc] ;  /* 0x0008cc0001be7983 */ /* 0x000f280000300800 */
[----:B------:R2:W-:Y:S01]  /*3cd20*/  @P0 STG.E.U16 desc[UR58][R188.64], R2 ;  /* 0x00000002bc000986 */ /* 0x0005e2000c10153a */
[----:B------:R-:W-:-:S02]  /*3cd30*/  LOP3.LUT P0, RZ, R59, 0x80000000, RZ, 0xc0, !PT ;  /* 0x800000003bff7812 */ /* 0x000fc4000780c0ff */
[C---:B------:R-:W-:Y:S01]  /*3cd40*/  LOP3.LUT P6, RZ, R57.reuse, 0x20, RZ, 0xc0, !PT ;  /* 0x0000002039ff7812 */ /* 0x040fe200078cc0ff */
[----:B------:R-:W4:Y:S01]  /*3cd50*/  LDL.LU R52, [R1+0x298] ;  /* 0x0002980001347983 */ /* 0x000f220000300800 */
[C---:B------:R-:W-:Y:S02]  /*3cd60*/  LOP3.LUT P2, RZ, R57.reuse, 0x40, RZ, 0xc0, !PT ;  /* 0x0000004039ff7812 */ /* 0x040fe4000784c0ff */
[----:B------:R-:W-:Y:S02]  /*3cd70*/  LOP3.LUT P4, RZ, R57, 0x80, RZ, 0xc0, !PT ;  /* 0x0000008039ff7812 */ /* 0x000fe4000788c0ff */
[----:B--2---:R-:W-:Y:S01]  /*3cd80*/  PRMT R2, R58, 0x7632, R2 ;  /* 0x000076323a027816 */ /* 0x004fe20000000002 */
[----:B---3--:R-:W-:-:S05]  /*3cd90*/  IMAD.WIDE R188, R191, 0x2, R66 ;  /* 0x00000002bfbc7825 */ /* 0x008fca00078e0242 */
[----:B------:R0:W-:Y:S01]  /*3cda0*/  @P0 STG.E.U16 desc[UR58][R188.64], R58 ;  /* 0x0000003abc000986 */ /* 0x0001e2000c10153a */
[----:B------:R-:W-:Y:S01]  /*3cdb0*/  LOP3.LUT P0, RZ, R59, 0x40000000, RZ, 0xc0, !PT ;  /* 0x400000003bff7812 */ /* 0x000fe2000780c0ff */
[----:B0-----:R-:W-:-:S12]  /*3cdc0*/  IMAD.WIDE R188, R191, 0x2, R64 ;  /* 0x00000002bfbc7825 */ /* 0x001fd800078e0240 */
[----:B------:R0:W-:Y:S01]  /*3cdd0*/  @P0 STG.E.U16 desc[UR58][R188.64], R2 ;  /* 0x00000002bc000986 */ /* 0x0001e2000c10153a */
[----:B------:R-:W-:Y:S01]  /*3cde0*/  LOP3.LUT P0, RZ, R59, 0x20000000, RZ, 0xc0, !PT ;  /* 0x200000003bff7812 */ /* 0x000fe2000780c0ff */
[----:B0-----:R-:W-:Y:S01]  /*3cdf0*/  IMAD.WIDE R188, R192, 0x2, R66 ;  /* 0x00000002c0bc7825 */ /* 0x001fe200078e0242 */
[----:B----4-:R-:W-:-:S11]  /*3ce00*/  PRMT R2, R193, 0x7632, R2 ;  /* 0x00007632c1027816 */ /* 0x010fd60000000002 */
[----:B------:R0:W-:Y:S02]  /*3ce10*/  @P0 STG.E.U16 desc[UR58][R188.64], R193 ;  /* 0x000000c1bc000986 */ /* 0x0001e4000c10153a */
[----:B0-----:R-:W-:-:S05]  /*3ce20*/  IMAD.WIDE R188, R192, 0x2, R64 ;  /* 0x00000002c0bc7825 */ /* 0x001fca00078e0240 */
[----:B------:R0:W-:Y:S02]  /*3ce30*/  @P1 STG.E.U16 desc[UR58][R188.64], R2 ;  /* 0x00000002bc001986 */ /* 0x0001e4000c10153a */
[----:B0-----:R-:W-:Y:S01]  /*3ce40*/  IMAD.WIDE R188, R194, 0x2, R66 ;  /* 0x00000002c2bc7825 */ /* 0x001fe200078e0242 */
[----:B------:R-:W-:-:S04]  /*3ce50*/  PRMT R2, R53, 0x7632, R2 ;  /* 0x0000763235027816 */ /* 0x000fc80000000002 */
        /* <DEDUP_REMOVED lines=297> */
[----:B0-----:R-:W-:Y:S01]  /*3e0f0*/  IMAD.WIDE R56, R52, 0x2, R66 ;  /* 0x0000000234387825 */ /* 0x001fe200078e0242 */
[----:B---3--:R-:W-:-:S04]  /*3e100*/  PRMT R2, R188, 0x7632, R2 ;  /* 0x00007632bc027816 */ /* 0x008fc80000000002 */
[----:B------:R0:W-:Y:S02]  /*3e110*/  @P1 STG.E.U16 desc[UR58][R56.64], R188 ;  /* 0x000000bc38001986 */ /* 0x0001e4000c10153a */
        /* <DEDUP_REMOVED lines=38> */
[----:B0-----:R-:W2:Y:S01]  /*3e380*/  LDL.LU R52, [R1+0x954] ;  /* 0x0009540001347983 */ /* 0x001ea20000300800 */
[----:B------:R-:W-:-:S03]  /*3e390*/  IMAD.WIDE R56, R194, 0x2, R64 ;  /* 0x00000002c2387825 */ /* 0x000fc600078e0240 */
[----:B------:R-:W3:Y:S04]  /*3e3a0*/  LDL.LU R189, [R1+0x208] ;  /* 0x0002080001bd7983 */ /* 0x000ee80000300800 */
[----:B------:R0:W-:Y:S04]  /*3e3b0*/  @P1 STG.E.U16 desc[UR58][R56.64], R2 ;  /* 0x0000000238001986 */ /* 0x0001e8000c10153a */
[----:B------:R-:W3:Y:S01]  /*3e3c0*/  LDL.LU R191, [R1+0x958] ;  /* 0x0009580001bf7983 */ /* 0x000ee20000300800 */
        /* <DEDUP_REMOVED lines=13> */
[----:B------:R4:W-:Y:S01]  /*3e4a0*/  @P2 STG.E.U16 desc[UR58][R56.64], R2 ;  /* 0x0000000238002986 */ /* 0x0009e2000c10153a */
[----:B------:R-:W-:Y:S01]  /*3e4b0*/  LOP3.LUT P4, RZ, R55, 0x1000, RZ, 0xc0, !PT ;  /* 0x0000100037ff7812 */ /* 0x000fe2000788c0ff */
        /* <DEDUP_REMOVED lines=9> */
[----:B------:R-:W-:Y:S01]  /*3e550*/  LOP3.LUT R59, R59, 0xfffffdff, RZ, 0xc0, !PT ;  /* 0xfffffdff3b3b7812 */ /* 0x000fe200078ec0ff */
        /* <DEDUP_REMOVED lines=55> */
[----:B------:R3:W-:Y:S04]  /*3e8d0*/  @P3 STG.E.U16 desc[UR58][R56.64], R2 ;  /* 0x0000000238003986 */ /* 0x0007e8000c10153a */
[----:B------:R-:W4:Y:S01]  /*3e8e0*/  LDL.LU R190, [R1+0x974] ;  /* 0x0009740001be7983 */ /* 0x000f220000300800 */
[----:B---3--:R-:W-:-:S05]  /*3e8f0*/  IMAD.WIDE R56, R53, 0x2, R66 ;  /* 0x0000000235387825 */ /* 0x008fca00078e0242 */
[----:B------:R0:W-:Y:S02]  /*3e900*/  @P4 STG.E.U16 desc[UR58][R56.64], R191 ;  /* 0x000000bf38004986 */ /* 0x0001e4000c10153a */
[----:B0-----:R-:W-:Y:S02]  /*3e910*/  IMAD.WIDE R56, R53, 0x2, R64 ;  /* 0x0000000235387825 */ /* 0x001fe400078e0240 */
[----:B------:R-:W3:Y:S04]  /*3e920*/  LDL.LU R53, [R1+0x1e8] ;  /* 0x0001e80001357983 */ /* 0x000ee80000300800 */
[----:B------:R-:W2:Y:S04]  /*3e930*/  LDL.LU R58, [R1+0x978] ;  /* 0x00097800013a7983 */ /* 0x000ea80000300800 */
[----:B------:R-:W2:Y:S04]  /*3e940*/  LDL.LU R52, [R1+0x1fc] ;  /* 0x0001fc0001347983 */ /* 0x000ea80000300800 */
[----:B------:R-:W2:Y:S04]  /*3e950*/  LDL.LU R192, [R1+0x97c] ;  /* 0x00097c0001c07983 */ /* 0x000ea80000300800 */
[----:B------:R-:W2:Y:S04]  /*3e960*/  LDL.LU R195, [R1+0x1ec] ;  /* 0x0001ec0001c37983 */ /* 0x000ea80000300800 */
[----:B------:R-:W2:Y:S04]  /*3e970*/  LDL.LU R188, [R1+0x980] ;  /* 0x0009800001bc7983 */ /* 0x000ea80000300800 */
[----:B------:R-:W2:Y:S01]  /*3e980*/  LDL.LU R189, [R1+0x1d0] ;  /* 0x0001d00001bd7983 */ /* 0x000ea20000300800 */
[----:B------:R-:W-:-:S02]  /*3e990*/  LOP3.LUT P1, RZ, R55, 0x1000000, RZ, 0xc0, !PT ;  /* 0x0100000037ff7812 */ /* 0x000fc4000782c0ff */
[----:B------:R-:W-:Y:S02]  /*3e9a0*/  LOP3.LUT P5, RZ, R55, 0x2000000, RZ, 0xc0, !PT ;  /* 0x0200000037ff7812 */ /* 0x000fe400078ac0ff */
[----:B------:R-:W-:Y:S02]  /*3e9b0*/  PRMT R2, R191, 0x7632, R2 ;  /* 0x00007632bf027816 */ /* 0x000fe40000000002 */
[C---:B------:R-:W-:Y:S01]  /*3e9c0*/  LOP3.LUT P6, RZ, R55.reuse, 0x4000000, RZ, 0xc0, !PT ;  /* 0x0400000037ff7812 */ /* 0x040fe200078cc0ff */
[----:B------:R-:W2:Y:S01]  /*3e9d0*/  LDL.LU R191, [R1+0x984] ;  /* 0x0009840001bf7983 */ /* 0x000ea20000300800 */
[----:B------:R-:W-:-:S05]  /*3e9e0*/  LOP3.LUT P2, RZ, R55, 0x8000000, RZ, 0xc0, !PT ;  /* 0x0800000037ff7812 */ /* 0x000fca000784c0ff */
[----:B------:R0:W-:Y:S02]  /*3e9f0*/  @P1 STG.E.U16 desc[UR58][R56.64], R2 ;  /* 0x0000000238001986 */ /* 0x0001e4000c10153a */
[----:B0-----:R-:W-:-:S05]  /*3ea00*/  IMAD.WIDE R56, R193, 0x2, R66 ;  /* 0x00000002c1387825 */ /* 0x001fca00078e0242 */
[----:B------:R0:W-:Y:S01]  /*3ea10*/  @P5 STG.E.U16 desc[UR58][R56.64], R194 ;  /* 0x000000c238005986 */ /* 0x0001e2000c10153a */
[----:B------:R-:W-:Y:S01]  /*3ea20*/  PRMT R2, R194, 0x7632, R2 ;  /* 0x00007632c2027816 */ /* 0x000fe20000000002 */
[----:B0-----:R-:W-:Y:S02]  /*3ea30*/  IMAD.WIDE R56, R193, 0x2, R64 ;  /* 0x00000002c1387825 */ /* 0x001fe400078e0240 */
[----:B------:R-:W2:Y:S04]  /*3ea40*/  LDL.LU R193, [R1+0x1c0] ;  /* 0x0001c00001c17983 */ /* 0x000ea80000300800 */
[----:B------:R4:W-:Y:S04]  /*3ea50*/  @P6 STG.E.U16 desc[UR58][R56.64], R2 ;  /* 0x0000000238006986 */ /* 0x0009e8000c10153a */
[----:B------:R-:W2:Y:S01]  /*3ea60*/  LDL.LU R194, [R1+0x988] ;  /* 0x0009880001c27983 */ /* 0x000ea20000300800 */
[----:B------:R-:W-:-:S02]  /*3ea70*/  LOP3.LUT P4, RZ, R55, 0x10000000, RZ, 0xc0, !PT ;  /* 0x1000000037ff7812 */ /* 0x000fc4000788c0ff */
[----:B------:R-:W-:Y:S02]  /*3ea80*/  LOP3.LUT P3, RZ, R55, 0x20000000, RZ, 0xc0, !PT ;  /* 0x2000000037ff7812 */ /* 0x000fe4000786c0ff */
[----:B------:R-:W-:Y:S01]  /*3ea90*/  LOP3.LUT R59, R59, 0xffffffdf, RZ, 0xc0, !PT ;  /* 0xffffffdf3b3b7812 */ /* 0x000fe200078ec0ff */
[----:B----4-:R-:W-:-:S05]  /*3eaa0*/  IMAD.WIDE R56, R190, 0x2, R66 ;  /* 0x00000002be387825 */ /* 0x010fca00078e0242 */
[----:B---3--:R0:W-:Y:S02]  /*3eab0*/  @P2 STG.E.U16 desc[UR58][R56.64], R53 ;  /* 0x0000003538002986 */ /* 0x0081e4000c10153a */
[----:B0-----:R-:W-:Y:S02]  /*3eac0*/  IMAD.WIDE R56, R190, 0x2, R64 ;  /* 0x00000002be387825 */ /* 0x001fe400078e0240 */
[----:B------:R-:W3:Y:S01]  /*3ead0*/  LDL.LU R190, [R1+0x1d4] ;  /* 0x0001d40001be7983 */ /* 0x000ee20000300800 */
[----:B------:R-:W-:-:S03]  /*3eae0*/  PRMT R2, R53, 0x7632, R2 ;  /* 0x0000763235027816 */ /* 0x000fc60000000002 */
[----:B------:R-:W4:Y:S04]  /*3eaf0*/  LDL.LU R53, [R1+0x1214] ;  /* 0x0012140001357983 */ /* 0x000f280000300800 */
[----:B------:R2:W-:Y:S02]  /*3eb00*/  @P4 STG.E.U16 desc[UR58][R56.64], R2 ;  /* 0x0000000238004986 */ /* 0x0005e4000c10153a */
[----:B--2---:R-:W-:Y:S01]  /*3eb10*/  IMAD.WIDE R56, R58, 0x2, R66 ;  /* 0x000000023a387825 */ /* 0x004fe200078e0242 */
[----:B------:R-:W-:-:S04]  /*3eb20*/  PRMT R2, R52, 0x7632, R2 ;  /* 0x0000763234027816 */ /* 0x000fc80000000002 */
[----:B------:R0:W-:Y:S04]  /*3eb30*/  @P3 STG.E.U16 desc[UR58][R56.64], R52 ;  /* 0x0000003438003986 */ /* 0x0001e8000c10153a */
[----:B0-----:R-:W2:Y:S01]  /*3eb40*/  LDL.LU R52, [R1+0x98c] ;  /* 0x00098c0001347983 */ /* 0x001ea20000300800 */
[----:B------:R-:W-:-:S03]  /*3eb50*/  IMAD.WIDE R56, R58, 0x2, R64 ;  /* 0x000000023a387825 */ /* 0x000fc600078e0240 */
[----:B------:R-:W4:Y:S01]  /*3eb60*/  LDL.LU R58, [R1+0x1c4] ;  /* 0x0001c400013a7983 */ /* 0x000f220000300800 */
[----:B------:R-:W-:-:S13]  /*3eb70*/  LOP3.LUT P0, RZ, R54, 0x8, RZ, 0xc0, !PT ;  /* 0x0000000836ff7812 */ /* 0x000fda000780c0ff */
        /* <DEDUP_REMOVED lines=37> */
[----:B------:R-:W-:-:S04]  /*3edd0*/  LOP3.LUT P2, RZ, R54, 0x40, RZ, 0xc0, !PT ;  /* 0x0000004036ff7812 */ /* 0x000fc8000784c0ff */
[----:B---3--:R0:W-:Y:S01]  /*3ede0*/  @P6 STG.E.U16 desc[UR58][R56.64], R190 ;  /* 0x000000be38006986 */ /* 0x0081e2000c10153a */
[----:B------:R-:W-:-:S03]  /*3edf0*/  PRMT R2, R190, 0x7632, R2 ;  /* 0x00007632be027816 */ /* 0x000fc60000000002 */
[----:B0-----:R-:W3:Y:S04]  /*3ee00*/  LDL.LU R190, [R1+0x994] ;  /* 0x0009940001be7983 */ /* 0x001ee80000300800 */
[----:B------:R-:W3:Y:S01]  /*3ee10*/  LDL.LU R188, [R1+0x1c8] ;  /* 0x0001c80001bc7983 */ /* 0x000ee20000300800 */
[----:B------:R-:W-:Y:S01]  /*3ee20*/  LOP3.LUT P4, RZ, R54, 0x80, RZ, 0xc0, !PT ;  /* 0x0000008036ff7812 */ /* 0x000fe2000788c0ff */
[----:B------:R-:W-:Y:S02]  /*3ee30*/  IMAD.WIDE R56, R194, 0x2, R64 ;  /* 0x00000002c2387825 */ /* 0x000fe400078e0240 */
[----:B------:R-:W3:Y:S04]  /*3ee40*/  LDL.LU R191, [R1+0x998] ;  /* 0x0009980001bf7983 */ /* 0x000ee80000300800 */
[----:B------:R2:W-:Y:S02]  /*3ee50*/  @P2 STG.E.U16 desc[UR58][R56.64], R2 ;  /* 0x0000000238002986 */ /* 0x0005e4000c10153a */
[----:B--2---:R-:W-:-:S05]  /*3ee60*/  IMAD.WIDE R56, R52, 0x2, R66 ;  /* 0x0000000234387825 */ /* 0x004fca00078e0242 */
[----:B----4-:R0:W-:Y:S02]  /*3ee70*/  @P4 STG.E.U16 desc[UR58][R56.64], R58 ;  /* 0x0000003a38004986 */ /* 0x0101e4000c10153a */
[----:B0-----:R-:W-:Y:S02]  /*3ee80*/  IMAD.WIDE R56, R52, 0x2, R64 ;  /* 0x0000000234387825 */ /* 0x001fe400078e0240 */
[----:B------:R-:W2:Y:S04]  /*3ee90*/  LDL.LU R52, [R1+0x1dc] ;  /* 0x0001dc0001347983 */ /* 0x000ea80000300800 */
        /* <DEDUP_REMOVED lines=19> */
[----:B---3--:R-:W-:-:S05]  /*3efd0*/  IMAD.WIDE R56, R190, 0x2, R66 ;  /* 0x00000002be387825 */ /* 0x008fca00078e0242 */
[----:B------:R0:W-:Y:S02]  /*3efe0*/  @P1 STG.E.U16 desc[UR58][R56.64], R188 ;  /* 0x000000bc38001986 */ /* 0x0001e4000c10153a */
[----:B0-----:R-:W-:Y:S02]  /*3eff0*/  IMAD.WIDE R56, R190, 0x2, R64 ;  /* 0x00000002be387825 */ /* 0x001fe400078e0240 */
[----:B------:R-:W3:Y:S01]  /*3f000*/  LDL.LU R190, [R1+0x9a8] ;  /* 0x0009a80001be7983 */ /* 0x000ee20000300800 */
[----:B------:R-:W-:-:S05]  /*3f010*/  PRMT R2, R188, 0x7632, R2 ;  /* 0x00007632bc027816 */ /* 0x000fca0000000002 */
[----:B------:R0:W-:Y:S02]  /*3f020*/  @P4 STG.E.U16 desc[UR58][R56.64], R2 ;  /* 0x0000000238004986 */ /* 0x0001e4000c10153a */
[----:B0-----:R-:W-:-:S05]  /*3f030*/  IMAD.WIDE R56, R191, 0x2, R66 ;  /* 0x00000002bf387825 */ /* 0x001fca00078e0242 */
[----:B--2---:R0:W-:Y:S01]  /*3f040*/  @P2 STG.E.U16 desc[UR58][R56.64], R52 ;  /* 0x0000003438002986 */ /* 0x0041e2000c10153a */
[----:B------:R-:W-:-:S03]  /*3f050*/  PRMT R2, R52, 0x7632, R2 ;  /* 0x0000763234027816 */ /* 0x000fc60000000002 */
[----:B0-----:R-:W2:Y:S01]  /*3f060*/  LDL.LU R52, [R1+0x9ac] ;  /* 0x0009ac0001347983 */ /* 0x001ea20000300800 */
[----:B------:R-:W-:-:S03]  /*3f070*/  IMAD.WIDE R56, R191, 0x2, R64 ;  /* 0x00000002bf387825 */ /* 0x000fc600078e0240 */
[----:B------:R-:W2:Y:S01]  /*3f080*/  LDL.LU R191, [R1+0x1a4] ;  /* 0x0001a40001bf7983 */ /* 0x000ea20000300800 */
        /* <DEDUP_REMOVED lines=15> */
[----:B----4-:R-:W-:Y:S01]  /*3f180*/  IMAD.WIDE R56, R193, 0x2, R66 ;  /* 0x00000002c1387825 */ /* 0x010fe200078e0242 */
        /* <DEDUP_REMOVED lines=23> */
[----:B------:R-:W-:Y:S01]  /*3f300*/  LOP3.LUT P1, RZ, R54, 0x400000, RZ, 0xc0, !PT ;  /* 0x0040000036ff7812 */ /* 0x000fe2000782c0ff */
[----:B---3--:R-:W-:-:S05]  /*3f310*/  IMAD.WIDE R56, R190, 0x2, R66 ;  /* 0x00000002be387825 */ /* 0x008fca00078e0242 */
[----:B------:R0:W-:Y:S04]  /*3f320*/  @P6 STG.E.U16 desc[UR58][R56.64], R53 ;  /* 0x0000003538006986 */ /* 0x0001e8000c10153a */
[----:B0-----:R-:W3:Y:S01]  /*3f330*/  LDL.LU R53, [R1+0x1210] ;  /* 0x0012100001357983 */ /* 0x001ee20000300800 */
[----:B------:R-:W-:Y:S01]  /*3f340*/  LOP3.LUT P4, RZ, R54, 0x800000, RZ, 0xc0, !PT ;  /* 0x0080000036ff7812 */ /* 0x000fe2000788c0ff */
[----:B------:R-:W-:Y:S02]  /*3f350*/  IMAD.WIDE R56, R190, 0x2, R64 ;  /* 0x00000002be387825 */ /* 0x000fe400078e0240 */
[----:B------:R-:W3:Y:S04]  /*3f360*/  LDL.LU R195, [R1+0x9b4] ;  /* 0x0009b40001c37983 */ /* 0x000ee80000300800 */
[----:B------:R2:W-:Y:S02]  /*3f370*/  @P1 STG.E.U16 desc[UR58][R56.64], R2 ;  /* 0x0000000238001986 */ /* 0x0005e4000c10153a */
[----:B--2---:R-:W-:-:S05]  /*3f380*/  IMAD.WIDE R56, R52, 0x2, R66 ;  /* 0x0000000234387825 */ /* 0x004fca00078e0242 */
[----:B------:R0:W-:Y:S02]  /*3f390*/  @P4 STG.E.U16 desc[UR58][R56.64], R191 ;  /* 0x000000bf38004986 */ /* 0x0001e4000c10153a */
[----:B0-----:R-:W-:Y:S02]  /*3f3a0*/  IMAD.WIDE R56, R52, 0x2, R64 ;  /* 0x0000000234387825 */ /* 0x001fe400078e0240 */
[----:B------:R-:W2:Y:S01]  /*3f3b0*/  LDL.LU R52, [R1+0x1a8] ;  /* 0x0001a80001347983 */ /* 0x000ea20000300800 */
[----:B------:R-:W-:-:S03]  /*3f3c0*/  LOP3.LUT R55, R55, 0xdfffffff, RZ, 0xc0, !PT ;  /* 0xdfffffff37377812 */ /* 0x000fc600078ec0ff */
[----:B------:R-:W2:Y:S04]  /*3f3d0*/  LDL.LU R189, [R1+0x9b8] ;  /* 0x0009b80001bd7983 */ /* 0x000ea80000300800 */
[----:B------:R-:W2:Y:S04]  /*3f3e0*/  LDL.LU R190, [R1+0x1bc] ;  /* 0x0001bc0001be7983 */ /* 0x000ea80000300800 */
[----:B------:R-:W2:Y:S01]  /*3f3f0*/  LDL.LU R58, [R1+0x9bc] ;  /* 0x0009bc00013a7983 */ /* 0x000ea20000300800 */
[----:B------:R-:W-:-:S03]  /*3f400*/  LOP3.LUT P2, RZ, R54, 0x1000000, RZ, 0xc0, !PT ;  /* 0x0100000036ff7812 */ /* 0x000fc6000784c0ff */
[----:B------:R-:W2:Y:S01]  /*3f410*/  LDL.LU R192, [R1+0x1ac] ;  /* 0x0001ac0001c07983 */ /* 0x000ea20000300800 */
[----:B------:R-:W-:Y:S02]  /*3f420*/  LOP3.LUT P5, RZ, R54, 0x2000000, RZ, 0xc0, !PT ;  /* 0x0200000036ff7812 */ /* 0x000fe400078ac0ff */
[----:B------:R-:W-:Y:S02]  /*3f430*/  PRMT R2, R191, 0x7632, R2 ;  /* 0x00007632bf027816 */ /* 0x000fe40000000002 */
[----:B------:R-:W-:-:S05]  /*3f440*/  LOP3.LUT R59, R59, 0xfffffffe, RZ, 0xc0, !PT ;  /* 0xfffffffe3b3b7812 */ /* 0x000fca00078ec0ff */
[----:B------:R4:W-:Y:S01]  /*3f450*/  @P2 STG.E.U16 desc[UR58][R56.64], R2 ;  /* 0x0000000238002986 */ /* 0x0009e2000c10153a */
[C---:B------:R-:W-:Y:S02]  /*3f460*/  LOP3.LUT P6, RZ, R54.reuse, 0x4000000, RZ, 0xc0, !PT ;  /* 0x0400000036ff7812 */ /* 0x040fe400078cc0ff */
[C---:B------:R-:W-:Y:S02]  /*3f470*/  LOP3.LUT P3, RZ, R54.reuse, 0x8000000, RZ, 0xc0, !PT ;  /* 0x0800000036ff7812 */ /* 0x040fe4000786c0ff */
[C---:B------:R-:W-:Y:S02]  /*3f480*/  LOP3.LUT P4, RZ, R54.reuse, 0x10000000, RZ, 0xc0, !PT ;  /* 0x1000000036ff7812 */ /* 0x040fe4000788c0ff */
[----:B------:R-:W-:Y:S01]  /*3f490*/  LOP3.LUT P1, RZ, R54, 0x20000000, RZ, 0xc0, !PT ;  /* 0x2000000036ff7812 */ /* 0x000fe2000782c0ff */
[----:B----4-:R-:W-:-:S05]  /*3f4a0*/  IMAD.WIDE R56, R193, 0x2, R66 ;  /* 0x00000002c1387825 */ /* 0x010fca00078e0242 */
[----:B------:R0:W-:Y:S01]  /*3f4b0*/  @P5 STG.E.U16 desc[UR58][R56.64], R194 ;  /* 0x000000c238005986 */ /* 0x0001e2000c10153a */
[----:B------:R-:W-:Y:S02]  /*3f4c0*/  LOP3.LUT P5, RZ, R54, 0x40000000, RZ, 0xc0, !PT ;  /* 0x4000000036ff7812 */ /* 0x000fe400078ac0ff */
[----:B------:R-:W-:Y:S01]  /*3f4d0*/  PRMT R2, R194, 0x7632, R2 ;  /* 0x00007632c2027816 */ /* 0x000fe20000000002 */
[----:B0-----:R-:W-:-:S05]  /*3f4e0*/  IMAD.WIDE R56, R193, 0x2, R64 ;  /* 0x00000002c1387825 */ /* 0x001fca00078e0240 */
[----:B------:R0:W-:Y:S01]  /*3f4f0*/  @P6 STG.E.U16 desc[UR58][R56.64], R2 ;  /* 0x0000000238006986 */ /* 0x0001e2000c10153a */
        /* <DEDUP_REMOVED lines=8> */
[----:B------:R-:W-:-:S13]  /*3f580*/  LOP3.LUT P0, RZ, R53, 0x1, RZ, 0xc0, !PT ;  /* 0x0000000135ff7812 */ /* 0x000fda000780c0ff */
[----:B------:R-:W-:Y:S02]  /*3f590*/  @P0 LOP3.LUT R59, R59, 0x1, RZ, 0xfc, !PT ;  /* 0x000000013b3b0812 */ /* 0x000fe400078efcff */
[----:B------:R-:W-:Y:S02]  /*3f5a0*/  LOP3.LUT P0, RZ, R54, 0x80000000, RZ, 0xc0, !PT ;  /* 0x8000000036ff7812 */ /* 0x000fe4000780c0ff */
[----:B------:R-:W3:Y:S04]  /*3f5b0*/  LDL.LU R54, [R1+0x9c0] ;  /* 0x0009c00001367983 */ /* 0x000ee80000300800 */
[----:B------:R-:W4:Y:S04]  /*3f5c0*/  LDL.LU R188, [R1+0x190] ;  /* 0x0001900001bc7983 */ /* 0x000f280000300800 */
[----:B------:R-:W4:Y:S04]  /*3f5d0*/  LDL.LU R191, [R1+0x9c4] ;  /* 0x0009c40001bf7983 */ /* 0x000f280000300800 */
[----:B------:R-:W4:Y:S01]  /*3f5e0*/  LDL.LU R193, [R1+0x180] ;  /* 0x0001800001c17983 */ /* 0x000f220000300800 */
[----:B0-----:R-:W-:-:S03]  /*3f5f0*/  IMAD.WIDE R56, R195, 0x2, R66 ;  /* 0x00000002c3387825 */ /* 0x001fc600078e0242 */
[----:B------:R-:W4:Y:S04]  /*3f600*/  LDL.LU R194, [R1+0x9c8] ;  /* 0x0009c80001c27983 */ /* 0x000f280000300800 */
[----:B--2---:R0:W-:Y:S02]  /*3f610*/  @P3 STG.E.U16 desc[UR58][R56.64], R52 ;  /* 0x0000003438003986 */ /* 0x0041e4000c10153a */
[----:B0-----:R-:W-:Y:S02]  /*3f620*/  IMAD.WIDE R56, R195, 0x2, R64 ;  /* 0x00000002c3387825 */ /* 0x001fe400078e0240 */
[----:B------:R-:W2:Y:S01]  /*3f630*/  LDL.LU R195, [R1+0x194] ;  /* 0x0001940001c37983 */ /* 0x000ea20000300800 */
[----:B------:R-:W-:-:S03]  /*3f640*/  PRMT R2, R52, 0x7632, R2 ;  /* 0x0000763234027816 */ /* 0x000fc60000000002 */
[----:B------:R-:W2:Y:S04]  /*3f650*/  LDL.LU R52, [R1+0x120c] ;  /* 0x00120c0001347983 */ /* 0x000ea80000300800 */
[----:B------:R0:W-:Y:S02]  /*3f660*/  @P4 STG.E.U16 desc[UR58][R56.64], R2 ;  /* 0x0000000238004986 */ /* 0x0001e4000c10153a */
[----:B0-----:R-:W-:Y:S01]  /*3f670*/  IMAD.WIDE R56, R189, 0x2, R66 ;  /* 0x00000002bd387825 */ /* 0x001fe200078e0242 */
[----:B------:R-:W-:-:S04]  /*3f680*/  PRMT R2, R190, 0x7632, R2 ;  /* 0x00007632be027816 */ /* 0x000fc80000000002 */
[----:B------:R0:W-:Y:S02]  /*3f690*/  @P1 STG.E.U16 desc[UR58][R56.64], R190 ;  /* 0x000000be38001986 */ /* 0x0001e4000c10153a */
[----:B0-----:R-:W-:Y:S02]  /*3f6a0*/  IMAD.WIDE R56, R189, 0x2, R64 ;  /* 0x00000002bd387825 */ /* 0x001fe400078e0240 */
[----:B------:R-:W2:Y:S04]  /*3f6b0*/  LDL.LU R190, [R1+0x9cc] ;  /* 0x0009cc0001be7983 */ /* 0x000ea80000300800 */
[----:B------:R0:W-:Y:S04]  /*3f6c0*/  @P5 STG.E.U16 desc[UR58][R56.64], R2 ;  /* 0x0000000238005986 */ /* 0x0001e8000c10153a */
[----:B------:R-:W2:Y:S01]  /*3f6d0*/  LDL.LU R189, [R1+0x184] ;  /* 0x0001840001bd7983 */ /* 0x000ea20000300800 */
[----:B0-----:R-:W-:-:S05]  /*3f6e0*/  IMAD.WIDE R56, R58, 0x2, R66 ;  /* 0x000000023a387825 */ /* 0x001fca00078e0242 */
[----:B------:R0:W-:Y:S01]  /*3f6f0*/  @P0 STG.E.U16 desc[UR58][R56.64], R192 ;  /* 0x000000c038000986 */ /* 0x0001e2000c10153a */
[----:B------:R-:W-:Y:S02]  /*3f700*/  LOP3.LUT P0, RZ, R59, 0x1, RZ, 0xc0, !PT ;  /* 0x000000013bff7812 */ /* 0x000fe4000780c0ff */
[----:B------:R-:W-:Y:S01]  /*3f710*/  PRMT R2, R192, 0x7632, R2 ;  /* 0x00007632c0027816 */ /* 0x000fe20000000002 */
[----:B0-----:R-:W-:Y:S01]  /*3f720*/  IMAD.WIDE R56, R58, 0x2, R64 ;  /* 0x000000023a387825 */ /* 0x001fe200078e0240 */
[----:B------:R-:W-:Y:S01]  /*3f730*/  LOP3.LUT P2, RZ, R53, 0x10, RZ, 0xc0, !PT ;  /* 0x0000001035ff7812 */ /* 0x000fe2000784c0ff */
[----:B------:R-:W2:Y:S08]  /*3f740*/  LDL.LU R58, [R1+0x9d0] ;  /* 0x0009d000013a7983 */ /* 0x000eb00000300800 */
[----:B------:R3:W-:Y:S01]  /*3f750*/  @P0 STG.E.U16 desc[UR58][R56.64], R2 ;  /* 0x0000000238000986 */ /* 0x0007e2000c10153a */
[----:B------:R-:W-:-:S02]  /*3f760*/  LOP3.LUT P0, RZ, R55, 0x80000000, RZ, 0xc0, !PT ;  /* 0x8000000037ff7812 */ /* 0x000fc4000780c0ff */
[----:B------:R-:W-:Y:S01]  /*3f770*/  LOP3.LUT P6, RZ, R53, 0x20, RZ, 0xc0, !PT ;  /* 0x0000002035ff7812 */ /* 0x000fe200078cc0ff */
[----:B------:R-:W2:Y:S01]  /*3f780*/  LDL.LU R192, [R1+0x198] ;  /* 0x0001980001c07983 */ /* 0x000ea20000300800 */
[----:B---3--:R-:W-:-:S09]  /*3f790*/  IMAD.WIDE R56, R54, 0x2, R66 ;  /* 0x0000000236387825 */ /* 0x008fd200078e0242 */
[----:B----4-:R0:W-:Y:S01]  /*3f7a0*/  @P0 STG.E.U16 desc[UR58][R56.64], R188 ;  /* 0x000000bc38000986 */ /* 0x0101e2000c10153a */
        /* <DEDUP_REMOVED lines=11> */
[----:B--2---:R-:W-:-:S04]  /*3f860*/  PRMT R2, R195, 0x7632, R2 ;  /* 0x00007632c3027816 */ /* 0x004fc80000000002 */
[----:B------:R0:W-:Y:S04]  /*3f870*/  @P6 STG.E.U16 desc[UR58][R56.64], R195 ;  /* 0x000000c338006986 */ /* 0x0001e8000c10153a */
        /* <DEDUP_REMOVED lines=38> */
[----:B------:R-:W-:Y:S02]  /*3fae0*/  LOP3.LUT P0, RZ, R53, 0x20000, RZ, 0xc0, !PT ;  /* 0x0002000035ff7812 */ /* 0x000fe4000780c0ff */
        /* <DEDUP_REMOVED lines=11> */
[----:B------:R-:W-:Y:S01]  /*3fba0*/  LOP3.LUT P0, RZ, R53, 0x8000, RZ, 0xc0, !PT ;  /* 0x0000800035ff7812 */ /* 0x000fe2000780c0ff */
[----:B------:R0:W-:Y:S01]  /*3fbb0*/  @P3 STG.E.U16 desc[UR58][R56.64], R190 ;  /* 0x000000be38003986 */ /* 0x0001e2000c10153a */
[----:B------:R-:W-:Y:S01]  /*3fbc0*/  PRMT R2, R190, 0x7632, R2 ;  /* 0x00007632be027816 */ /* 0x000fe20000000002 */
[----:B0-----:R-:W-:Y:S02]  /*3fbd0*/  IMAD.WIDE R56, R191, 0x2, R64 ;  /* 0x00000002bf387825 */ /* 0x001fe400078e0240 */
[----:B------:R-:W3:Y:S04]  /*3fbe0*/  LDL.LU R190, [R1+0x9ec] ;  /* 0x0009ec0001be7983 */ /* 0x000ee80000300800 */
[----:B------:R0:W-:Y:S04]  /*3fbf0*/  @P5 STG.E.U16 desc[UR58][R56.64], R2 ;  /* 0x0000000238005986 */ /* 0x0001e8000c10153a */
[----:B------:R-:W4:Y:S01]  /*3fc00*/  LDL.LU R191, [R1+0x164] ;  /* 0x0001640001bf7983 */ /* 0x000f220000300800 */
        /* <DEDUP_REMOVED lines=25> */
[----:B------:R0:W-:Y:S02]  /*3fda0*/  @P6 STG.E.U16 desc[UR58][R56.64], R52 ;  /* 0x0000003438006986 */ /* 0x0001e4000c10153a */
[----:B0-----:R-:W-:Y:S02]  /*3fdb0*/  IMAD.WIDE R56, R195, 0x2, R64 ;  /* 0x00000002c3387825 */ /* 0x001fe400078e0240 */
[----:B------:R-:W2:Y:S04]  /*3fdc0*/  LDL.LU R52, [R1+0x1208] ;  /* 0x0012080001347983 */ /* 0x000ea80000300800 */
[----:B------:R-:W2:Y:S04]  /*3fdd0*/  LDL.LU R195, [R1+0x9f4] ;  /* 0x0009f40001c37983 */ /* 0x000ea80000300800 */
[----:B------:R-:W2:Y:S01]  /*3fde0*/  LDL.LU R59, [R1+0x168] ;  /* 0x00016800013b7983 */ /* 0x000ea20000300800 */
[----:B------:R-:W-:-:S02]  /*3fdf0*/  LOP3.LUT P2, RZ, R53, 0x400000, RZ, 0xc0, !PT ;  /* 0x0040000035ff7812 */ /* 0x000fc4000784c0ff */
[----:B------:R-:W-:Y:S01]  /*3fe00*/  LOP3.LUT P4, RZ, R53, 0x800000, RZ, 0xc0, !PT ;  /* 0x0080000035ff7812 */ /* 0x000fe2000788c0ff */
[----:B------:R-:W2:Y:S10]  /*3fe10*/  LDL.LU R189, [R1+0x9f8] ;  /* 0x0009f80001bd7983 */ /* 0x000eb40000300800 */
        /* <DEDUP_REMOVED lines=8> */
[----:B------:R-:W4:Y:S01]  /*3fea0*/  LDL.LU R188, [R1+0x150] ;  /* 0x0001500001bc7983 */ /* 0x000f220000300800 */
[----:B------:R-:W-:-:S02]  /*3feb0*/  LOP3.LUT P3, RZ, R53, 0x1000000, RZ, 0xc0, !PT ;  /* 0x0100000035ff7812 */ /* 0x000fc4000786c0ff */
[----:B------:R-:W-:Y:S02]  /*3fec0*/  LOP3.LUT P5, RZ, R53, 0x2000000, RZ, 0xc0, !PT ;  /* 0x0200000035ff7812 */ /* 0x000fe400078ac0ff */
[----:B------:R-:W-:Y:S02]  /*3fed0*/  PRMT R2, R191, 0x7632, R2 ;  /* 0x00007632bf027816 */ /* 0x000fe40000000002 */
[C---:B------:R-:W-:Y:S01]  /*3fee0*/  LOP3.LUT P6, RZ, R53.reuse, 0x4000000, RZ, 0xc0, !PT ;  /* 0x0400000035ff7812 */ /* 0x040fe200078cc0ff */
[----:B------:R-:W4:Y:S01]  /*3fef0*/  LDL.LU R191, [R1+0xa04] ;  /* 0x000a040001bf7983 */ /* 0x000f220000300800 */
[----:B------:R-:W-:-:S05]  /*3ff00*/  LOP3.LUT P1, RZ, R53, 0x8000000, RZ, 0xc0, !PT ;  /* 0x0800000035ff7812 */ /* 0x000fca000782c0ff */
        /* <DEDUP_REMOVED lines=8> */
[----:B--2---:R-:W-:-:S05]  /*3ff90*/  IMAD.WIDE R56, R195, 0x2, R66 ;  /* 0x00000002c3387825 */ /* 0x004fca00078e0242 */
[----:B------:R0:W-:Y:S02]  /*3ffa0*/  @P1 STG.E.U16 desc[UR58][R56.64], R59 ;  /* 0x0000003b38001986 */ /* 0x0001e4000c10153a */
[----:B0-----:R-:W-:Y:S02]  /*3ffb0*/  IMAD.WIDE R56, R195, 0x2, R64 ;  /* 0x00000002c3387825 */ /* 0x001fe400078e0240 */
[----:B------:R-:W2:Y:S01]  /*3ffc0*/  LDL.LU R195, [R1+0x154] ;  /* 0x0001540001c37983 */ /* 0x000ea20000300800 */
        /* <DEDUP_REMOVED lines=12> */
[----:B------:R-:W-:Y:S02]  /*40090*/  LOP3.LUT P0, RZ, R52, 0x1, RZ, 0xc0, !PT ;  /* 0x0000000134ff7812 */ /* 0x000fe4000780c0ff */
[----:B------:R-:W-:Y:S01]  /*400a0*/  LOP3.LUT P5, RZ, R53, 0x40000000, RZ, 0xc0, !PT ;  /* 0x4000000035ff7812 */ /* 0x000fe200078ac0ff */
[----:B------:R0:W-:Y:S01]  /*400b0*/  @P4 STG.E.U16 desc[UR58][R56.64], R2 ;  /* 0x0000000238004986 */ /* 0x0001e2000c10153a */
[----:B------:R-:W-:Y:S01]  /*400c0*/  LOP3.LUT R55, R55, 0xfeffffff, RZ, 0xc0, !PT ;  /* 0xfeffffff37377812 */ /* 0x000fe200078ec0ff */
[----:B0-----:R-:W-:-:S08]  /*400d0*/  IMAD.WIDE R56, R189, 0x2, R66 ;  /* 0x00000002bd387825 */ /* 0x001fd000078e0242 */
[----:B------:R-:W-:Y:S02]  /*400e0*/  @P0 LOP3.LUT R55, R55, 0x1000000, RZ, 0xfc, !PT ;  /* 0x0100000037370812 */ /* 0x000fe400078efcff */
[----:B------:R-:W-:Y:S01]  /*400f0*/  LOP3.LUT P0, RZ, R53, 0x80000000, RZ, 0xc0, !PT ;  /* 0x8000000035ff7812 */ /* 0x000fe2000780c0ff */
[----:B---3--:R0:W-:Y:S01]  /*40100*/  @P2 STG.E.U16 desc[UR58][R56.64], R190 ;  /* 0x000000be38002986 */ /* 0x0081e2000c10153a */
[----:B------:R-:W-:Y:S01]  /*40110*/  PRMT R2, R190, 0x7632, R2 ;  /* 0x00007632be027816 */ /* 0x000fe20000000002 */
[----:B0-----:R-:W-:Y:S02]  /*40120*/  IMAD.WIDE R56, R189, 0x2, R64 ;  /* 0x00000002bd387825 */ /* 0x001fe400078e0240 */
[----:B------:R-:W3:Y:S04]  /*40130*/  LDL.LU R190, [R1+0xa0c] ;  /* 0x000a0c0001be7983 */ /* 0x000ee80000300800 */
[----:B------:R4:W-:Y:S04]  /*40140*/  @P5 STG.E.U16 desc[UR58][R56.64], R2 ;  /* 0x0000000238005986 */ /* 0x0009e8000c10153a */
[----:B------:R-:W3:Y:S01]  /*40150*/  LDL.LU R189, [R1+0x144] ;  /* 0x0001440001bd7983 */ /* 0x000ee20000300800 */
[----:B----4-:R-:W-:-:S05]  /*40160*/  IMAD.WIDE R56, R58, 0x2, R66 ;  /* 0x000000023a387825 */ /* 0x010fca00078e0242 */
[----:B------:R0:W-:Y:S01]  /*40170*/  @P0 STG.E.U16 desc[UR58][R56.64], R192 ;  /* 0x000000c038000986 */ /* 0x0001e2000c10153a */
[C---:B------:R-:W-:Y:S02]  /*40180*/  LOP3.LUT P0, RZ, R55.reuse, 0x1000000, RZ, 0xc0, !PT ;  /* 0x0100000037ff7812 */ /* 0x040fe4000780c0ff */
        /* <DEDUP_REMOVED lines=20> */
[----:B0-----:R-:W-:-:S05]  /*402d0*/  IMAD.WIDE R56, R194, 0x2, R66 ;  /* 0x00000002c2387825 */ /* 0x001fca00078e0242 */
[----:B--2---:R0:W-:Y:S01]  /*402e0*/  @P6 STG.E.U16 desc[UR58][R56.64], R195 ;  /* 0x000000c338006986 */ /* 0x0041e2000c10153a */
[----:B------:R-:W-:-:S03]  /*402f0*/  PRMT R2, R195, 0x7632, R2 ;  /* 0x00007632c3027816 */ /* 0x000fc60000000002 */
[----:B0-----:R-:W2:Y:S04]  /*40300*/  LDL.LU R195, [R1+0xa14] ;  /* 0x000a140001c37983 */ /* 0x001ea80000300800 */
[----:B------:R-:W2:Y:S01]  /*40310*/  LDL.LU R54, [R1+0x148] ;  /* 0x0001480001367983 */ /* 0x000ea20000300800 */
[C---:B------:R-:W-:Y:S02]  /*40320*/  LOP3.LUT P1, RZ, R52.reuse, 0x40, RZ, 0xc0, !PT ;  /* 0x0000004034ff7812 */ /* 0x040fe4000782c0ff */
[----:B------:R-:W-:Y:S01]  /*40330*/  LOP3.LUT P4, RZ, R52, 0x80, RZ, 0xc0, !PT ;  /* 0x0000008034ff7812 */ /* 0x000fe2000788c0ff */
[----:B------:R-:W-:Y:S01]  /*40340*/  IMAD.WIDE R56, R194, 0x2, R64 ;  /* 0x00000002c2387825 */ /* 0x000fe200078e0240 */
[----:B------:R-:W2:Y:S09]  /*40350*/  LDL.LU R191, [R1+0xa18] ;  /* 0x000a180001bf7983 */ /* 0x000eb20000300800 */
        /* <DEDUP_REMOVED lines=47> */
[----:B0-----:R-:W-:Y:S01]  /*40650*/  IMAD.WIDE R56, R191, 0x2, R64 ;  /* 0x00000002bf387825 */ /* 0x001fe200078e0240 */
[C---:B------:R-:W-:Y:S01]  /*40660*/  LOP3.LUT P2, RZ, R52.reuse, 0x100000, RZ, 0xc0, !PT ;  /* 0x0010000034ff7812 */ /* 0x040fe2000784c0ff */
[----:B------:R-:W3:Y:S04]  /*40670*/  LDL.LU R190, [R1+0xa2c] ;  /* 0x000a2c0001be7983 */ /* 0x000ee80000300800 */
[----:B------:R0:W-:Y:S01]  /*40680*/  @P5 STG.E.U16 desc[UR58][R56.64], R2 ;  /* 0x0000000238005986 */ /* 0x0001e2000c10153a */
[----:B------:R-:W-:-:S03]  /*40690*/  LOP3.LUT P6, RZ, R52, 0x200000, RZ, 0xc0, !PT ;  /* 0x0020000034ff7812 */ /* 0x000fc600078cc0ff */
[----:B------:R-:W3:Y:S01]  /*406a0*/  LDL.LU R191, [R1+0x124] ;  /* 0x0001240001bf7983 */ /* 0x000ee20000300800 */
[----:B0-----:R-:W-:-:S05]  /*406b0*/  IMAD.WIDE R56, R193, 0x2, R66 ;  /* 0x00000002c1387825 */ /* 0x001fca00078e0242 */
[----:B------:R0:W-:Y:S01]  /*406c0*/  @P0 STG.E.U16 desc[UR58][R56.64], R194 ;  /* 0x000000c238000986 */ /* 0x0001e2000c10153a */
[----:B------:R-:W-:Y:S02]  /*406d0*/  LOP3.LUT P0, RZ, R55, 0x100000, RZ, 0xc0, !PT ;  /* 0x0010000037ff7812 */ /* 0x000fe4000780c0ff */
[----:B------:R-:W-:Y:S01]  /*406e0*/  PRMT R2, R194, 0x7632, R2 ;  /* 0x00007632c2027816 */ /* 0x000fe20000000002 */
[----:B0-----:R-:W-:Y:S02]  /*406f0*/  IMAD.WIDE R56, R193, 0x2, R64 ;  /* 0x00000002c1387825 */ /* 0x001fe400078e0240 */
[----:B------:R-:W3:Y:S08]  /*40700*/  LDL.LU R193, [R1+0xa30] ;  /* 0x000a300001c17983 */ /* 0x000ef00000300800 */
[----:B------:R0:W-:Y:S01]  /*40710*/  @P0 STG.E.U16 desc[UR58][R56.64], R2 ;  /* 0x0000000238000986 */ /* 0x0001e2000c10153a */
[----:B------:R-:W-:-:S03]  /*40720*/  LOP3.LUT P0, RZ, R55, 0x80000, RZ, 0xc0, !PT ;  /* 0x0008000037ff7812 */ /* 0x000fc6000780c0ff */
        /* <DEDUP_REMOVED lines=17> */
[----:B------:R-:W-:-:S03]  /*40840*/  IMAD.WIDE R56, R195, 0x2, R64 ;  /* 0x00000002c3387825 */ /* 0x000fc600078e0240 */
[----:B------:R-:W4:Y:S04]  /*40850*/  LDL.LU R195, [R1+0xa34] ;  /* 0x000a340001c37983 */ /* 0x000f280000300800 */
[----:B------:R-:W4:Y:S01]  /*40860*/  LDL.LU R54, [R1+0x128] ;  /* 0x0001280001367983 */ /* 0x000f220000300800 */
[C---:B------:R-:W-:Y:S02]  /*40870*/  LOP3.LUT P3, RZ, R52.reuse, 0x400000, RZ, 0xc0, !PT ;  /* 0x0040000034ff7812 */ /* 0x040fe4000786c0ff */
[----:B------:R-:W-:Y:S01]  /*40880*/  LOP3.LUT P4, RZ, R52, 0x800000, RZ, 0xc0, !PT ;  /* 0x0080000034ff7812 */ /* 0x000fe2000788c0ff */
[----:B------:R-:W4:Y:S10]  /*40890*/  LDL.LU R189, [R1+0xa38] ;  /* 0x000a380001bd7983 */ /* 0x000f340000300800 */
[----:B------:R3:W-:Y:S01]  /*408a0*/  @P3 STG.E.U16 desc[UR58][R56.64], R2 ;  /* 0x0000000238003986 */ /* 0x0007e2000c10153a */
[----:B------:R-:W-:Y:S01]  /*408b0*/  LOP3.LUT R55, R55, 0xffffdfff, RZ, 0xc0, !PT ;  /* 0xffffdfff37377812 */ /* 0x000fe200078ec0ff */
[----:B---3--:R-:W-:-:S05]  /*408c0*/  IMAD.WIDE R56, R190, 0x2, R66 ;  /* 0x00000002be387825 */ /* 0x008fca00078e0242 */
[----:B------:R0:W-:Y:S02]  /*408d0*/  @P4 STG.E.U16 desc[UR58][R56.64], R191 ;  /* 0x000000bf38004986 */ /* 0x0001e4000c10153a */
[----:B0-----:R-:W-:Y:S02]  /*408e0*/  IMAD.WIDE R56, R190, 0x2, R64 ;  /* 0x00000002be387825 */ /* 0x001fe400078e0240 */
[----:B------:R-:W3:Y:S04]  /*408f0*/  LDL.LU R190, [R1+0x13c] ;  /* 0x00013c0001be7983 */ /* 0x000ee80000300800 */
[----:B------:R-:W3:Y:S04]  /*40900*/  LDL.LU R58, [R1+0xa3c] ;  /* 0x000a3c00013a7983 */ /* 0x000ee80000300800 */
[----:B------:R-:W3:Y:S04]  /*40910*/  LDL.LU R192, [R1+0x12c] ;  /* 0x00012c0001c07983 */ /* 0x000ee80000300800 */
[----:B------:R-:W3:Y:S01]  /*40920*/  LDL.LU R188, [R1+0xa40] ;  /* 0x000a400001bc7983 */ /* 0x000ee20000300800 */
[----:B------:R-:W-:-:S02]  /*40930*/  PRMT R2, R191, 0x7632, R2 ;  /* 0x00007632bf027816 */ /* 0x000fc40000000002 */
[C---:B------:R-:W-:Y:S01]  /*40940*/  LOP3.LUT P1, RZ, R52.reuse, 0x1000000, RZ, 0xc0, !PT ;  /* 0x0100000034ff7812 */ /* 0x040fe2000782c0ff */
[----:B------:R-:W3:Y:S01]  /*40950*/  LDL.LU R191, [R1+0x110] ;  /* 0x0001100001bf7983 */ /* 0x000ee20000300800 */
[C---:B------:R-:W-:Y:S02]  /*40960*/  LOP3.LUT P5, RZ, R52.reuse, 0x2000000, RZ, 0xc0, !PT ;  /* 0x0200000034ff7812 */ /* 0x040fe400078ac0ff */
[C---:B------:R-:W-:Y:S02]  /*40970*/  LOP3.LUT P6, RZ, R52.reuse, 0x4000000, RZ, 0xc0, !PT ;  /* 0x0400000034ff7812 */ /* 0x040fe400078cc0ff */
[----:B------:R-:W-:-:S07]  /*40980*/  LOP3.LUT P2, RZ, R52, 0x8000000, RZ, 0xc0, !PT ;  /* 0x0800000034ff7812 */ /* 0x000fce000784c0ff */
[----:B------:R0:W-:Y:S01]  /*40990*/  @P1 STG.E.U16 desc[UR58][R56.64], R2 ;  /* 0x0000000238001986 */ /* 0x0001e2000c10153a */
[C---:B------:R-:W-:Y:S02]  /*409a0*/  LOP3.LUT P4, RZ, R52.reuse, 0x10000000, RZ, 0xc0, !PT ;  /* 0x1000000034ff7812 */ /* 0x040fe4000788c0ff */
[----:B------:R-:W-:Y:S01]  /*409b0*/  LOP3.LUT P3, RZ, R52, 0x20000000, RZ, 0xc0, !PT ;  /* 0x2000000034ff7812 */ /* 0x000fe2000786c0ff */
[----:B0-----:R-:W-:Y:S01]  /*409c0*/  IMAD.WIDE R56, R193, 0x2, R66 ;  /* 0x00000002c1387825 */ /* 0x001fe200078e0242 */
[----:B------:R-:W-:-:S04]  /*409d0*/  PRMT R2, R194, 0x7632, R2 ;  /* 0x00007632c2027816 */ /* 0x000fc80000000002 */
        /* <DEDUP_REMOVED lines=17> */
[----:B0-----:R-:W2:Y:S01]  /*40af0*/  LDL.LU R194, [R1+0x100] ;  /* 0x0001000001c27983 */ /* 0x001ea20000300800 */
[----:B----4-:R-:W-:-:S05]  /*40b00*/  IMAD.WIDE R52, R195, 0x2, R66 ;  /* 0x00000002c3347825 */ /* 0x010fca00078e0242 */
[----:B------:R0:W-:Y:S02]  /*40b10*/  @P2 STG.E.U16 desc[UR58][R52.64], R54 ;  /* 0x0000003634002986 */ /* 0x0001e4000c10153a */
[----:B0-----:R-:W-:Y:S02]  /*40b20*/  IMAD.WIDE R52, R195, 0x2, R64 ;  /* 0x00000002c3347825 */ /* 0x001fe400078e0240 */
[----:B------:R-:W4:Y:S01]  /*40b30*/  LDL.LU R195, [R1+0xa48] ;  /* 0x000a480001c37983 */ /* 0x000f220000300800 */
[----:B------:R-:W-:-:S05]  /*40b40*/  PRMT R2, R54, 0x7632, R2 ;  /* 0x0000763236027816 */ /* 0x000fca0000000002 */
[----:B------:R0:W-:Y:S02]  /*40b50*/  @P4 STG.E.U16 desc[UR58][R52.64], R2 ;  /* 0x0000000234004986 */ /* 0x0001e4000c10153a */
[----:B0-----:R-:W-:Y:S01]  /*40b60*/  IMAD.WIDE R52, R189, 0x2, R66 ;  /* 0x00000002bd347825 */ /* 0x001fe200078e0242 */
[----:B---3--:R-:W-:-:S04]  /*40b70*/  PRMT R2, R190, 0x7632, R2 ;  /* 0x00007632be027816 */ /* 0x008fc80000000002 */
[----:B------:R0:W-:Y:S02]  /*40b80*/  @P3 STG.E.U16 desc[UR58][R52.64], R190 ;  /* 0x000000be34003986 */ /* 0x0001e4000c10153a */
[----:B0-----:R-:W-:Y:S02]  /*40b90*/  IMAD.WIDE R52, R189, 0x2, R64 ;  /* 0x00000002bd347825 */ /* 0x001fe400078e0240 */
[----:B------:R-:W3:Y:S04]  /*40ba0*/  LDL.LU R190, [R1+0xa4c] ;  /* 0x000a4c0001be7983 */ /* 0x000ee80000300800 */
[----:B------:R0:W-:Y:S04]  /*40bb0*/  @P5 STG.E.U16 desc[UR58][R52.64], R2 ;  /* 0x0000000234005986 */ /* 0x0001e8000c10153a */
[----:B------:R-:W3:Y:S01]  /*40bc0*/  LDL.LU R189, [R1+0x104] ;  /* 0x0001040001bd7983 */ /* 0x000ee20000300800 */
[----:B0-----:R-:W-:-:S05]  /*40bd0*/  IMAD.WIDE R52, R58, 0x2, R66 ;  /* 0x000000023a347825 */ /* 0x001fca00078e0242 */
[----:B------:R0:W-:Y:S01]  /*40be0*/  @P0 STG.E.U16 desc[UR58][R52.64], R192 ;  /* 0x000000c034000986 */ /* 0x0001e2000c10153a */
[----:B------:R-:W-:Y:S02]  /*40bf0*/  LOP3.LUT P0, RZ, R55, 0x10000, RZ, 0xc0, !PT ;  /* 0x0001000037ff7812 */ /* 0x000fe4000780c0ff */
[----:B------:R-:W-:Y:S01]  /*40c00*/  PRMT R2, R192, 0x7632, R2 ;  /* 0x00007632c0027816 */ /* 0x000fe20000000002 */
[----:B0-----:R-:W-:Y:S01]  /*40c10*/  IMAD.WIDE R52, R58, 0x2, R64 ;  /* 0x000000023a347825 */ /* 0x001fe200078e0240 */
[----:B------:R-:W-:Y:S01]  /*40c20*/  LOP3.LUT P1, RZ, R11, 0x10, RZ, 0xc0, !PT ;  /* 0x000000100bff7812 */ /* 0x000fe2000782c0ff */
[----:B------:R-:W3:Y:S08]  /*40c30*/  LDL.LU R58, [R1+0xa50] ;  /* 0x000a5000013a7983 */ /* 0x000ef00000300800 */
        /* <DEDUP_REMOVED lines=11> */
[----:B--2---:R-:W-:-:S12]  /*40cf0*/  IMAD.WIDE R52, R193, 0x2, R66 ;  /* 0x00000002c1347825 */ /* 0x004fd800078e0242 */
[----:B------:R0:W-:Y:S01]  /*40d00*/  @P0 STG.E.U16 desc[UR58][R52.64], R194 ;  /* 0x000000c234000986 */ /* 0x0001e2000c10153a */
[----:B------:R-:W-:Y:S01]  /*40d10*/  PRMT R2, R194, 0x7632, R2 ;  /* 0x00007632c2027816 */ /* 0x000fe20000000002 */
[----:B0-----:R-:W-:-:S05]  /*40d20*/  IMAD.WIDE R52, R193, 0x2, R64 ;  /* 0x00000002c1347825 */ /* 0x001fca00078e0240 */
[----:B------:R4:W-:Y:S02]  /*40d30*/  @P1 STG.E.U16 desc[UR58][R52.64], R2 ;  /* 0x0000000234001986 */ /* 0x0009e4000c10153a */
[----:B----4-:R-:W-:Y:S01]  /*40d40*/  IMAD.WIDE R52, R195, 0x2, R66 ;  /* 0x00000002c3347825 */ /* 0x010fe200078e0242 */
[----:B------:R-:W-:-:S04]  /*40d50*/  PRMT R2, R4, 0x7632, R2 ;  /* 0x0000763204027816 */ /* 0x000fc80000000002 */
[----:B------:R0:W-:Y:S02]  /*40d60*/  @P6 STG.E.U16 desc[UR58][R52.64], R4 ;  /* 0x0000000434006986 */ /* 0x0001e4000c10153a */
[----:B0-----:R-:W-:Y:S02]  /*40d70*/  IMAD.WIDE R52, R195, 0x2, R64 ;  /* 0x00000002c3347825 */ /* 0x001fe400078e0240 */
[----:B------:R-:W2:Y:S04]  /*40d80*/  LDL.LU R4, [R1+0x1200] ;  /* 0x0012000001047983 */ /* 0x000ea80000300800 */
[----:B------:R-:W4:Y:S04]  /*40d90*/  LDL.LU R195, [R1+0xa54] ;  /* 0x000a540001c37983 */ /* 0x000f280000300800 */
[----:B------:R-:W2:Y:S01]  /*40da0*/  LDL.LU R59, [R1+0x108] ;  /* 0x00010800013b7983 */ /* 0x000ea20000300800 */
[----:B------:R-:W-:-:S02]  /*40db0*/  LOP3.LUT P2, RZ, R11, 0x40, RZ, 0xc0, !PT ;  /* 0x000000400bff7812 */ /* 0x000fc4000784c0ff */
[----:B------:R-:W-:Y:S01]  /*40dc0*/  LOP3.LUT P4, RZ, R11, 0x80, RZ, 0xc0, !PT ;  /* 0x000000800bff7812 */ /* 0x000fe2000788c0ff */
[----:B------:R-:W2:Y:S10]  /*40dd0*/  LDL.LU R191, [R1+0xa58] ;  /* 0x000a580001bf7983 */ /* 0x000eb40000300800 */
[----:B------:R3:W-:Y:S02]  /*40de0*/  @P2 STG.E.U16 desc[UR58][R52.64], R2 ;  /* 0x0000000234002986 */ /* 0x0007e4000c10153a */
[----:B---3--:R-:W-:-:S05]  /*40df0*/  IMAD.WIDE R52, R190, 0x2, R66 ;  /* 0x00000002be347825 */ /* 0x008fca00078e0242 */
[----:B------:R0:W-:Y:S02]  /*40e00*/  @P4 STG.E.U16 desc[UR58][R52.64], R189 ;  /* 0x000000bd34004986 */ /* 0x0001e4000c10153a */
[----:B0-----:R-:W-:Y:S02]  /*40e10*/  IMAD.WIDE R52, R190, 0x2, R64 ;  /* 0x00000002be347825 */ /* 0x001fe400078e0240 */
[----:B------:R-:W3:Y:S04]  /*40e20*/  LDL.LU R190, [R1+0x11c] ;  /* 0x00011c0001be7983 */ /* 0x000ee80000300800 */
[----:B------:R-:W3:Y:S04]  /*40e30*/  LDL.LU R193, [R1+0xa5c] ;  /* 0x000a5c0001c17983 */ /* 0x000ee80000300800 */
[----:B------:R-:W3:Y:S04]  /*40e40*/  LDL.LU R194, [R1+0x10c] ;  /* 0x00010c0001c27983 */ /* 0x000ee80000300800 */
[----:B------:R-:W3:Y:S04]  /*40e50*/  LDL.LU R54, [R1+0xa60] ;  /* 0x000a600001367983 */ /* 0x000ee80000300800 */
[----:B------:R-:W3:Y:S01]  /*40e60*/  LDL.LU R188, [R1+0xf0] ;  /* 0x0000f00001bc7983 */ /* 0x000ee20000300800 */
[----:B------:R-:W-:-:S02]  /*40e70*/  LOP3.LUT P3, RZ, R11, 0x100, RZ, 0xc0, !PT ;  /* 0x000001000bff7812 */ /* 0x000fc4000786c0ff */
[----:B------:R-:W-:Y:S02]  /*40e80*/  LOP3.LUT P5, RZ, R11, 0x200, RZ, 0xc0, !PT ;  /* 0x000002000bff7812 */ /* 0x000fe400078ac0ff */
[----:B------:R-:W-:Y:S02]  /*40e90*/  PRMT R2, R189, 0x7632, R2 ;  /* 0x00007632bd027816 */ /* 0x000fe40000000002 */
[C---:B------:R-:W-:Y:S01]  /*40ea0*/  LOP3.LUT P6, RZ, R11.reuse, 0x400, RZ, 0xc0, !PT ;  /* 0x000004000bff7812 */ /* 0x040fe200078cc0ff */
[----:B------:R-:W3:Y:S01]  /*40eb0*/  LDL.LU R189, [R1+0xa64] ;  /* 0x000a640001bd7983 */ /* 0x000ee20000300800 */
[----:B------:R-:W-:-:S05]  /*40ec0*/  LOP3.LUT P1, RZ, R11, 0x800, RZ, 0xc0, !PT ;  /* 0x000008000bff7812 */ /* 0x000fca000782c0ff */
[----:B------:R0:W-:Y:S02]  /*40ed0*/  @P3 STG.E.U16 desc[UR58][R52.64], R2 ;  /* 0x0000000234003986 */ /* 0x0001e4000c10153a */
[----:B0-----:R-:W-:Y:S01]  /*40ee0*/  IMAD.WIDE R52, R58, 0x2, R66 ;  /* 0x000000023a347825 */ /* 0x001fe200078e0242 */
[----:B------:R-:W-:-:S04]  /*40ef0*/  PRMT R2, R192, 0x7632, R2 ;  /* 0x00007632c0027816 */ /* 0x000fc80000000002 */
[----:B------:R0:W-:Y:S02]  /*40f00*/  @P5 STG.E.U16 desc[UR58][R52.64], R192 ;  /* 0x000000c034005986 */ /* 0x0001e4000c10153a */
[----:B0-----:R-:W-:Y:S02]  /*40f10*/  IMAD.WIDE R52, R58, 0x2, R64 ;  /* 0x000000023a347825 */ /* 0x001fe400078e0240 */
[----:B------:R-:W3:Y:S04]  /*40f20*/  LDL.LU R58, [R1+0xe0] ;  /* 0x0000e000013a7983 */ /* 0x000ee80000300800 */
[----:B------:R4:W-:Y:S04]  /*40f30*/  @P6 STG.E.U16 desc[UR58][R52.64], R2 ;  /* 0x0000000234006986 */ /* 0x0009e8000c10153a */
[----:B------:R-:W3:Y:S01]  /*40f40*/  LDL.LU R192, [R1+0xa68] ;  /* 0x000a680001c07983 */ /* 0x000ee20000300800 */
[----:B------:R-:W-:Y:S01]  /*40f50*/  LOP3.LUT R55, R55, 0xfffffdff, RZ, 0xc0, !PT ;  /* 0xfffffdff37377812 */ /* 0x000fe200078ec0ff */
[----:B----4-:R-:W-:-:S05]  /*40f60*/  IMAD.WIDE R52, R195, 0x2, R66 ;  /* 0x00000002c3347825 */ /* 0x010fca00078e0242 */
[----:B--2---:R0:W-:Y:S02]  /*40f70*/  @P1 STG.E.U16 desc[UR58][R52.64], R59 ;  /* 0x0000003b34001986 */ /* 0x0041e4000c10153a */
[----:B0-----:R-:W-:Y:S02]  /*40f80*/  IMAD.WIDE R52, R195, 0x2, R64 ;  /* 0x00000002c3347825 */ /* 0x001fe400078e0240 */
[----:B------:R-:W2:Y:S01]  /*40f90*/  LDL.LU R195, [R1+0xf4] ;  /* 0x0000f40001c37983 */ /* 0x000ea20000300800 */
[----:B------:R-:W-:-:S13]  /*40fa0*/  LOP3.LUT P0, RZ, R4, 0x20, RZ, 0xc0, !PT ;  /* 0x0000002004ff7812 */ /* 0x000fda000780c0ff */
        /* <DEDUP_REMOVED lines=51> */
[----:B------:R-:W-:Y:S02]  /*412e0*/  LOP3.LUT P1, RZ, R11, 0x40000, RZ, 0xc0, !PT ;  /* 0x000400000bff7812 */ /* 0x000fe4000782c0ff */
[----:B------:R-:W-:Y:S01]  /*412f0*/  LOP3.LUT P4, RZ, R4, 0x80, RZ, 0xc0, !PT ;  /* 0x0000008004ff7812 */ /* 0x000fe2000788c0ff */
[----:B------:R-:W-:Y:S01]  /*41300*/  IMAD.WIDE R52, R192, 0x2, R64 ;  /* 0x00000002c0347825 */ /* 0x000fe200078e0240 */
[----:B------:R-:W2:Y:S09]  /*41310*/  LDL.LU R58, [R1+0xa78] ;  /* 0x000a7800013a7983 */ /* 0x000eb20000300800 */
[----:B------:R3:W-:Y:S02]  /*41320*/  @P1 STG.E.U16 desc[UR58][R52.64], R2 ;  /* 0x0000000234001986 */ /* 0x0007e4000c10153a */
[----:B---3--:R-:W-:-:S05]  /*41330*/  IMAD.WIDE R52, R190, 0x2, R66 ;  /* 0x00000002be347825 */ /* 0x008fca00078e0242 */
[----:B----4-:R0:W-:Y:S02]  /*41340*/  @P4 STG.E.U16 desc[UR58][R52.64], R191 ;  /* 0x000000bf34004986 */ /* 0x0101e4000c10153a */
[----:B0-----:R-:W-:Y:S02]  /*41350*/  IMAD.WIDE R52, R190, 0x2, R64 ;  /* 0x00000002be347825 */ /* 0x001fe400078e0240 */
[----:B------:R-:W3:Y:S04]  /*41360*/  LDL.LU R190, [R1+0xfc] ;  /* 0x0000fc0001be7983 */ /* 0x000ee80000300800 */
[----:B------:R-:W4:Y:S04]  /*41370*/  LDL.LU R188, [R1+0xa7c] ;  /* 0x000a7c0001bc7983 */ /* 0x000f280000300800 */
[----:B------:R-:W4:Y:S04]  /*41380*/  LDL.LU R192, [R1+0xec] ;  /* 0x0000ec0001c07983 */ /* 0x000f280000300800 */
[----:B------:R-:W4:Y:S01]  /*41390*/  LDL.LU R189, [R1+0xa80] ;  /* 0x000a800001bd7983 */ /* 0x000f220000300800 */
[----:B------:R-:W-:-:S03]  /*413a0*/  PRMT R2, R191, 0x7632, R2 ;  /* 0x00007632bf027816 */ /* 0x000fc60000000002 */
[----:B------:R-:W4:Y:S01]  /*413b0*/  LDL.LU R191, [R1+0xd0] ;  /* 0x0000d00001bf7983 */ /* 0x000f220000300800 */
[C---:B------:R-:W-:Y:S02]  /*413c0*/  LOP3.LUT P2, RZ, R4.reuse, 0x100, RZ, 0xc0, !PT ;  /* 0x0000010004ff7812 */ /* 0x040fe4000784c0ff */
[C---:B------:R-:W-:Y:S02]  /*413d0*/  LOP3.LUT P5, RZ, R11.reuse, 0x80000, RZ, 0xc0, !PT ;  /* 0x000800000bff7812 */ /* 0x040fe400078ac0ff */
[----:B------:R-:W-:Y:S02]  /*413e0*/  LOP3.LUT P6, RZ, R11, 0x100000, RZ, 0xc0, !PT ;  /* 0x001000000bff7812 */ /* 0x000fe400078cc0ff */
        /* <DEDUP_REMOVED lines=21> */
[----:B------:R-:W-:Y:S02]  /*41540*/  LOP3.LUT P4, RZ, R4, 0x400, RZ, 0xc0, !PT ;  /* 0x0000040004ff7812 */ /* 0x000fe4000788c0ff */
        /* <DEDUP_REMOVED lines=61> */
[----:B------:R-:W-:Y:S02]  /*41920*/  LOP3.LUT P6, RZ, R11, 0x10000000, RZ, 0xc0, !PT ;  /* 0x100000000bff7812 */ /* 0x000fe400078cc0ff */
[----:B------:R-:W-:-:S07]  /*41930*/  LOP3.LUT P2, RZ, R4, 0x20000, RZ, 0xc0, !PT ;  /* 0x0002000004ff7812 */ /* 0x000fce000784c0ff */
[----:B------:R4:W-:Y:S02]  /*41940*/  @P1 STG.E.U16 desc[UR58][R52.64], R2 ;  /* 0x0000000234001986 */ /* 0x0009e4000c10153a */
[----:B----4-:R-:W-:Y:S01]  /*41950*/  IMAD.WIDE R52, R192, 0x2, R66 ;  /* 0x00000002c0347825 */ /* 0x010fe200078e0242 */
[----:B------:R-:W-:-:S04]  /*41960*/  PRMT R2, R54, 0x7632, R2 ;  /* 0x0000763236027816 */ /* 0x000fc80000000002 */
[----:B------:R0:W-:Y:S02]  /*41970*/  @P5 STG.E.U16 desc[UR58][R52.64], R54 ;  /* 0x0000003634005986 */ /* 0x0001e4000c10153a */
[----:B0-----:R-:W-:Y:S02]  /*41980*/  IMAD.WIDE R52, R192, 0x2, R64 ;  /* 0x00000002c0347825 */ /* 0x001fe400078e0240 */
[----:B------:R-:W4:Y:S04]  /*41990*/  LDL.LU R192, [R1+0xaa4] ;  /* 0x000aa40001c07983 */ /* 0x000f280000300800 */
[----:B------:R2:W-:Y:S02]  /*419a0*/  @P6 STG.E.U16 desc[UR58][R52.64], R2 ;  /* 0x0000000234006986 */ /* 0x0005e4000c10153a */
        /* <DEDUP_REMOVED lines=45> */
[----:B------:R-:W-:Y:S01]  /*41c80*/  LOP3.LUT P6, RZ, R10, 0x2, RZ, 0xc0, !PT ;  /* 0x000000020aff7812 */ /* 0x000fe200078cc0ff */
[----:B----4-:R-:W-:Y:S01]  /*41c90*/  IMAD.WIDE R52, R192, 0x2, R66 ;  /* 0x00000002c0347825 */ /* 0x010fe200078e0242 */
[----:B------:R-:W-:-:S09]  /*41ca0*/  PRMT R2, R6, 0x7632, R2 ;  /* 0x0000763206027816 */ /* 0x000fd20000000002 */
[----:B------:R0:W-:Y:S02]  /*41cb0*/  @P0 STG.E.U16 desc[UR58][R52.64], R6 ;  /* 0x0000000634000986 */ /* 0x0001e4000c10153a */
[----:B0-----:R-:W-:Y:S02]  /*41cc0*/  IMAD.WIDE R52, R192, 0x2, R64 ;  /* 0x00000002c0347825 */ /* 0x001fe400078e0240 */
[----:B------:R-:W4:Y:S04]  /*41cd0*/  LDL.LU R6, [R1+0x11f8] ;  /* 0x0011f80001067983 */ /* 0x000f280000300800 */
        /* <DEDUP_REMOVED lines=23> */
[----:B------:R-:W-:-:S05]  /*41e50*/  LOP3.LUT P6, RZ, R10, 0x10, RZ, 0xc0, !PT ;  /* 0x000000100aff7812 */ /* 0x000fca00078cc0ff */
[----:B------:R0:W-:Y:S01]  /*41e60*/  @P3 STG.E.U16 desc[UR58][R52.64], R2 ;  /* 0x0000000234003986 */ /* 0x0001e2000c10153a */
[----:B------:R-:W-:Y:S01]  /*41e70*/  LOP3.LUT P1, RZ, R4, 0x2000000, RZ, 0xc0, !PT ;  /* 0x0200000004ff7812 */ /* 0x000fe2000782c0ff */
[----:B0-----:R-:W-:-:S05]  /*41e80*/  IMAD.WIDE R52, R194, 0x2, R66 ;  /* 0x00000002c2347825 */ /* 0x001fca00078e0242 */
[----:B----4-:R0:W-:Y:S01]  /*41e90*/  @P5 STG.E.U16 desc[UR58][R52.64], R6 ;  /* 0x0000000634005986 */ /* 0x0101e2000c10153a */
[----:B------:R-:W-:-:S03]  /*41ea0*/  PRMT R2, R6, 0x7632, R2 ;  /* 0x0000763206027816 */ /* 0x000fc60000000002 */
[----:B0-----:R-:W4:Y:S04]  /*41eb0*/  LDL.LU R6, [R1+0x11f0] ;  /* 0x0011f00001067983 */ /* 0x001f280000300800 */
[----:B------:R-:W4:Y:S01]  /*41ec0*/  LDL.LU R189, [R1+0xac4] ;  /* 0x000ac40001bd7983 */ /* 0x000f220000300800 */
[----:B------:R-:W-:-:S03]  /*41ed0*/  IMAD.WIDE R52, R194, 0x2, R64 ;  /* 0x00000002c2347825 */ /* 0x000fc600078e0240 */
        /* <DEDUP_REMOVED lines=30> */
[----:B------:R-:W3:Y:S04]  /*420c0*/  LDL.LU R191, [R1+0x84] ;  /* 0x0000840001bf7983 */ /* 0x000ee80000300800 */
[----:B------:R0:W-:Y:S02]  /*420d0*/  @P5 STG.E.U16 desc[UR58][R52.64], R2 ;  /* 0x0000000234005986 */ /* 0x0001e4000c10153a */
        /* <DEDUP_REMOVED lines=27> */
[----:B------:R-:W4:Y:S01]  /*42290*/  LDL.LU R59, [R1+0x88] ;  /* 0x00008800013b7983 */ /* 0x000f220000300800 */
[----:B------:R-:W-:Y:S02]  /*422a0*/  LOP3.LUT P1, RZ, R10, 0x400, RZ, 0xc0, !PT ;  /* 0x000004000aff7812 */ /* 0x000fe4000782c0ff */
[----:B------:R-:W-:Y:S01]  /*422b0*/  LOP3.LUT P4, RZ, R4, 0x80000000, RZ, 0xc0, !PT ;  /* 0x8000000004ff7812 */ /* 0x000fe2000788c0ff */
[----:B------:R-:W-:Y:S01]  /*422c0*/  IMAD.WIDE R52, R194, 0x2, R64 ;  /* 0x00000002c2347825 */ /* 0x000fe200078e0240 */
[----:B------:R-:W4:Y:S09]  /*422d0*/  LDL.LU R189, [R1+0xae0] ;  /* 0x000ae00001bd7983 */ /* 0x000f320000300800 */
        /* <DEDUP_REMOVED lines=10> */
[C---:B------:R-:W-:Y:S02]  /*42380*/  LOP3.LUT P5, RZ, R10.reuse, 0x800, RZ, 0xc0, !PT ;  /* 0x000008000aff7812 */ /* 0x040fe400078ac0ff */
[----:B------:R-:W-:Y:S02]  /*42390*/  PRMT R2, R191, 0x7632, R2 ;  /* 0x00007632bf027816 */ /* 0x000fe40000000002 */
[----:B------:R-:W-:Y:S01]  /*423a0*/  LOP3.LUT P6, RZ, R10, 0x1000, RZ, 0xc0, !PT ;  /* 0x000010000aff7812 */ /* 0x000fe200078cc0ff */
        /* <DEDUP_REMOVED lines=10> */
[----:B--2---:R-:W-:-:S05]  /*42450*/  IMAD.WIDE R52, R195, 0x2, R66 ;  /* 0x00000002c3347825 */ /* 0x004fca00078e0242 */
[----:B----4-:R0:W-:Y:S02]  /*42460*/  @P3 STG.E.U16 desc[UR58][R52.64], R59 ;  /* 0x0000003b34003986 */ /* 0x0101e4000c10153a */
        /* <DEDUP_REMOVED lines=59> */
[----:B------:R3:W-:Y:S01]  /*42820*/  @P3 STG.E.U16 desc[UR58][R52.64], R2 ;  /* 0x0000000234003986 */ /* 0x0007e2000c10153a */
[----:B------:R-:W-:Y:S01]  /*42830*/  LOP3.LUT P1, RZ, R6, 0x100, RZ, 0xc0, !PT ;  /* 0x0000010006ff7812 */ /* 0x000fe2000782c0ff */
        /* <DEDUP_REMOVED lines=10> */
[----:B------:R-:W-:Y:S01]  /*428e0*/  LOP3.LUT P6, RZ, R10, 0x100000, RZ, 0xc0, !PT ;  /* 0x001000000aff7812 */ /* 0x000fe200078cc0ff */
[----:B------:R0:W-:Y:S01]  /*428f0*/  @P1 STG.E.U16 desc[UR58][R52.64], R2 ;  /* 0x0000000234001986 */ /* 0x0001e2000c10153a */
[----:B------:R-:W-:Y:S01]  /*42900*/  LOP3.LUT P2, RZ, R6, 0x200, RZ, 0xc0, !PT ;  /* 0x0000020006ff7812 */ /* 0x000fe2000784c0ff */
[----:B0-----:R-:W-:Y:S01]  /*42910*/  IMAD.WIDE R52, R193, 0x2, R66 ;  /* 0x00000002c1347825 */ /* 0x001fe200078e0242 */
[----:B------:R-:W-:-:S07]  /*42920*/  PRMT R2, R194, 0x7632, R2 ;  /* 0x00007632c2027816 */ /* 0x000fce0000000002 */
        /* <DEDUP_REMOVED lines=60> */
[----:B0-----:R-:W2:Y:S04]  /*42cf0*/  LDL.LU R5, [R1+0x11ec] ;  /* 0x0011ec0001057983 */ /* 0x001ea80000300800 */
[----:B------:R-:W2:Y:S04]  /*42d00*/  LDL.LU R194, [R1+0xc44] ;  /* 0x000c440001c27983 */ /* 0x000ea80000300800 */
[----:B------:R-:W2:Y:S01]  /*42d10*/  LDL.LU R54, [R1+0x48] ;  /* 0x0000480001367983 */ /* 0x000ea20000300800 */
[----:B------:R-:W-:-:S03]  /*42d20*/  LOP3.LUT P2, RZ, R10, 0x4000000, RZ, 0xc0, !PT ;  /* 0x040000000aff7812 */ /* 0x000fc6000784c0ff */
[----:B------:R-:W2:Y:S01]  /*42d30*/  LDL.LU R193, [R1+0xc48] ;  /* 0x000c480001c17983 */ /* 0x000ea20000300800 */
[C---:B------:R-:W-:Y:S01]  /*42d40*/  LOP3.LUT P3, RZ, R6.reuse, 0x8000, RZ, 0xc0, !PT ;  /* 0x0000800006ff7812 */ /* 0x040fe2000786c0ff */
[----:B------:R-:W-:Y:S02]  /*42d50*/  IMAD.WIDE R52, R195, 0x2, R64 ;  /* 0x00000002c3347825 */ /* 0x000fe400078e0240 */
[----:B------:R-:W2:Y:S04]  /*42d60*/  LDL.LU R195, [R1+0x5c] ;  /* 0x00005c0001c37983 */ /* 0x000ea80000300800 */
[----:B------:R-:W2:Y:S04]  /*42d70*/  LDL.LU R188, [R1+0xc50] ;  /* 0x000c500001bc7983 */ /* 0x000ea80000300800 */
[----:B------:R3:W-:Y:S01]  /*42d80*/  @P2 STG.E.U16 desc[UR58][R52.64], R2 ;  /* 0x0000000234002986 */ /* 0x0007e2000c10153a */
[----:B------:R-:W-:-:S02]  /*42d90*/  LOP3.LUT P0, RZ, R6, 0x200000, RZ, 0xc0, !PT ;  /* 0x0020000006ff7812 */ /* 0x000fc4000780c0ff */
[----:B------:R-:W-:Y:S01]  /*42da0*/  LOP3.LUT R0, R0, 0xfffdffff, RZ, 0xc0, !PT ;  /* 0xfffdffff00007812 */ /* 0x000fe200078ec0ff */
[----:B---3--:R-:W-:-:S05]  /*42db0*/  IMAD.WIDE R52, R190, 0x2, R66 ;  /* 0x00000002be347825 */ /* 0x008fca00078e0242 */
[----:B------:R0:W-:Y:S02]  /*42dc0*/  @P3 STG.E.U16 desc[UR58][R52.64], R191 ;  /* 0x000000bf34003986 */ /* 0x0001e4000c10153a */
[----:B0-----:R-:W-:Y:S02]  /*42dd0*/  IMAD.WIDE R52, R190, 0x2, R64 ;  /* 0x00000002be347825 */ /* 0x001fe400078e0240 */
[----:B------:R-:W3:Y:S04]  /*42de0*/  LDL.LU R190, [R1+0x4c] ;  /* 0x00004c0001be7983 */ /* 0x000ee80000300800 */
[----:B------:R-:W3:Y:S01]  /*42df0*/  LDL.LU R189, [R1+0xc58] ;  /* 0x000c580001bd7983 */ /* 0x000ee20000300800 */
[----:B------:R-:W-:-:S03]  /*42e00*/  PRMT R2, R191, 0x7632, R2 ;  /* 0x00007632bf027816 */ /* 0x000fc60000000002 */
[----:B------:R-:W3:Y:S01]  /*42e10*/  LDL.LU R191, [R1+0x30] ;  /* 0x0000300001bf7983 */ /* 0x000ee20000300800 */
[----:B------:R-:W-:Y:S02]  /*42e20*/  @P0 LOP3.LUT R0, R0, 0x20000, RZ, 0xfc, !PT ;  /* 0x0002000000000812 */ /* 0x000fe400078efcff */
[----:B------:R-:W-:Y:S02]  /*42e30*/  LOP3.LUT P4, RZ, R6, 0x10000, RZ, 0xc0, !PT ;  /* 0x0001000006ff7812 */ /* 0x000fe4000788c0ff */
[----:B------:R-:W-:Y:S02]  /*42e40*/  LOP3.LUT R0, R0, 0xfffbffff, RZ, 0xc0, !PT ;  /* 0xfffbffff00007812 */ /* 0x000fe400078ec0ff */
[C---:B------:R-:W-:Y:S02]  /*42e50*/  LOP3.LUT P5, RZ, R10.reuse, 0x8000000, RZ, 0xc0, !PT ;  /* 0x080000000aff7812 */ /* 0x040fe400078ac0ff */
[C---:B------:R-:W-:Y:S02]  /*42e60*/  LOP3.LUT P6, RZ, R10.reuse, 0x10000000, RZ, 0xc0, !PT ;  /* 0x100000000aff7812 */ /* 0x040fe400078cc0ff */
[----:B------:R-:W-:-:S05]  /*42e70*/  LOP3.LUT P3, RZ, R10, 0x20000000, RZ, 0xc0, !PT ;  /* 0x200000000aff7812 */ /* 0x000fca000786c0ff */
[----:B------:R4:W-:Y:S01]  /*42e80*/  @P4 STG.E.U16 desc[UR58][R52.64], R2 ;  /* 0x0000000234004986 */ /* 0x0009e2000c10153a */
[----:B------:R-:W-:Y:S01]  /*42e90*/  LOP3.LUT P4, RZ, R10, 0x40000000, RZ, 0xc0, !PT ;  /* 0x400000000aff7812 */ /* 0x000fe2000788c0ff */
[----:B----4-:R-:W-:Y:S01]  /*42ea0*/  IMAD.WIDE R52, R58, 0x2, R66 ;  /* 0x000000023a347825 */ /* 0x010fe200078e0242 */
[----:B--2---:R-:W-:-:S13]  /*42eb0*/  LOP3.LUT P0, RZ, R5, 0x1, RZ, 0xc0, !PT ;  /* 0x0000000105ff7812 */ /* 0x004fda000780c0ff */
[----:B------:R-:W-:Y:S02]  /*42ec0*/  @P0 LOP3.LUT R0, R0, 0x40000, RZ, 0xfc, !PT ;  /* 0x0004000000000812 */ /* 0x000fe400078efcff */
[----:B------:R-:W-:Y:S01]  /*42ed0*/  LOP3.LUT P0, RZ, R10, 0x80000000, RZ, 0xc0, !PT ;  /* 0x800000000aff7812 */ /* 0x000fe2000780c0ff */
[----:B------:R-:W-:Y:S02]  /*42ee0*/  IMAD.WIDE R10, R58, 0x2, R64 ;  /* 0x000000023a0a7825 */ /* 0x000fe400078e0240 */
[----:B------:R-:W2:Y:S01]  /*42ef0*/  LDL.LU R58, [R1+0xc60] ;  /* 0x000c6000013a7983 */ /* 0x000ea20000300800 */
[----:B------:R-:W-:Y:S02]  /*42f00*/  LOP3.LUT P1, RZ, R6, 0x20000, RZ, 0xc0, !PT ;  /* 0x0002000006ff7812 */ /* 0x000fe4000782c0ff */
[----:B------:R-:W-:Y:S01]  /*42f10*/  PRMT R2, R192, 0x7632, R2 ;  /* 0x00007632c0027816 */ /* 0x000fe20000000002 */
[----:B------:R0:W-:Y:S01]  /*42f20*/  @P5 STG.E.U16 desc[UR58][R52.64], R192 ;  /* 0x000000c034005986 */ /* 0x0001e2000c10153a */
[----:B------:R-:W-:-:S03]  /*42f30*/  LOP3.LUT R0, R0, 0xfff7ffff, RZ, 0xc0, !PT ;  /* 0xfff7ffff00007812 */ /* 0x000fc600078ec0ff */
[----:B------:R4:W-:Y:S01]  /*42f40*/  @P6 STG.E.U16 desc[UR58][R10.64], R2 ;  /* 0x000000020a006986 */ /* 0x0009e2000c10153a */
[----:B------:R-:W-:Y:S02]  /*42f50*/  LOP3.LUT P2, RZ, R6, 0x40000, RZ, 0xc0, !PT ;  /* 0x0004000006ff7812 */ /* 0x000fe4000784c0ff */
[----:B------:R-:W-:Y:S01]  /*42f60*/  @P0 LOP3.LUT R0, R0, 0x80000, RZ, 0xfc, !PT ;  /* 0x0008000000000812 */ /* 0x000fe200078efcff */
[----:B0-----:R-:W2:Y:S01]  /*42f70*/  LDL.LU R192, [R1+0xc64] ;  /* 0x000c640001c07983 */ /* 0x001ea20000300800 */
[----:B----4-:R-:W-:Y:S01]  /*42f80*/  IMAD.WIDE R10, R194, 0x2, R66 ;  /* 0x00000002c20a7825 */ /* 0x010fe200078e0242 */
[----:B------:R-:W-:-:S04]  /*42f90*/  LOP3.LUT P0, RZ, R6, 0x100000, RZ, 0xc0, !PT ;  /* 0x0010000006ff7812 */ /* 0x000fc8000780c0ff */
[----:B------:R0:W-:Y:S01]  /*42fa0*/  @P1 STG.E.U16 desc[UR58][R10.64], R54 ;  /* 0x000000360a001986 */ /* 0x0001e2000c10153a */
[----:B------:R-:W-:Y:S02]  /*42fb0*/  PRMT R2, R54, 0x7632, R2 ;  /* 0x0000763236027816 */ /* 0x000fe40000000002 */
[----:B------:R-:W-:Y:S01]  /*42fc0*/  LOP3.LUT R0, R0, 0xffefffff, RZ, 0xc0, !PT ;  /* 0xffefffff00007812 */ /* 0x000fe200078ec0ff */
[----:B0-----:R-:W-:Y:S02]  /*42fd0*/  IMAD.WIDE R10, R194, 0x2, R64 ;  /* 0x00000002c20a7825 */ /* 0x001fe400078e0240 */
[----:B------:R-:W4:Y:S04]  /*42fe0*/  LDL.LU R194, [R1+0x34] ;  /* 0x0000340001c27983 */ /* 0x000f280000300800 */
[----:B------:R0:W-:Y:S01]  /*42ff0*/  @P2 STG.E.U16 desc[UR58][R10.64], R2 ;  /* 0x000000020a002986 */ /* 0x0001e2000c10153a */
[----:B------:R-:W-:-:S02]  /*43000*/  @P0 LOP3.LUT R0, R0, 0x100000, RZ, 0xfc, !PT ;  /* 0x0010000000000812 */ /* 0x000fc400078efcff */
[----:B------:R-:W-:Y:S01]  /*43010*/  LOP3.LUT P0, RZ, R6, 0x80000, RZ, 0xc0, !PT ;  /* 0x0008000006ff7812 */ /* 0x000fe2000780c0ff */
[----:B0-----:R-:W-:Y:S01]  /*43020*/  IMAD.WIDE R10, R193, 0x2, R66 ;  /* 0x00000002c10a7825 */ /* 0x001fe200078e0242 */
[----:B------:R-:W-:-:S04]  /*43030*/  PRMT R2, R195, 0x7632, R2 ;  /* 0x00007632c3027816 */ /* 0x000fc80000000002 */
[----:B------:R0:W-:Y:S02]  /*43040*/  @P3 STG.E.U16 desc[UR58][R10.64], R195 ;  /* 0x000000c30a003986 */ /* 0x0001e4000c10153a */
[----:B0-----:R-:W-:Y:S02]  /*43050*/  IMAD.WIDE R10, R193, 0x2, R64 ;  /* 0x00000002c10a7825 */ /* 0x001fe400078e0240 */
[----:B------:R-:W4:Y:S04]  /*43060*/  LDL.LU R195, [R1+0xc6c] ;  /* 0x000c6c0001c37983 */ /* 0x000f280000300800 */
[----:B------:R0:W-:Y:S04]  /*43070*/  @P4 STG.E.U16 desc[UR58][R10.64], R2 ;  /* 0x000000020a004986 */ /* 0x0001e8000c10153a */
[----:B------:R-:W4:Y:S01]  /*43080*/  LDL.LU R193, [R1+0x24] ;  /* 0x0000240001c17983 */ /* 0x000f220000300800 */
[----:B0-----:R-:W-:-:S05]  /*43090*/  IMAD.WIDE R10, R188, 0x2, R66 ;  /* 0x00000002bc0a7825 */ /* 0x001fca00078e0242 */
[----:B---3--:R0:W-:Y:S01]  /*430a0*/  @P0 STG.E.U16 desc[UR58][R10.64], R190 ;  /* 0x000000be0a000986 */ /* 0x0081e2000c10153a */
[----:B------:R-:W-:Y:S02]  /*430b0*/  LOP3.LUT P0, RZ, R0, 0x100000, RZ, 0xc0, !PT ;  /* 0x0010000000ff7812 */ /* 0x000fe4000780c0ff */
[----:B------:R-:W-:Y:S01]  /*430c0*/  PRMT R2, R190, 0x7632, R2 ;  /* 0x00007632be027816 */ /* 0x000fe20000000002 */
[----:B0-----:R-:W-:Y:S01]  /*430d0*/  IMAD.WIDE R10, R188, 0x2, R64 ;  /* 0x00000002bc0a7825 */ /* 0x001fe200078e0240 */
[----:B------:R-:W3:Y:S09]  /*430e0*/  LDL.LU R190, [R1+0xc74] ;  /* 0x000c740001be7983 */ /* 0x000ef20000300800 */
        /* <DEDUP_REMOVED lines=9> */
[----:B0-----:R-:W-:Y:S01]  /*43180*/  PRMT R2, R3, 0x7632, R2 ;  /* 0x0000763203027816 */ /* 0x001fe20000000002 */
[----:B--2---:R-:W-:-:S10]  /*43190*/  IMAD.WIDE R10, R58, 0x2, R66 ;  /* 0x000000023a0a7825 */ /* 0x004fd400078e0242 */
[----:B------:R0:W-:Y:S04]  /*431a0*/  @P0 STG.E.U16 desc[UR58][R10.64], R3 ;  /* 0x000000030a000986 */ /* 0x0001e8000c10153a */
[----:B0-----:R-:W2:Y:S01]  /*431b0*/  LDL.LU R3, [R1+0x11e8] ;  /* 0x0011e80001037983 */ /* 0x001ea20000300800 */
[----:B------:R-:W-:Y:S02]  /*431c0*/  LOP3.LUT P5, RZ, R6, 0x400000, RZ, 0xc0, !PT ;  /* 0x0040000006ff7812 */ /* 0x000fe400078ac0ff */
[----:B------:R-:W-:Y:S01]  /*431d0*/  LOP3.LUT P6, RZ, R5, 0x2, RZ, 0xc0, !PT ;  /* 0x0000000205ff7812 */ /* 0x000fe200078cc0ff */
[----:B------:R-:W-:-:S10]  /*431e0*/  IMAD.WIDE R10, R58, 0x2, R64 ;  /* 0x000000023a0a7825 */ /* 0x000fd400078e0240 */
[----:B------:R0:W-:Y:S01]  /*431f0*/  @P5 STG.E.U16 desc[UR58][R10.64], R2 ;  /* 0x000000020a005986 */ /* 0x0001e2000c10153a */
[----:B------:R-:W-:Y:S01]  /*43200*/  LOP3.LUT P1, RZ, R5, 0x4, RZ, 0xc0, !PT ;  /* 0x0000000405ff7812 */ /* 0x000fe2000782c0ff */
[----:B0-----:R-:W-:Y:S01]  /*43210*/  IMAD.WIDE R10, R192, 0x2, R66 ;  /* 0x00000002c00a7825 */ /* 0x001fe200078e0242 */
[----:B----4-:R-:W-:-:S04]  /*43220*/  PRMT R2, R194, 0x7632, R2 ;  /* 0x00007632c2027816 */ /* 0x010fc80000000002 */
[----:B------:R0:W-:Y:S01]  /*43230*/  @P6 STG.E.U16 desc[UR58][R10.64], R194 ;  /* 0x000000c20a006986 */ /* 0x0001e2000c10153a */
[----:B------:R-:W-:-:S03]  /*43240*/  LOP3.LUT P2, RZ, R6, 0x800000, RZ, 0xc0, !PT ;  /* 0x0080000006ff7812 */ /* 0x000fc6000784c0ff */
[----:B0-----:R-:W4:Y:S04]  /*43250*/  LDL.LU R194, [R1+0xc7c] ;  /* 0x000c7c0001c27983 */ /* 0x001f280000300800 */
[----:B------:R-:W4:Y:S01]  /*43260*/  LDL.LU R59, [R1+0x28] ;  /* 0x00002800013b7983 */ /* 0x000f220000300800 */
[----:B------:R-:W-:-:S03]  /*43270*/  IMAD.WIDE R10, R192, 0x2, R64 ;  /* 0x00000002c00a7825 */ /* 0x000fc600078e0240 */
[----:B------:R-:W4:Y:S04]  /*43280*/  LDL.LU R54, [R1+0xc80] ;  /* 0x000c800001367983 */ /* 0x000f280000300800 */
[----:B------:R0:W-:Y:S02]  /*43290*/  @P1 STG.E.U16 desc[UR58][R10.64], R2 ;  /* 0x000000020a001986 */ /* 0x0001e4000c10153a */
[----:B0-----:R-:W-:-:S05]  /*432a0*/  IMAD.WIDE R10, R195, 0x2, R66 ;  /* 0x00000002c30a7825 */ /* 0x001fca00078e0242 */
[----:B------:R0:W-:Y:S02]  /*432b0*/  @P2 STG.E.U16 desc[UR58][R10.64], R193 ;  /* 0x000000c10a002986 */ /* 0x0001e4000c10153a */
[----:B0-----:R-:W-:Y:S02]  /*432c0*/  IMAD.WIDE R10, R195, 0x2, R64 ;  /* 0x00000002c30a7825 */ /* 0x001fe400078e0240 */
[----:B------:R-:W4:Y:S04]  /*432d0*/  LDL.LU R195, [R1+0x3c] ;  /* 0x00003c0001c37983 */ /* 0x000f280000300800 */
[----:B------:R-:W4:Y:S01]  /*432e0*/  LDL.LU R188, [R1+0xc84] ;  /* 0x000c840001bc7983 */ /* 0x000f220000300800 */
[----:B------:R-:W-:-:S03]  /*432f0*/  LOP3.LUT P3, RZ, R6, 0x1000000, RZ, 0xc0, !PT ;  /* 0x0100000006ff7812 */ /* 0x000fc6000786c0ff */
[----:B------:R-:W4:Y:S01]  /*43300*/  LDL.LU R189, [R1+0x2c] ;  /* 0x00002c0001bd7983 */ /* 0x000f220000300800 */
[----:B------:R-:W-:Y:S02]  /*43310*/  LOP3.LUT P4, RZ, R5, 0x8, RZ, 0xc0, !PT ;  /* 0x0000000805ff7812 */ /* 0x000fe4000788c0ff */
[----:B------:R-:W-:-:S07]  /*43320*/  PRMT R2, R193, 0x7632, R2 ;  /* 0x00007632c1027816 */ /* 0x000fce0000000002 */
[----:B------:R3:W-:Y:S02]  /*43330*/  @P3 STG.E.U16 desc[UR58][R10.64], R2 ;  /* 0x000000020a003986 */ /* 0x0007e4000c10153a */
[----:B---3--:R-:W-:-:S05]  /*43340*/  IMAD.WIDE R10, R190, 0x2, R66 ;  /* 0x00000002be0a7825 */ /* 0x008fca00078e0242 */
[----:B--2---:R0:W-:Y:S02]  /*43350*/  @P4 STG.E.U16 desc[UR58][R10.64], R3 ;  /* 0x000000030a004986 */ /* 0x0041e4000c10153a */
[----:B0-----:R-:W-:Y:S02]  /*43360*/  IMAD.WIDE R10, R190, 0x2, R64 ;  /* 0x00000002be0a7825 */ /* 0x001fe400078e0240 */
[----:B------:R-:W2:Y:S04]  /*43370*/  LDL.LU R190, [R1+0xc88] ;  /* 0x000c880001be7983 */ /* 0x000ea80000300800 */
[----:B------:R-:W3:Y:S01]  /*43380*/  LDL.LU R191, [R1+0x10] ;  /* 0x0000100001bf7983 */ /* 0x000ee20000300800 */
[----:B------:R-:W-:Y:S02]  /*43390*/  LOP3.LUT P5, RZ, R5, 0x10, RZ, 0xc0, !PT ;  /* 0x0000001005ff7812 */ /* 0x000fe400078ac0ff */
[----:B------:R-:W-:-:S02]  /*433a0*/  LOP3.LUT P6, RZ, R6, 0x2000000, RZ, 0xc0, !PT ;  /* 0x0200000006ff7812 */ /* 0x000fc400078cc0ff */
[----:B------:R-:W-:Y:S02]  /*433b0*/  LOP3.LUT P0, RZ, R6, 0x20000000, RZ, 0xc0, !PT ;  /* 0x2000000006ff7812 */ /* 0x000fe4000780c0ff */
[----:B------:R-:W-:Y:S02]  /*433c0*/  PRMT R2, R3, 0x7632, R2 ;  /* 0x0000763203027816 */ /* 0x000fe40000000002 */
[----:B------:R-:W3:Y:S04]  /*433d0*/  LDL.LU R3, [R1+0x11e4] ;  /* 0x0011e40001037983 */ /* 0x000ee80000300800 */
[----:B------:R-:W3:Y:S01]  /*433e0*/  LDL.LU R58, [R1+0xc90] ;  /* 0x000c9000013a7983 */ /* 0x000ee20000300800 */
[----:B------:R-:W-:-:S03]  /*433f0*/  LOP3.LUT R0, R0, 0xffffdfff, RZ, 0xc0, !PT ;  /* 0xffffdfff00007812 */ /* 0x000fc600078ec0ff */
[----:B------:R4:W-:Y:S04]  /*43400*/  @P5 STG.E.U16 desc[UR58][R10.64], R2 ;  /* 0x000000020a005986 */ /* 0x0009e8000c10153a */
[----:B------:R-:W3:Y:S01]  /*43410*/  LDL.LU R192, [R1] ;  /* 0x0000000001c07983 */ /* 0x000ee20000300800 */
[----:B------:R-:W-:Y:S02]  /*43420*/  LOP3.LUT P1, RZ, R6, 0x4000000, RZ, 0xc0, !PT ;  /* 0x0400000006ff7812 */ /* 0x000fe4000782c0ff */
[----:B------:R-:W-:Y:S01]  /*43430*/  @P0 LOP3.LUT R0, R0, 0x2000, RZ, 0xfc, !PT ;  /* 0x0000200000000812 */ /* 0x000fe200078efcff */
[----:B----4-:R-:W-:Y:S01]  /*43440*/  IMAD.WIDE R10, R194, 0x2, R66 ;  /* 0x00000002c20a7825 */ /* 0x010fe200078e0242 */
[----:B------:R-:W-:-:S04]  /*43450*/  LOP3.LUT P0, RZ, R5, 0x100, RZ, 0xc0, !PT ;  /* 0x0000010005ff7812 */ /* 0x000fc8000780c0ff */
[----:B------:R0:W-:Y:S01]  /*43460*/  @P6 STG.E.U16 desc[UR58][R10.64], R59 ;  /* 0x0000003b0a006986 */ /* 0x0001e2000c10153a */
[----:B------:R-:W-:Y:S02]  /*43470*/  LOP3.LUT P2, RZ, R5, 0x20, RZ, 0xc0, !PT ;  /* 0x0000002005ff7812 */ /* 0x000fe4000784c0ff */
[----:B------:R-:W-:Y:S01]  /*43480*/  PRMT R2, R59, 0x7632, R2 ;  /* 0x000076323b027816 */ /* 0x000fe20000000002 */
[----:B0-----:R-:W-:Y:S02]  /*43490*/  IMAD.WIDE R10, R194, 0x2, R64 ;  /* 0x00000002c20a7825 */ /* 0x001fe400078e0240 */
[----:B------:R-:W4:Y:S01]  /*434a0*/  LDL.LU R194, [R1+0xc98] ;  /* 0x000c980001c27983 */ /* 0x000f220000300800 */
[----:B------:R-:W-:-:S03]  /*434b0*/  LOP3.LUT R0, R0, 0xffffbfff, RZ, 0xc0, !PT ;  /* 0xffffbfff00007812 */ /* 0x000fc600078ec0ff */
[----:B------:R-:W4:Y:S01]  /*434c0*/  LDL.LU R193, [R1+0x14] ;  /* 0x0000140001c17983 */ /* 0x000f220000300800 */
[----:B------:R-:W-:-:S03]  /*434d0*/  @P0 LOP3.LUT R0, R0, 0x4000, RZ, 0xfc, !PT ;  /* 0x0000400000000812 */ /* 0x000fc600078efcff */
[----:B------:R0:W-:Y:S01]  /*434e0*/  @P1 STG.E.U16 desc[UR58][R10.64], R2 ;  /* 0x000000020a001986 */ /* 0x0001e2000c10153a */
        /* <DEDUP_REMOVED lines=10> */
[----:B------:R-:W-:Y:S02]  /*43590*/  LOP3.LUT P3, RZ, R5, 0x40, RZ, 0xc0, !PT ;  /* 0x0000004005ff7812 */ /* 0x000fe4000786c0ff */
[----:B------:R-:W-:-:S09]  /*435a0*/  LOP3.LUT R0, R0, 0xfffeffff, RZ, 0xc0, !PT ;  /* 0xfffeffff00007812 */ /* 0x000fd200078ec0ff */
[----:B------:R-:W-:Y:S02]  /*435b0*/  @P0 LOP3.LUT R0, R0, 0x10000, RZ, 0xfc, !PT ;  /* 0x0001000000000812 */ /* 0x000fe400078efcff */
[----:B------:R-:W-:Y:S01]  /*435c0*/  LOP3.LUT P0, RZ, R6, 0x8000000, RZ, 0xc0, !PT ;  /* 0x0800000006ff7812 */ /* 0x000fe2000780c0ff */
[----:B------:R0:W-:Y:S02]  /*435d0*/  @P3 STG.E.U16 desc[UR58][R10.64], R2 ;  /* 0x000000020a003986 */ /* 0x0001e4000c10153a */
[----:B0-----:R-:W-:-:S10]  /*435e0*/  IMAD.WIDE R10, R188, 0x2, R66 ;  /* 0x00000002bc0a7825 */ /* 0x001fd400078e0242 */
[----:B------:R0:W-:Y:S01]  /*435f0*/  @P0 STG.E.U16 desc[UR58][R10.64], R189 ;  /* 0x000000bd0a000986 */ /* 0x0001e2000c10153a */
[----:B------:R-:W-:Y:S02]  /*43600*/  LOP3.LUT P0, RZ, R0, 0x10000, RZ, 0xc0, !PT ;  /* 0x0001000000ff7812 */ /* 0x000fe4000780c0ff */
[----:B------:R-:W-:Y:S01]  /*43610*/  PRMT R2, R189, 0x7632, R2 ;  /* 0x00007632bd027816 */ /* 0x000fe20000000002 */
[----:B0-----:R-:W-:-:S10]  /*43620*/  IMAD.WIDE R10, R188, 0x2, R64 ;  /* 0x00000002bc0a7825 */ /* 0x001fd400078e0240 */
[----:B------:R2:W-:Y:S01]  /*43630*/  @P0 STG.E.U16 desc[UR58][R10.64], R2 ;  /* 0x000000020a000986 */ /* 0x0005e2000c10153a */
[----:B------:R-:W-:Y:S01]  /*43640*/  LOP3.LUT P0, RZ, R0, 0x8000, RZ, 0xc0, !PT ;  /* 0x0000800000ff7812 */ /* 0x000fe2000780c0ff */
[----:B--2---:R-:W-:-:S12]  /*43650*/  IMAD.WIDE R10, R190, 0x2, R66 ;  /* 0x00000002be0a7825 */ /* 0x004fd800078e0242 */
[----:B---3--:R0:W-:Y:S02]  /*43660*/  @P0 STG.E.U16 desc[UR58][R10.64], R191 ;  /* 0x000000bf0a000986 */ /* 0x0081e4000c10153a */
[----:B0-----:R-:W-:Y:S02]  /*43670*/  IMAD.WIDE R10, R190, 0x2, R64 ;  /* 0x00000002be0a7825 */ /* 0x001fe400078e0240 */
[----:B------:R-:W2:Y:S04]  /*43680*/  LDL.LU R190, [R1+0xca4] ;  /* 0x000ca40001be7983 */ /* 0x000ea80000300800 */
[----:B------:R-:W3:Y:S01]  /*43690*/  LDL.LU R188, [R1+0x18] ;  /* 0x0000180001bc7983 */ /* 0x000ee20000300800 */
[----:B------:R-:W-:Y:S02]  /*436a0*/  LOP3.LUT P0, RZ, R0, 0x4000, RZ, 0xc0, !PT ;  /* 0x0000400000ff7812 */ /* 0x000fe4000780c0ff */
[----:B------:R-:W-:-:S02]  /*436b0*/  PRMT R2, R191, 0x7632, R2 ;  /* 0x00007632bf027816 */ /* 0x000fc40000000002 */
        /* <DEDUP_REMOVED lines=11> */
[----:B----4-:R-:W-:-:S05]  /*43770*/  IMAD.WIDE R10, R194, 0x2, R66 ;  /* 0x00000002c20a7825 */ /* 0x010fca00078e0242 */
[----:B------:R0:W-:Y:S01]  /*43780*/  @P5 STG.E.U16 desc[UR58][R10.64], R193 ;  /* 0x000000c10a005986 */ /* 0x0001e2000c10153a */
[----:B------:R-:W-:Y:S01]  /*43790*/  PRMT R2, R193, 0x7632, R2 ;  /* 0x00007632c1027816 */ /* 0x000fe20000000002 */
[----:B0-----:R-:W-:Y:S02]  /*437a0*/  IMAD.WIDE R10, R194, 0x2, R64 ;  /* 0x00000002c20a7825 */ /* 0x001fe400078e0240 */
[----:B------:R-:W4:Y:S04]  /*437b0*/  LDL.LU R194, [R1+0xcac] ;  /* 0x000cac0001c27983 */ /* 0x000f280000300800 */
[----:B------:R-:W4:Y:S04]  /*437c0*/  LDL.LU R189, [R1+0x8] ;  /* 0x0000080001bd7983 */ /* 0x000f280000300800 */
[----:B------:R0:W-:Y:S04]  /*437d0*/  @P6 STG.E.U16 desc[UR58][R10.64], R2 ;  /* 0x000000020a006986 */ /* 0x0001e8000c10153a */
[----:B------:R-:W4:Y:S01]  /*437e0*/  LDL.LU R191, [R1+0xcb0] ;  /* 0x000cb00001bf7983 */ /* 0x000f220000300800 */
[----:B0-----:R-:W-:-:S05]  /*437f0*/  IMAD.WIDE R10, R195, 0x2, R66 ;  /* 0x00000002c30a7825 */ /* 0x001fca00078e0242 */
[----:B------:R0:W-:Y:S02]  /*43800*/  @P1 STG.E.U16 desc[UR58][R10.64], R54 ;  /* 0x000000360a001986 */ /* 0x0001e4000c10153a */
[----:B0-----:R-:W-:Y:S02]  /*43810*/  IMAD.WIDE R10, R195, 0x2, R64 ;  /* 0x00000002c30a7825 */ /* 0x001fe400078e0240 */
[----:B------:R-:W4:Y:S04]  /*43820*/  LDL.LU R195, [R1+0x1c] ;  /* 0x00001c0001c37983 */ /* 0x000f280000300800 */
[----:B------:R-:W4:Y:S04]  /*43830*/  LDL.LU R58, [R1+0xcb8] ;  /* 0x000cb800013a7983 */ /* 0x000f280000300800 */
[----:B------:R-:W4:Y:S04]  /*43840*/  LDL.LU R193, [R1+0xc] ;  /* 0x00000c0001c17983 */ /* 0x000f280000300800 */
[----:B------:R-:W4:Y:S01]  /*43850*/  LDL.LU R192, [R1+0xcbc] ;  /* 0x000cbc0001c07983 */ /* 0x000f220000300800 */
[----:B------:R-:W-:-:S02]  /*43860*/  LOP3.LUT P2, RZ, R3, 0x1, RZ, 0xc0, !PT ;  /* 0x0000000103ff7812 */ /* 0x000fc4000784c0ff */
[----:B------:R-:W-:Y:S02]  /*43870*/  LOP3.LUT P3, RZ, R5, 0x800, RZ, 0xc0, !PT ;  /* 0x0000080005ff7812 */ /* 0x000fe4000786c0ff */
[----:B------:R-:W-:-:S09]  /*43880*/  PRMT R2, R54, 0x7632, R2 ;  /* 0x0000763236027816 */ /* 0x000fd20000000002 */
[----:B------:R2:W-:Y:S02]  /*43890*/  @P2 STG.E.U16 desc[UR58][R10.64], R2 ;  /* 0x000000020a002986 */ /* 0x0005e4000c10153a */
[----:B--2---:R-:W-:-:S05]  /*438a0*/  IMAD.WIDE R10, R190, 0x2, R66 ;  /* 0x00000002be0a7825 */ /* 0x004fca00078e0242 */
[----:B---3--:R0:W-:Y:S02]  /*438b0*/  @P3 STG.E.U16 desc[UR58][R10.64], R188 ;  /* 0x000000bc0a003986 */ /* 0x0081e4000c10153a */
[----:B0-----:R-:W-:Y:S02]  /*438c0*/  IMAD.WIDE R10, R190, 0x2, R64 ;  /* 0x00000002be0a7825 */ /* 0x001fe400078e0240 */
[----:B------:R-:W2:Y:S01]  /*438d0*/  LDL.LU R190, [R1+0xcc0] ;  /* 0x000cc00001be7983 */ /* 0x000ea20000300800 */
[----:B------:R-:W-:Y:S02]  /*438e0*/  LOP3.LUT P3, RZ, R3, 0x20, RZ, 0xc0, !PT ;  /* 0x0000002003ff7812 */ /* 0x000fe4000786c0ff */
[----:B------:R-:W-:Y:S02]  /*438f0*/  LOP3.LUT R0, R0, 0xfffffdff, RZ, 0xc0, !PT ;  /* 0xfffffdff00007812 */ /* 0x000fe400078ec0ff */
[----:B------:R-:W-:-:S09]  /*43900*/  LOP3.LUT P4, RZ, R5, 0x1000, RZ, 0xc0, !PT ;  /* 0x0000100005ff7812 */ /* 0x000fd2000788c0ff */
[----:B------:R-:W-:Y:S02]  /*43910*/  @P3 LOP3.LUT R0, R0, 0x200, RZ, 0xfc, !PT ;  /* 0x0000020000003812 */ /* 0x000fe400078efcff */
[----:B------:R-:W-:Y:S02]  /*43920*/  LOP3.LUT P3, RZ, R5, 0x10000, RZ, 0xc0, !PT ;  /* 0x0001000005ff7812 */ /* 0x000fe4000786c0ff */
[----:B------:R-:W-:Y:S02]  /*43930*/  LOP3.LUT R0, R0, 0xfffffbff, RZ, 0xc0, !PT ;  /* 0xfffffbff00007812 */ /* 0x000fe400078ec0ff */
[----:B------:R-:W-:Y:S02]  /*43940*/  LOP3.LUT P5, RZ, R3, 0x2, RZ, 0xc0, !PT ;  /* 0x0000000203ff7812 */ /* 0x000fe400078ac0ff */
[----:B------:R-:W-:-:S07]  /*43950*/  PRMT R2, R188, 0x7632, R2 ;  /* 0x00007632bc027816 */ /* 0x000fce0000000002 */
[----:B------:R-:W-:Y:S02]  /*43960*/  @P3 LOP3.LUT R0, R0, 0x400, RZ, 0xfc, !PT ;  /* 0x0000040000003812 */ /* 0x000fe400078efcff */
[----:B------:R-:W-:Y:S01]  /*43970*/  LOP3.LUT P3, RZ, R5, 0x8000, RZ, 0xc0, !PT ;  /* 0x0000800005ff7812 */ /* 0x000fe2000786c0ff */
[----:B------:R4:W-:Y:S01]  /*43980*/  @P4 STG.E.U16 desc[UR58][R10.64], R2 ;  /* 0x000000020a004986 */ /* 0x0009e2000c10153a */
[----:B------:R-:W-:Y:S02]  /*43990*/  LOP3.LUT P6, RZ, R3, 0x4, RZ, 0xc0, !PT ;  /* 0x0000000403ff7812 */ /* 0x000fe400078cc0ff */
[----:B------:R-:W-:Y:S02]  /*439a0*/  LOP3.LUT R0, R0, 0xfffff7ff, RZ, 0xc0, !PT ;  /* 0xfffff7ff00007812 */ /* 0x000fe400078ec0ff */
[----:B------:R-:W-:-:S07]  /*439b0*/  LOP3.LUT P1, RZ, R5, 0x2000, RZ, 0xc0, !PT ;  /* 0x0000200005ff7812 */ /* 0x000fce000782c0ff */
[----:B------:R-:W-:Y:S02]  /*439c0*/  @P3 LOP3.LUT R0, R0, 0x800, RZ, 0xfc, !PT ;  /* 0x0000080000003812 */ /* 0x000fe400078efcff */
[----:B------:R-:W-:Y:S02]  /*439d0*/  LOP3.LUT P3, RZ, R3, 0x10, RZ, 0xc0, !PT ;  /* 0x0000001003ff7812 */ /* 0x000fe4000786c0ff */
[----:B------:R-:W-:Y:S01]  /*439e0*/  LOP3.LUT P2, RZ, R5, 0x4000, RZ, 0xc0, !PT ;  /* 0x0000400005ff7812 */ /* 0x000fe2000784c0ff */
[----:B----4-:R-:W-:-:S05]  /*439f0*/  IMAD.WIDE R10, R194, 0x2, R66 ;  /* 0x00000002c20a7825 */ /* 0x010fca00078e0242 */
[----:B------:R0:W-:Y:S01]  /*43a00*/  @P5 STG.E.U16 desc[UR58][R10.64], R189 ;  /* 0x000000bd0a005986 */ /* 0x0001e2000c10153a */
[----:B------:R-:W-:Y:S02]  /*43a10*/  PRMT R2, R189, 0x7632, R2 ;  /* 0x00007632bd027816 */ /* 0x000fe40000000002 */
[----:B------:R-:W-:Y:S01]  /*43a20*/  LOP3.LUT R0, R0, 0xffffefff, RZ, 0xc0, !PT ;  /* 0xffffefff00007812 */ /* 0x000fe200078ec0ff */
[----:B0-----:R-:W-:Y:S02]  /*43a30*/  IMAD.WIDE R10, R194, 0x2, R64 ;  /* 0x00000002c20a7825 */ /* 0x001fe400078e0240 */
[----:B------:R-:W3:Y:S04]  /*43a40*/  LDL.LU R194, [R1+0xcc8] ;  /* 0x000cc80001c27983 */ /* 0x000ee80000300800 */
[----:B------:R0:W-:Y:S01]  /*43a50*/  @P6 STG.E.U16 desc[UR58][R10.64], R2 ;  /* 0x000000020a006986 */ /* 0x0001e2000c10153a */
[----:B------:R-:W-:-:S02]  /*43a60*/  @P3 LOP3.LUT R0, R0, 0x1000, RZ, 0xfc, !PT ;  /* 0x0000100000003812 */ /* 0x000fc400078efcff */
[----:B------:R-:W-:Y:S01]  /*43a70*/  LOP3.LUT P3, RZ, R3, 0x8, RZ, 0xc0, !PT ;  /* 0x0000000803ff7812 */ /* 0x000fe2000786c0ff */
[----:B0-----:R-:W-:Y:S01]  /*43a80*/  IMAD.WIDE R10, R191, 0x2, R66 ;  /* 0x00000002bf0a7825 */ /* 0x001fe200078e0242 */
[----:B------:R-:W-:-:S04]  /*43a90*/  PRMT R2, R195, 0x7632, R2 ;  /* 0x00007632c3027816 */ /* 0x000fc80000000002 */
[----:B------:R0:W-:Y:S04]  /*43aa0*/  @P1 STG.E.U16 desc[UR58][R10.64], R195 ;  /* 0x000000c30a001986 */ /* 0x0001e8000c10153a */
[----:B0-----:R-:W4:Y:S01]  /*43ab0*/  LDL.LU R195, [R1+0xcd0] ;  /* 0x000cd00001c37983 */ /* 0x001f220000300800 */
[----:B------:R-:W-:-:S05]  /*43ac0*/  IMAD.WIDE R10, R191, 0x2, R64 ;  /* 0x00000002bf0a7825 */ /* 0x000fca00078e0240 */
[----:B------:R0:W-:Y:S02]  /*43ad0*/  @P2 STG.E.U16 desc[UR58][R10.64], R2 ;  /* 0x000000020a002986 */ /* 0x0001e4000c10153a */
[----:B0-----:R-:W-:-:S05]  /*43ae0*/  IMAD.WIDE R10, R58, 0x2, R66 ;  /* 0x000000023a0a7825 */ /* 0x001fca00078e0242 */
[----:B------:R0:W-:Y:S01]  /*43af0*/  @P3 STG.E.U16 desc[UR58][R10.64], R193 ;  /* 0x000000c10a003986 */ /* 0x0001e2000c10153a */
[----:B------:R-:W-:Y:S02]  /*43b00*/  LOP3.LUT P3, RZ, R0, 0x1000, RZ, 0xc0, !PT ;  /* 0x0000100000ff7812 */ /* 0x000fe4000786c0ff */
[----:B------:R-:W-:Y:S01]  /*43b10*/  PRMT R2, R193, 0x7632, R2 ;  /* 0x00007632c1027816 */ /* 0x000fe20000000002 */
[----:B0-----:R-:W-:Y:S01]  /*43b20*/  IMAD.WIDE R10, R58, 0x2, R64 ;  /* 0x000000023a0a7825 */ /* 0x001fe200078e0240 */
[----:B------:R-:W4:Y:S09]  /*43b30*/  LDL.LU R193, [R1+0xcd4] ;  /* 0x000cd40001c17983 */ /* 0x000f320000300800 */
[----:B------:R0:W-:Y:S01]  /*43b40*/  @P3 STG.E.U16 desc[UR58][R10.64], R2 ;  /* 0x000000020a003986 */ /* 0x0001e2000c10153a */
[----:B------:R-:W-:Y:S01]  /*43b50*/  LOP3.LUT P3, RZ, R0, 0x800, RZ, 0xc0, !PT ;  /* 0x0000080000ff7812 */ /* 0x000fe2000786c0ff */
[----:B0-----:R-:W-:-:S12]  /*43b60*/  IMAD.WIDE R10, R192, 0x2, R66 ;  /* 0x00000002c00a7825 */ /* 0x001fd800078e0242 */
[----:B------:R0:W-:Y:S01]  /*43b70*/  @P3 STG.E.U16 desc[UR58][R10.64], R248 ;  /* 0x000000f80a003986 */ /* 0x0001e2000c10153a */
[----:B------:R-:W-:Y:S01]  /*43b80*/  LOP3.LUT P3, RZ, R0, 0x400, RZ, 0xc0, !PT ;  /* 0x0000040000ff7812 */ /* 0x000fe2000786c0ff */
[----:B0-----:R-:W-:Y:S01]  /*43b90*/  IMAD.WIDE R10, R192, 0x2, R64 ;  /* 0x00000002c00a7825 */ /* 0x001fe200078e0240 */
[----:B------:R-:W-:-:S11]  /*43ba0*/  PRMT R248, R248, 0x7632, R248 ;  /* 0x00007632f8f87816 */ /* 0x000fd600000000f8 */
[----:B------:R2:W-:Y:S01]  /*43bb0*/  @P3 STG.E.U16 desc[UR58][R10.64], R248 ;  /* 0x000000f80a003986 */ /* 0x0005e2000c10153a */
[----:B------:R-:W-:Y:S01]  /*43bc0*/  LOP3.LUT P3, RZ, R0, 0x200, RZ, 0xc0, !PT ;  /* 0x0000020000ff7812 */ /* 0x000fe2000786c0ff */
[----:B--2---:R-:W-:-:S12]  /*43bd0*/  IMAD.WIDE R10, R190, 0x2, R66 ;  /* 0x00000002be0a7825 */ /* 0x004fd800078e0242 */
[----:B------:R0:W-:Y:S02]  /*43be0*/  @P3 STG.E.U16 desc[UR58][R10.64], R244 ;  /* 0x000000f40a003986 */ /* 0x0001e4000c10153a */
[----:B0-----:R-:W-:Y:S02]  /*43bf0*/  IMAD.WIDE R10, R190, 0x2, R64 ;  /* 0x00000002be0a7825 */ /* 0x001fe400078e0240 */
[----:B------:R-:W2:Y:S01]  /*43c00*/  LDL.LU R190, [R1+0xcd8] ;  /* 0x000cd80001be7983 */ /* 0x000ea20000300800 */
[----:B------:R-:W-:Y:S02]  /*43c10*/  LOP3.LUT P4, RZ, R3, 0x40, RZ, 0xc0, !PT ;  /* 0x0000004003ff7812 */ /* 0x000fe4000788c0ff */
[C---:B------:R-:W-:Y:S02]  /*43c20*/  LOP3.LUT P5, RZ, R5.reuse, 0x20000, RZ, 0xc0, !PT ;  /* 0x0002000005ff7812 */ /* 0x040fe400078ac0ff */
[----:B------:R-:W-:Y:S02]  /*43c30*/  PRMT R244, R244, 0x7632, R244 ;  /* 0x00007632f4f47816 */ /* 0x000fe400000000f4 */
[----:B------:R-:W-:-:S02]  /*43c40*/  LOP3.LUT P0, RZ, R5, 0x40000, RZ, 0xc0, !PT ;  /* 0x0004000005ff7812 */ /* 0x000fc4000780c0ff */
[----:B------:R-:W-:-:S05]  /*43c50*/  LOP3.LUT P6, RZ, R3, 0x80, RZ, 0xc0, !PT ;  /* 0x0000008003ff7812 */ /* 0x000fca00078cc0ff */
[----:B------:R3:W-:Y:S02]  /*43c60*/  @P4 STG.E.U16 desc[UR58][R10.64], R244 ;  /* 0x000000f40a004986 */ /* 0x0007e4000c10153a */
[----:B---3--:R-:W-:-:S05]  /*43c70*/  IMAD.WIDE R10, R194, 0x2, R66 ;  /* 0x00000002c20a7825 */ /* 0x008fca00078e0242 */
[----:B------:R0:W-:Y:S02]  /*43c80*/  @P5 STG.E.U16 desc[UR58][R10.64], R249 ;  /* 0x000000f90a005986 */ /* 0x0001e4000c10153a */
[----:B0-----:R-:W-:Y:S01]  /*43c90*/  IMAD.WIDE R10, R194, 0x2, R64 ;  /* 0x00000002c20a7825 */ /* 0x001fe200078e0240 */
[----:B------:R-:W-:-:S05]  /*43ca0*/  PRMT R249, R249, 0x7632, R249 ;  /* 0x00007632f9f97816 */ /* 0x000fca00000000f9 */
[----:B------:R4:W-:Y:S02]  /*43cb0*/  @P0 STG.E.U16 desc[UR58][R10.64], R249 ;  /* 0x000000f90a000986 */ /* 0x0009e4000c10153a */
[----:B----4-:R-:W-:-:S05]  /*43cc0*/  IMAD.WIDE R10, R195, 0x2, R66 ;  /* 0x00000002c30a7825 */ /* 0x010fca00078e0242 */
[----:B------:R0:W-:Y:S02]  /*43cd0*/  @P6 STG.E.U16 desc[UR58][R10.64], R245 ;  /* 0x000000f50a006986 */ /* 0x0001e4000c10153a */
[----:B0-----:R-:W-:Y:S02]  /*43ce0*/  IMAD.WIDE R10, R195, 0x2, R64 ;  /* 0x00000002c30a7825 */ /* 0x001fe400078e0240 */
[----:B------:R-:W3:Y:S04]  /*43cf0*/  LDL.LU R195, [R1+0xcdc] ;  /* 0x000cdc0001c37983 */ /* 0x000ee80000300800 */
[----:B------:R-:W4:Y:S01]  /*43d00*/  LDL.LU R194, [R1+0xce4] ;  /* 0x000ce40001c27983 */ /* 0x000f220000300800 */
[----:B------:R-:W-:Y:S02]  /*43d10*/  LOP3.LUT P1, RZ, R3, 0x100, RZ, 0xc0, !PT ;  /* 0x0000010003ff7812 */ /* 0x000fe4000782c0ff */
[----:B------:R-:W-:Y:S01]  /*43d20*/  LOP3.LUT P2, RZ, R5, 0x80000, RZ, 0xc0, !PT ;  /* 0x0008000005ff7812 */ /* 0x000fe2000784c0ff */
[----:B------:R-:W4:Y:S01]  /*43d30*/  LDL.LU R192, [R1+0xcec] ;  /* 0x000cec0001c07983 */ /* 0x000f220000300800 */
[----:B------:R-:W-:-:S02]  /*43d40*/  PRMT R245, R245, 0x7632, R245 ;  /* 0x00007632f5f57816 */ /* 0x000fc400000000f5 */
[----:B------:R-:W-:Y:S02]  /*43d50*/  LOP3.LUT P3, RZ, R5, 0x100000, RZ, 0xc0, !PT ;  /* 0x0010000005ff7812 */ /* 0x000fe4000786c0ff */
[----:B------:R-:W-:-:S05]  /*43d60*/  LOP3.LUT P4, RZ, R3, 0x200, RZ, 0xc0, !PT ;  /* 0x0000020003ff7812 */ /* 0x000fca000788c0ff */
[----:B------:R0:W-:Y:S02]  /*43d70*/  @P1 STG.E.U16 desc[UR58][R10.64], R245 ;  /* 0x000000f50a001986 */ /* 0x0001e4000c10153a */
[----:B0-----:R-:W-:-:S05]  /*43d80*/  IMAD.WIDE R10, R193, 0x2, R66 ;  /* 0x00000002c10a7825 */ /* 0x001fca00078e0242 */
[----:B------:R0:W-:Y:S02]  /*43d90*/  @P2 STG.E.U16 desc[UR58][R10.64], R250 ;  /* 0x000000fa0a002986 */ /* 0x0001e4000c10153a */
[----:B0-----:R-:W-:Y:S01]  /*43da0*/  IMAD.WIDE R10, R193, 0x2, R64 ;  /* 0x00000002c10a7825 */ /* 0x001fe200078e0240 */
[----:B------:R-:W-:-:S05]  /*43db0*/  PRMT R250, R250, 0x7632, R250 ;  /* 0x00007632fafa7816 */ /* 0x000fca00000000fa */
[----:B------:R2:W-:Y:S02]  /*43dc0*/  @P3 STG.E.U16 desc[UR58][R10.64], R250 ;  /* 0x000000fa0a003986 */ /* 0x0005e4000c10153a */
[----:B--2---:R-:W-:-:S05]  /*43dd0*/  IMAD.WIDE R10, R190, 0x2, R66 ;  /* 0x00000002be0a7825 */ /* 0x004fca00078e0242 */
[----:B------:R0:W-:Y:S02]  /*43de0*/  @P4 STG.E.U16 desc[UR58][R10.64], R246 ;  /* 0x000000f60a004986 */ /* 0x0001e4000c10153a */
[----:B0-----:R-:W-:Y:S02]  /*43df0*/  IMAD.WIDE R10, R190, 0x2, R64 ;  /* 0x00000002be0a7825 */ /* 0x001fe400078e0240 */
[----:B------:R-:W2:Y:S01]  /*43e00*/  LDL.LU R190, [R1+0xcf0] ;  /* 0x000cf00001be7983 */ /* 0x000ea20000300800 */
[----:B------:R-:W-:Y:S02]  /*43e10*/  LOP3.LUT P2, RZ, R5, 0x1000000, RZ, 0xc0, !PT ;  /* 0x0100000005ff7812 */ /* 0x000fe4000784c0ff */
[----:B------:R-:W-:Y:S01]  /*43e20*/  LOP3.LUT R0, R0, 0xffffffbf, RZ, 0xc0, !PT ;  /* 0xffffffbf00007812 */ /* 0x000fe200078ec0ff */
[----:B------:R-:W2:Y:S01]  /*43e30*/  LDL.LU R193, [R1+0xcf4] ;  /* 0x000cf40001c17983 */ /* 0x000ea20000300800 */
[----:B------:R-:W-:Y:S02]  /*43e40*/  LOP3.LUT P5, RZ, R3, 0x400, RZ, 0xc0, !PT ;  /* 0x0000040003ff7812 */ /* 0x000fe400078ac0ff */
[----:B------:R-:W-:-:S07]  /*43e50*/  LOP3.LUT P6, RZ, R5, 0x200000, RZ, 0xc0, !PT ;  /* 0x0020000005ff7812 */ /* 0x000fce00078cc0ff */
[----:B------:R-:W-:Y:S02]  /*43e60*/  @P2 LOP3.LUT R0, R0, 0x40, RZ, 0xfc, !PT ;  /* 0x0000004000002812 */ /* 0x000fe400078efcff */
[----:B------:R-:W-:Y:S02]  /*43e70*/  LOP3.LUT P2, RZ, R5, 0x800000, RZ, 0xc0, !PT ;  /* 0x0080000005ff7812 */ /* 0x000fe4000784c0ff */
[----:B------:R-:W-:Y:S02]  /*43e80*/  PRMT R246, R246, 0x7632, R246 ;  /* 0x00007632f6f67816 */ /* 0x000fe400000000f6 */
[----:B------:R-:W-:-:S03]  /*43e90*/  LOP3.LUT R0, R0, 0xffffff7f, RZ, 0xc0, !PT ;  /* 0xffffff7f00007812 */ /* 0x000fc600078ec0ff */
[----:B------:R3:W-:Y:S06]  /*43ea0*/  @P5 STG.E.U16 desc[UR58][R10.64], R246 ;  /* 0x000000f60a005986 */ /* 0x0007ec000c10153a */
[----:B------:R-:W-:Y:S02]  /*43eb0*/  @P2 LOP3.LUT R0, R0, 0x80, RZ, 0xfc, !PT ;  /* 0x0000008000002812 */ /* 0x000fe400078efcff */
[----:B------:R-:W-:Y:S02]  /*43ec0*/  LOP3.LUT P2, RZ, R3, 0x1000, RZ, 0xc0, !PT ;  /* 0x0000100003ff7812 */ /* 0x000fe4000784c0ff */
[----:B------:R-:W-:-:S02]  /*43ed0*/  LOP3.LUT P1, RZ, R5, 0x400000, RZ, 0xc0, !PT ;  /* 0x0040000005ff7812 */ /* 0x000fc4000782c0ff */
[----:B------:R-:W-:Y:S02]  /*43ee0*/  LOP3.LUT R0, R0, 0xfffffeff, RZ, 0xc0, !PT ;  /* 0xfffffeff00007812 */ /* 0x000fe400078ec0ff */
[----:B------:R-:W-:-:S07]  /*43ef0*/  LOP3.LUT P0, RZ, R5, 0x4000000, RZ, 0xc0, !PT ;  /* 0x0400000005ff7812 */ /* 0x000fce000780c0ff */
[----:B------:R-:W-:Y:S02]  /*43f00*/  @P2 LOP3.LUT R0, R0, 0x100, RZ, 0xfc, !PT ;  /* 0x0000010000002812 */ /* 0x000fe400078efcff */
[----:B------:R-:W-:Y:S02]  /*43f10*/  LOP3.LUT P2, RZ, R3, 0x800, RZ, 0xc0, !PT ;  /* 0x0000080003ff7812 */ /* 0x000fe4000784c0ff */
[----:B------:R-:W-:-:S04]  /*43f20*/  LOP3.LUT R0, R0, 0xffffffdf, RZ, 0xc0, !PT ;  /* 0xffffffdf00007812 */ /* 0x000fc800078ec0ff */
[----:B------:R-:W-:Y:S01]  /*43f30*/  @P0 LOP3.LUT R0, R0, 0x20, RZ, 0xfc, !PT ;  /* 0x0000002000000812 */ /* 0x000fe200078efcff */
[----:B---3--:R-:W-:-:S05]  /*43f40*/  IMAD.WIDE R10, R195, 0x2, R66 ;  /* 0x00000002c30a7825 */ /* 0x008fca00078e0242 */
[----:B------:R0:W-:Y:S02]  /*43f50*/  @P6 STG.E.U16 desc[UR58][R10.64], R251 ;  /* 0x000000fb0a006986 */ /* 0x0001e4000c10153a */
[----:B0-----:R-:W-:Y:S02]  /*43f60*/  IMAD.WIDE R10, R195, 0x2, R64 ;  /* 0x00000002c30a7825 */ /* 0x001fe400078e0240 */
[----:B------:R-:W3:Y:S01]  /*43f70*/  LDL.LU R195, [R1+0xcfc] ;  /* 0x000cfc0001c37983 */ /* 0x000ee20000300800 */
[----:B------:R-:W-:-:S05]  /*43f80*/  PRMT R251, R251, 0x7632, R251 ;  /* 0x00007632fbfb7816 */ /* 0x000fca00000000fb */
[----:B------:R4:W-:Y:S02]  /*43f90*/  @P1 STG.E.U16 desc[UR58][R10.64], R251 ;  /* 0x000000fb0a001986 */ /* 0x0009e4000c10153a */
[----:B----4-:R-:W-:-:S05]  /*43fa0*/  IMAD.WIDE R10, R194, 0x2, R66 ;  /* 0x00000002c20a7825 */ /* 0x010fca00078e0242 */
[----:B------:R0:W-:Y:S01]  /*43fb0*/  @P2 STG.E.U16 desc[UR58][R10.64], R247 ;  /* 0x000000f70a002986 */ /* 0x0001e2000c10153a */
[----:B------:R-:W-:Y:S01]  /*43fc0*/  LOP3.LUT P2, RZ, R0, 0x100, RZ, 0xc0, !PT ;  /* 0x0000010000ff7812 */ /* 0x000fe2000784c0ff */
[----:B0-----:R-:W-:Y:S01]  /*43fd0*/  IMAD.WIDE R10, R194, 0x2, R64 ;  /* 0x00000002c20a7825 */ /* 0x001fe200078e0240 */
[----:B------:R-:W-:Y:S01]  /*43fe0*/  PRMT R247, R247, 0x7632, R247 ;  /* 0x00007632f7f77816 */ /* 0x000fe200000000f7 */
[----:B------:R-:W4:Y:S10]  /*43ff0*/  LDL.LU R194, [R1+0xd00] ;  /* 0x000d000001c27983 */ /* 0x000f340000300800 */
[----:B------:R0:W-:Y:S01]  /*44000*/  @P2 STG.E.U16 desc[UR58][R10.64], R247 ;  /* 0x000000f70a002986 */ /* 0x0001e2000c10153a */
[----:B------:R-:W-:Y:S01]  /*44010*/  LOP3.LUT P2, RZ, R0, 0x80, RZ, 0xc0, !PT ;  /* 0x0000008000ff7812 */ /* 0x000fe2000784c0ff */
[----:B0-----:R-:W-:-:S12]  /*44020*/  IMAD.WIDE R10, R192, 0x2, R66 ;  /* 0x00000002c00a7825 */ /* 0x001fd800078e0242 */
[----:B------:R0:W-:Y:S01]  /*44030*/  @P2 STG.E.U16 desc[UR58][R10.64], R240 ;  /* 0x000000f00a002986 */ /* 0x0001e2000c10153a */
[----:B------:R-:W-:Y:S02]  /*44040*/  LOP3.LUT P2, RZ, R0, 0x40, RZ, 0xc0, !PT ;  /* 0x0000004000ff7812 */ /* 0x000fe4000784c0ff */
[----:B------:R-:W-:Y:S01]  /*44050*/  LOP3.LUT P3, RZ, R3, 0x2000, RZ, 0xc0, !PT ;  /* 0x0000200003ff7812 */ /* 0x000fe2000786c0ff */
[----:B0-----:R-:W-:Y:S01]  /*44060*/  IMAD.WIDE R10, R192, 0x2, R64 ;  /* 0x00000002c00a7825 */ /* 0x001fe200078e0240 */
[----:B------:R-:W-:-:S09]  /*44070*/  PRMT R240, R240, 0x7632, R240 ;  /* 0x00007632f0f07816 */ /* 0x000fd200000000f0 */
[----:B------:R2:W-:Y:S02]  /*44080*/  @P2 STG.E.U16 desc[UR58][R10.64], R240 ;  /* 0x000000f00a002986 */ /* 0x0005e4000c10153a */
[----:B--2---:R-:W-:-:S05]  /*44090*/  IMAD.WIDE R10, R190, 0x2, R66 ;  /* 0x00000002be0a7825 */ /* 0x004fca00078e0242 */
[----:B------:R0:W-:Y:S02]  /*440a0*/  @P3 STG.E.U16 desc[UR58][R10.64], R236 ;  /* 0x000000ec0a003986 */ /* 0x0001e4000c10153a */
[----:B0-----:R-:W-:Y:S02]  /*440b0*/  IMAD.WIDE R10, R190, 0x2, R64 ;  /* 0x00000002be0a7825 */ /* 0x001fe400078e0240 */
[----:B------:R-:W2:Y:S01]  /*440c0*/  LDL.LU R190, [R1+0xd08] ;  /* 0x000d080001be7983 */ /* 0x000ea20000300800 */
[----:B------:R-:W-:Y:S02]  /*440d0*/  LOP3.LUT P4, RZ, R3, 0x4000, RZ, 0xc0, !PT ;  /* 0x0000400003ff7812 */ /* 0x000fe4000788c0ff */
[----:B------:R-:W-:Y:S02]  /*440e0*/  LOP3.LUT P0, RZ, R5, 0x2000000, RZ, 0xc0, !PT ;  /* 0x0200000005ff7812 */ /* 0x000fe4000780c0ff */
[----:B------:R-:W-:-:S09]  /*440f0*/  PRMT R236, R236, 0x7632, R236 ;  /* 0x00007632ecec7816 */ /* 0x000fd200000000ec */
[----:B------:R0:W-:Y:S02]  /*44100*/  @P4 STG.E.U16 desc[UR58][R10.64], R236 ;  /* 0x000000ec0a004986 */ /* 0x0001e4000c10153a */
[----:B0-----:R-:W-:-:S05]  /*44110*/  IMAD.WIDE R10, R193, 0x2, R66 ;  /* 0x00000002c10a7825 */ /* 0x001fca00078e0242 */
[----:B------:R0:W-:Y:S01]  /*44120*/  @P0 STG.E.U16 desc[UR58][R10.64], R241 ;  /* 0x000000f10a000986 */ /* 0x0001e2000c10153a */
[----:B------:R-:W-:Y:S02]  /*44130*/  LOP3.LUT P0, RZ, R0, 0x20, RZ, 0xc0, !PT ;  /* 0x0000002000ff7812 */ /* 0x000fe4000780c0ff */
[----:B------:R-:W-:Y:S01]  /*44140*/  LOP3.LUT P5, RZ, R3, 0x8000, RZ, 0xc0, !PT ;  /* 0x0000800003ff7812 */ /* 0x000fe200078ac0ff */
[----:B0-----:R-:W-:Y:S01]  /*44150*/  IMAD.WIDE R10, R193, 0x2, R64 ;  /* 0x00000002c10a7825 */ /* 0x001fe200078e0240 */
[----:B------:R-:W-:-:S09]  /*44160*/  PRMT R241, R241, 0x7632, R241 ;  /* 0x00007632f1f17816 */ /* 0x000fd200000000f1 */
[----:B------:R3:W-:Y:S01]  /*44170*/  @P0 STG.E.U16 desc[UR58][R10.64], R241 ;  /* 0x000000f10a000986 */ /* 0x0007e2000c10153a */
[----:B------:R-:W-:Y:S02]  /*44180*/  LOP3.LUT P6, RZ, R3, 0x10000, RZ, 0xc0, !PT ;  /* 0x0001000003ff7812 */ /* 0x000fe400078cc0ff */
[----:B------:R-:W-:Y:S01]  /*44190*/  LOP3.LUT P1, RZ, R5, 0x8000000, RZ, 0xc0, !PT ;  /* 0x0800000005ff7812 */ /* 0x000fe2000782c0ff */
[----:B---3--:R-:W-:-:S05]  /*441a0*/  IMAD.WIDE R10, R195, 0x2, R66 ;  /* 0x00000002c30a7825 */ /* 0x008fca00078e0242 */
[----:B------:R0:W-:Y:S02]  /*441b0*/  @P5 STG.E.U16 desc[UR58][R10.64], R237 ;  /* 0x000000ed0a005986 */ /* 0x0001e4000c10153a */
[----:B0-----:R-:W-:Y:S02]  /*441c0*/  IMAD.WIDE R10, R195, 0x2, R64 ;  /* 0x00000002c30a7825 */ /* 0x001fe400078e0240 */
[----:B------:R-:W3:Y:S04]  /*441d0*/  LDL.LU R195, [R1+0xd0c] ;  /* 0x000d0c0001c37983 */ /* 0x000ee80000300800 */
[----:B------:R-:W3:Y:S01]  /*441e0*/  LDL.LU R193, [R1+0xd10] ;  /* 0x000d100001c17983 */ /* 0x000ee20000300800 */
[----:B------:R-:W-:-:S05]  /*441f0*/  PRMT R237, R237, 0x7632, R237 ;  /* 0x00007632eded7816 */ /* 0x000fca00000000ed */
[----:B------:R4:W-:Y:S02]  /*44200*/  @P6 STG.E.U16 desc[UR58][R10.64], R237 ;  /* 0x000000ed0a006986 */ /* 0x0009e4000c10153a */
[----:B----4-:R-:W-:-:S05]  /*44210*/  IMAD.WIDE R10, R194, 0x2, R66 ;  /* 0x00000002c20a7825 */ /* 0x010fca00078e0242 */
[----:B------:R0:W-:Y:S02]  /*44220*/  @P1 STG.E.U16 desc[UR58][R10.64], R242 ;  /* 0x000000f20a001986 */ /* 0x0001e4000c10153a */
[----:B0-----:R-:W-:Y:S02]  /*44230*/  IMAD.WIDE R10, R194, 0x2, R64 ;  /* 0x00000002c20a7825 */ /* 0x001fe400078e0240 */
[----:B------:R-:W4:Y:S01]  /*44240*/  LDL.LU R194, [R1+0xd18] ;  /* 0x000d180001c27983 */ /* 0x000f220000300800 */
[----:B------:R-:W-:-:S03]  /*44250*/  LOP3.LUT P2, RZ, R5, 0x10000000, RZ, 0xc0, !PT ;  /* 0x1000000005ff7812 */ /* 0x000fc6000784c0ff */
[----:B------:R-:W4:Y:S01]  /*44260*/  LDL.LU R192, [R1+0xd20] ;  /* 0x000d200001c07983 */ /* 0x000f220000300800 */
[----:B------:R-:W-:Y:S02]  /*44270*/  LOP3.LUT P3, RZ, R3, 0x20000, RZ, 0xc0, !PT ;  /* 0x0002000003ff7812 */ /* 0x000fe4000786c0ff */
[----:B------:R-:W-:-:S07]  /*44280*/  PRMT R242, R242, 0x7632, R242 ;  /* 0x00007632f2f27816 */ /* 0x000fce00000000f2 */
[----:B------:R2:W-:Y:S02]  /*44290*/  @P2 STG.E.U16 desc[UR58][R10.64], R242 ;  /* 0x000000f20a002986 */ /* 0x0005e4000c10153a */
[----:B--2---:R-:W-:-:S05]  /*442a0*/  IMAD.WIDE R10, R190, 0x2, R66 ;  /* 0x00000002be0a7825 */ /* 0x004fca00078e0242 */
[----:B------:R0:W-:Y:S02]  /*442b0*/  @P3 STG.E.U16 desc[UR58][R10.64], R238 ;  /* 0x000000ee0a003986 */ /* 0x0001e4000c10153a */
[----:B0-----:R-:W-:Y:S02]  /*442c0*/  IMAD.WIDE R10, R190, 0x2, R64 ;  /* 0x00000002be0a7825 */ /* 0x001fe400078e0240 */
[----:B------:R-:W2:Y:S01]  /*442d0*/  LDL.LU R190, [R1+0xd24] ;  /* 0x000d240001be7983 */ /* 0x000ea20000300800 */
[----:B------:R-:W-:Y:S02]  /*442e0*/  LOP3.LUT P0, RZ, R5, 0x80000000, RZ, 0xc0, !PT ;  /* 0x8000000005ff7812 */ /* 0x000fe4000780c0ff */
[----:B------:R-:W-:Y:S02]  /*442f0*/  LOP3.LUT R0, R0, 0xfffffff7, RZ, 0xc0, !PT ;  /* 0xfffffff700007812 */ /* 0x000fe400078ec0ff */
[----:B------:R-:W-:-:S09]  /*44300*/  LOP3.LUT P3, RZ, R4, 0x8, RZ, 0xc0, !PT ;  /* 0x0000000804ff7812 */ /* 0x000fd2000786c0ff */
[----:B------:R-:W-:Y:S02]  /*44310*/  @P0 LOP3.LUT R0, R0, 0x8, RZ, 0xfc, !PT ;  /* 0x0000000800000812 */ /* 0x000fe400078efcff */
[C---:B------:R-:W-:Y:S02]  /*44320*/  LOP3.LUT P0, RZ, R3.reuse, 0x100000, RZ, 0xc0, !PT ;  /* 0x0010000003ff7812 */ /* 0x040fe4000780c0ff */
[----:B------:R-:W-:Y:S02]  /*44330*/  LOP3.LUT R0, R0, 0xffffffef, RZ, 0xc0, !PT ;  /* 0xffffffef00007812 */ /* 0x000fe400078ec0ff */
[----:B------:R-:W-:Y:S02]  /*44340*/  LOP3.LUT P4, RZ, R3, 0x40000, RZ, 0xc0, !PT ;  /* 0x0004000003ff7812 */ /* 0x000fe4000788c0ff */
[----:B------:R-:W-:-:S07]  /*44350*/  LOP3.LUT P5, RZ, R5, 0x20000000, RZ, 0xc0, !PT ;  /* 0x2000000005ff7812 */ /* 0x000fce00078ac0ff */
[----:B------:R-:W-:-:S04]  /*44360*/  @P0 LOP3.LUT R0, R0, 0x10, RZ, 0xfc, !PT ;  /* 0x0000001000000812 */ /* 0x000fc800078efcff */
[----:B------:R-:W-:Y:S02]  /*44370*/  LOP3.LUT R0, R0, 0xfffffffd, RZ, 0xc0, !PT ;  /* 0xfffffffd00007812 */ /* 0x000fe400078ec0ff */
[----:B------:R-:W-:Y:S02]  /*44380*/  LOP3.LUT P6, RZ, R5, 0x40000000, RZ, 0xc0, !PT ;  /* 0x4000000005ff7812 */ /* 0x000fe400078cc0ff */
[----:B------:R-:W-:Y:S02]  /*44390*/  @P3 LOP3.LUT R0, R0, 0x2, RZ, 0xfc, !PT ;  /* 0x0000000200003812 */ /* 0x000fe400078efcff */
[----:B------:R-:W-:Y:S02]  /*443a0*/  LOP3.LUT P1, RZ, R4, 0x1, RZ, 0xc0, !PT ;  /* 0x0000000104ff7812 */ /* 0x000fe4000782c0ff */
[----:B------:R-:W-:Y:S02]  /*443b0*/  PRMT R238, R238, 0x7632, R238 ;  /* 0x00007632eeee7816 */ /* 0x000fe400000000ee */
[----:B------:R-:W-:-:S02]  /*443c0*/  LOP3.LUT P3, RZ, R4, 0x2, RZ, 0xc0, !PT ;  /* 0x0000000204ff7812 */ /* 0x000fc4000786c0ff */
[----:B------:R-:W-:Y:S01]  /*443d0*/  LOP3.LUT P0, RZ, R3, 0x80000, RZ, 0xc0, !PT ;  /* 0x0008000003ff7812 */ /* 0x000fe2000780c0ff */
[----:B------:R-:W-:Y:S01]  /*443e0*/  @P4 STG.E.U16 desc[UR58][R10.64], R238 ;  /* 0x000000ee0a004986 */ /* 0x000fe2000c10153a */
[----:B------:R-:W-:-:S09]  /*443f0*/  LOP3.LUT R0, R0, 0xfffffffb, RZ, 0xc0, !PT ;  /* 0xfffffffb00007812 */ /* 0x000fd200078ec0ff */
[----:B------:R-:W-:Y:S01]  /*44400*/  @P3 LOP3.LUT R0, R0, 0x4, RZ, 0xfc, !PT ;  /* 0x0000000400003812 */ /* 0x000fe200078efcff */
[----:B---3--:R-:W-:-:S05]  /*44410*/  IMAD.WIDE R4, R195, 0x2, R66 ;  /* 0x00000002c3047825 */ /* 0x008fca00078e0242 */
[----:B------:R0:W-:Y:S02]  /*44420*/  @P5 STG.E.U16 desc[UR58][R4.64], R243 ;  /* 0x000000f304005986 */ /* 0x0001e4000c10153a */
[----:B0-----:R-:W-:Y:S01]  /*44430*/  IMAD.WIDE R4, R195, 0x2, R64 ;  /* 0x00000002c3047825 */ /* 0x001fe200078e0240 */
[----:B------:R-:W-:Y:S01]  /*44440*/  PRMT R243, R243, 0x7632, R243 ;  /* 0x00007632f3f37816 */ /* 0x000fe200000000f3 */
[----:B------:R-:W3:Y:S04]  /*44450*/  LDL.LU R195, [R1+0xd28] ;  /* 0x000d280001c37983 */ /* 0x000ee80000300800 */
[----:B------:R0:W-:Y:S02]  /*44460*/  @P6 STG.E.U16 desc[UR58][R4.64], R243 ;  /* 0x000000f304006986 */ /* 0x0001e4000c10153a */
[----:B0-----:R-:W-:-:S05]  /*44470*/  IMAD.WIDE R4, R193, 0x2, R66 ;  /* 0x00000002c1047825 */ /* 0x001fca00078e0242 */
[----:B------:R0:W-:Y:S01]  /*44480*/  @P0 STG.E.U16 desc[UR58][R4.64], R239 ;  /* 0x000000ef04000986 */ /* 0x0001e2000c10153a */
[C---:B------:R-:W-:Y:S01]  /*44490*/  LOP3.LUT P0, RZ, R0.reuse, 0x10, RZ, 0xc0, !PT ;  /* 0x0000001000ff7812 */ /* 0x040fe2000780c0ff */
[----:B0-----:R-:W-:Y:S01]  /*444a0*/  IMAD.WIDE R4, R193, 0x2, R64 ;  /* 0x00000002c1047825 */ /* 0x001fe200078e0240 */
[----:B------:R-:W-:Y:S01]  /*444b0*/  PRMT R239, R239, 0x7632, R239 ;  /* 0x00007632efef7816 */ /* 0x000fe200000000ef */
[----:B------:R-:W3:Y:S10]  /*444c0*/  LDL.LU R193, [R1+0xd2c] ;  /* 0x000d2c0001c17983 */ /* 0x000ef40000300800 */
[----:B------:R4:W-:Y:S01]  /*444d0*/  @P0 STG.E.U16 desc[UR58][R4.64], R239 ;  /* 0x000000ef04000986 */ /* 0x0009e2000c10153a */
[----:B------:R-:W-:-:S02]  /*444e0*/  LOP3.LUT P0, RZ, R0, 0x8, RZ, 0xc0, !PT ;  /* 0x0000000800ff7812 */ /* 0x000fc4000780c0ff */
[----:B------:R-:W-:Y:S01]  /*444f0*/  LOP3.LUT P2, RZ, R3, 0x200000, RZ, 0xc0, !PT ;  /* 0x0020000003ff7812 */ /* 0x000fe2000784c0ff */
[----:B----4-:R-:W-:-:S10]  /*44500*/  IMAD.WIDE R4, R194, 0x2, R66 ;  /* 0x00000002c2047825 */ /* 0x010fd400078e0242 */
[----:B------:R0:W-:Y:S01]  /*44510*/  @P0 STG.E.U16 desc[UR58][R4.64], R232 ;  /* 0x000000e804000986 */ /* 0x0001e2000c10153a */
[----:B------:R-:W-:Y:S01]  /*44520*/  LOP3.LUT P3, RZ, R3, 0x400000, RZ, 0xc0, !PT ;  /* 0x0040000003ff7812 */ /* 0x000fe2000786c0ff */
[----:B0-----:R-:W-:Y:S01]  /*44530*/  IMAD.WIDE R4, R194, 0x2, R64 ;  /* 0x00000002c2047825 */ /* 0x001fe200078e0240 */
[----:B------:R-:W-:Y:S01]  /*44540*/  PRMT R232, R232, 0x7632, R232 ;  /* 0x00007632e8e87816 */ /* 0x000fe200000000e8 */
[----:B------:R-:W4:Y:S04]  /*44550*/  LDL.LU R194, [R1+0xd34] ;  /* 0x000d340001c27983 */ /* 0x000f280000300800 */
[----:B------:R0:W-:Y:S02]  /*44560*/  @P1 STG.E.U16 desc[UR58][R4.64], R232 ;  /* 0x000000e804001986 */ /* 0x0001e4000c10153a */
[----:B0-----:R-:W-:-:S05]  /*44570*/  IMAD.WIDE R4, R192, 0x2, R66 ;  /* 0x00000002c0047825 */ /* 0x001fca00078e0242 */
[----:B------:R0:W-:Y:S02]  /*44580*/  @P2 STG.E.U16 desc[UR58][R4.64], R228 ;  /* 0x000000e404002986 */ /* 0x0001e4000c10153a */
[----:B0-----:R-:W-:Y:S01]  /*44590*/  IMAD.WIDE R4, R192, 0x2, R64 ;  /* 0x00000002c0047825 */ /* 0x001fe200078e0240 */
[----:B------:R-:W-:-:S05]  /*445a0*/  PRMT R228, R228, 0x7632, R228 ;  /* 0x00007632e4e47816 */ /* 0x000fca00000000e4 */
[----:B------:R2:W-:Y:S01]  /*445b0*/  @P3 STG.E.U16 desc[UR58][R4.64], R228 ;  /* 0x000000e404003986 */ /* 0x0005e2000c10153a */
[----:B------:R-:W-:Y:S01]  /*445c0*/  LOP3.LUT P3, RZ, R0, 0x4, RZ, 0xc0, !PT ;  /* 0x0000000400ff7812 */ /* 0x000fe2000786c0ff */
[----:B--2---:R-:W-:-:S12]  /*445d0*/  IMAD.WIDE R4, R190, 0x2, R66 ;  /* 0x00000002be047825 */ /* 0x004fd800078e0242 */
[----:B------:R0:W-:Y:S02]  /*445e0*/  @P3 STG.E.U16 desc[UR58][R4.64], R233 ;  /* 0x000000e904003986 */ /* 0x0001e4000c10153a */
[----:B0-----:R-:W-:Y:S02]  /*445f0*/  IMAD.WIDE R4, R190, 0x2, R64 ;  /* 0x00000002be047825 */ /* 0x001fe400078e0240 */
[----:B------:R-:W2:Y:S01]  /*44600*/  LDL.LU R190, [R1+0xd3c] ;  /* 0x000d3c0001be7983 */ /* 0x000ea20000300800 */
[----:B------:R-:W-:Y:S02]  /*44610*/  LOP3.LUT P3, RZ, R0, 0x2, RZ, 0xc0, !PT ;  /* 0x0000000200ff7812 */ /* 0x000fe4000786c0ff */
[----:B------:R-:W-:Y:S02]  /*44620*/  LOP3.LUT P4, RZ, R3, 0x800000, RZ, 0xc0, !PT ;  /* 0x0080000003ff7812 */ /* 0x000fe4000788c0ff */
[----:B------:R-:W-:Y:S02]  /*44630*/  PRMT R233, R233, 0x7632, R233 ;  /* 0x00007632e9e97816 */ /* 0x000fe400000000e9 */
[----:B------:R-:W-:-:S02]  /*44640*/  LOP3.LUT P5, RZ, R3, 0x1000000, RZ, 0xc0, !PT ;  /* 0x0100000003ff7812 */ /* 0x000fc400078ac0ff */
[----:B------:R-:W-:-:S05]  /*44650*/  LOP3.LUT P6, RZ, R3, 0x2000000, RZ, 0xc0, !PT ;  /* 0x0200000003ff7812 */ /* 0x000fca00078cc0ff */
[----:B------:R3:W-:Y:S01]  /*44660*/  @P3 STG.E.U16 desc[UR58][R4.64], R233 ;  /* 0x000000e904003986 */ /* 0x0007e2000c10153a */
[C---:B------:R-:W-:Y:S02]  /*44670*/  LOP3.LUT P0, RZ, R3.reuse, 0x4000000, RZ, 0xc0, !PT ;  /* 0x0400000003ff7812 */ /* 0x040fe4000780c0ff */
[C---:B------:R-:W-:Y:S02]  /*44680*/  LOP3.LUT P1, RZ, R3.reuse, 0x8000000, RZ, 0xc0, !PT ;  /* 0x0800000003ff7812 */ /* 0x040fe4000782c0ff */
[C---:B------:R-:W-:Y:S02]  /*44690*/  LOP3.LUT P2, RZ, R3.reuse, 0x10000000, RZ, 0xc0, !PT ;  /* 0x1000000003ff7812 */ /* 0x040fe4000784c0ff */
[----:B------:R-:W-:Y:S01]  /*446a0*/  LOP3.LUT P3, RZ, R3, 0x20000000, RZ, 0xc0, !PT ;  /* 0x2000000003ff7812 */ /* 0x000fe2000786c0ff */
[----:B---3--:R-:W-:-:S05]  /*446b0*/  IMAD.WIDE R4, R195, 0x2, R66 ;  /* 0x00000002c3047825 */ /* 0x008fca00078e0242 */
[----:B------:R0:W-:Y:S01]  /*446c0*/  @P4 STG.E.U16 desc[UR58][R4.64], R229 ;  /* 0x000000e504004986 */ /* 0x0001e2000c10153a */
[----:B------:R-:W-:Y:S01]  /*446d0*/  LOP3.LUT P4, RZ, R3, 0x40000000, RZ, 0xc0, !PT ;  /* 0x4000000003ff7812 */ /* 0x000fe2000788c0ff */
[----:B0-----:R-:W-:Y:S01]  /*446e0*/  IMAD.WIDE R4, R195, 0x2, R64 ;  /* 0x00000002c3047825 */ /* 0x001fe200078e0240 */
[----:B------:R-:W-:Y:S01]  /*446f0*/  PRMT R229, R229, 0x7632, R229 ;  /* 0x00007632e5e57816 */ /* 0x000fe200000000e5 */
[----:B------:R-:W3:Y:S04]  /*44700*/  LDL.LU R195, [R1+0xd40] ;  /* 0x000d400001c37983 */ /* 0x000ee80000300800 */
[----:B------:R0:W-:Y:S01]  /*44710*/  @P5 STG.E.U16 desc[UR58][R4.64], R229 ;  /* 0x000000e504005986 */ /* 0x0001e2000c10153a */
[----:B------:R-:W-:Y:S01]  /*44720*/  LOP3.LUT P5, RZ, R3, 0x80000000, RZ, 0xc0, !PT ;  /* 0x8000000003ff7812 */ /* 0x000fe200078ac0ff */
[----:B0-----:R-:W-:-:S04]  /*44730*/  IMAD.WIDE R4, R193, 0x2, R66 ;  /* 0x00000002c1047825 */ /* 0x001fc800078e0242 */
[----:B------:R-:W-:Y:S01]  /*44740*/  IMAD.WIDE R2, R193, 0x2, R64 ;  /* 0x00000002c1027825 */ /* 0x000fe200078e0240 */
[----:B------:R0:W-:Y:S02]  /*44750*/  @P6 STG.E.U16 desc[UR58][R4.64], R234 ;  /* 0x000000ea04006986 */ /* 0x0001e4000c10153a */
[----:B0-----:R-:W-:-:S05]  /*44760*/  PRMT R234, R234, 0x7632, R234 ;  /* 0x00007632eaea7816 */ /* 0x001fca00000000ea */
[----:B------:R2:W-:Y:S01]  /*44770*/  @P0 STG.E.U16 desc[UR58][R2.64], R234 ;  /* 0x000000ea02000986 */ /* 0x0005e2000c10153a */
[----:B----4-:R-:W-:-:S04]  /*44780*/  IMAD.WIDE R4, R194, 0x2, R66 ;  /* 0x00000002c2047825 */ /* 0x010fc800078e0242 */
[----:B------:R-:W-:Y:S02]  /*44790*/  IMAD.WIDE R10, R194, 0x2, R64 ;  /* 0x00000002c20a7825 */ /* 0x000fe400078e0240 */
[----:B------:R-:W4:Y:S04]  /*447a0*/  LDL.LU R194, [R1+0xd44] ;  /* 0x000d440001c27983 */ /* 0x000f280000300800 */
[----:B------:R0:W-:Y:S01]  /*447b0*/  @P1 STG.E.U16 desc[UR58][R4.64], R230 ;  /* 0x000000e604001986 */ /* 0x0001e2000c10153a */
[----:B--2---:R-:W-:-:S04]  /*447c0*/  IMAD.WIDE R2, R190, 0x2, R66 ;  /* 0x00000002be027825 */ /* 0x004fc800078e0242 */
[----:B0-----:R-:W-:Y:S02]  /*447d0*/  IMAD.WIDE R4, R190, 0x2, R64 ;  /* 0x00000002be047825 */ /* 0x001fe400078e0240 */
[----:B------:R-:W2:Y:S02]  /*447e0*/  LDL.LU R190, [R1+0xd48] ;  /* 0x000d480001be7983 */ /* 0x000ea40000300800 */
[----:B------:R-:W-:Y:S01]  /*447f0*/  VIADD R6, R7, 0x1db ;  /* 0x000001db07067836 */ /* 0x000fe20000000000 */
[----:B------:R-:W-:-:S04]  /*44800*/  PRMT R52, R230, 0x7632, R52 ;  /* 0x00007632e6347816 */ /* 0x000fc80000000034 */
[----:B------:R-:W-:Y:S01]  /*44810*/  ISETP.GE.AND P0, PT, R6, UR5, PT ;  /* 0x0000000506007c0c */ /* 0x000fe2000bf06270 */
[----:B------:R-:W-:Y:S01]  /*44820*/  VIADD R6, R7, 0x138 ;  /* 0x0000013807067836 */ /* 0x000fe20000000000 */
[----:B------:R0:W-:Y:S01]  /*44830*/  @P2 STG.E.U16 desc[UR58][R10.64], R52 ;  /* 0x000000340a002986 */ /* 0x0001e2000c10153a */
[----:B------:R-:W-:-:S03]  /*44840*/  LOP3.LUT P6, RZ, R0, 0x1, RZ, 0xc0, !PT ;  /* 0x0000000100ff7812 */ /* 0x000fc600078cc0ff */
[----:B------:R-:W-:Y:S01]  /*44850*/  ISETP.GE.AND P2, PT, R6, UR6, PT ;  /* 0x0000000606007c0c */ /* 0x000fe2000bf46270 */
[----:B------:R3:W-:Y:S01]  /*44860*/  @P3 STG.E.U16 desc[UR58][R2.64], R235 ;  /* 0x000000eb02003986 */ /* 0x0007e2000c10153a */
[----:B0-----:R-:W-:Y:S01]  /*44870*/  PRMT R10, R235, 0x7632, R10 ;  /* 0x00007632eb0a7816 */ /* 0x001fe2000000000a */
[----:B------:R-:W-:Y:S01]  /*44880*/  VIADD R0, R7, 0x1dc ;  /* 0x000001dc07007836 */ /* 0x000fe20000000000 */
[----:B------:R-:W-:Y:S01]  /*44890*/  PRMT R6, R231, 0x7632, R6 ;  /* 0x00007632e7067816 */ /* 0x000fe20000000006 */
[----:B------:R-:W-:Y:S02]  /*448a0*/  ULDC UR6, c[0x0][0x22c] ;  /* 0x00008b0000067ab9 */ /* 0x000fe40000000800 */
[----:B------:R0:W-:Y:S01]  /*448b0*/  @P4 STG.E.U16 desc[UR58][R4.64], R10 ;  /* 0x0000000a04004986 */ /* 0x0001e2000c10153a */
[----:B------:R-:W-:Y:S02]  /*448c0*/  ISETP.LT.AND P4, PT, R8, UR4, !P2 ;  /* 0x0000000408007c0c */ /* 0x000fe4000d781270 */
[----:B------:R-:W-:Y:S01]  /*448d0*/  ISETP.LT.AND P2, PT, R9, UR4, !P2 ;  /* 0x0000000409007c0c */ /* 0x000fe2000d741270 */
[----:B---3--:R-:W-:-:S04]  /*448e0*/  IMAD.WIDE R2, R195, 0x2, R66 ;  /* 0x00000002c3027825 */ /* 0x008fc800078e0242 */
[----:B0-----:R-:W-:Y:S02]  /*448f0*/  IMAD.WIDE R4, R195, 0x2, R64 ;  /* 0x00000002c3047825 */ /* 0x001fe400078e0240 */
[----:B------:R-:W3:Y:S04]  /*44900*/  LDL.LU R195, [R1+0xd50] ;  /* 0x000d500001c37983 */ /* 0x000ee80000300800 */
[----:B------:R-:W-:Y:S04]  /*44910*/  @P5 STG.E.U16 desc[UR58][R2.64], R231 ;  /* 0x000000e702005986 */ /* 0x000fe8000c10153a */
[----:B------:R0:W-:Y:S02]  /*44920*/  @P6 STG.E.U16 desc[UR58][R4.64], R6 ;  /* 0x0000000604006986 */ /* 0x0001e4000c10153a */
[----:B0-----:R-:W-:Y:S01]  /*44930*/  PRMT R6, R224, 0x7632, R6 ;  /* 0x00007632e0067816 */ /* 0x001fe20000000006 */
[----:B----4-:R-:W-:-:S04]  /*44940*/  IMAD.WIDE R2, R194, 0x2, R66 ;  /* 0x00000002c2027825 */ /* 0x010fc800078e0242 */
[----:B------:R-:W-:Y:S02]  /*44950*/  IMAD.WIDE R4, R194, 0x2, R64 ;  /* 0x00000002c2047825 */ /* 0x000fe400078e0240 */
[----:B------:R-:W4:Y:S04]  /*44960*/  LDL.LU R194, [R1+0xd58] ;  /* 0x000d580001c27983 */ /* 0x000f280000300800 */
[----:B------:R2:W-:Y:S04]  /*44970*/  @P4 STG.E.U16 desc[UR58][R2.64], R224 ;  /* 0x000000e002004986 */ /* 0x0005e8000c10153a */
[----:B------:R0:W-:Y:S01]  /*44980*/  @P2 STG.E.U16 desc[UR58][R4.64], R6 ;  /* 0x0000000604002986 */ /* 0x0001e2000c10153a */
[----:B--2---:R-:W-:-:S04]  /*44990*/  IMAD.WIDE R2, R190, 0x2, R66 ;  /* 0x00000002be027825 */ /* 0x004fc800078e0242 */
[----:B0-----:R-:W-:Y:S02]  /*449a0*/  IMAD.WIDE R4, R190, 0x2, R64 ;  /* 0x00000002be047825 */ /* 0x001fe400078e0240 */
[----:B------:R-:W2:Y:S01]  /*449b0*/  LDL.LU R190, [R1+0xd5c] ;  /* 0x000d5c0001be7983 */ /* 0x000ea20000300800 */
[----:B------:R-:W-:Y:S01]  /*449c0*/  ISETP.GE.AND P1, PT, R0, UR5, PT ;  /* 0x0000000500007c0c */ /* 0x000fe2000bf26270 */
[----:B------:R-:W-:-:S05]  /*449d0*/  VIADD R0, R7, 0x139 ;  /* 0x0000013907007836 */ /* 0x000fca0000000000 */
[----:B------:R-:W-:Y:S01]  /*449e0*/  ISETP.GE.AND P3, PT, R0, UR6, PT ;  /* 0x0000000600007c0c */ /* 0x000fe2000bf66270 */
[----:B------:R-:W-:Y:S01]  /*449f0*/  VIADD R0, R7, 0x13a ;  /* 0x0000013a07007836 */ /* 0x000fe20000000000 */
[----:B------:R-:W-:Y:S02]  /*44a00*/  ULDC UR6, c[0x0][0x22c] ;  /* 0x00008b0000067ab9 */ /* 0x000fe40000000800 */
[----:B------:R-:W-:Y:S02]  /*44a10*/  ISETP.LT.AND P6, PT, R8, UR4, !P3 ;  /* 0x0000000408007c0c */ /* 0x000fe4000dfc1270 */
[----:B------:R-:W-:Y:S02]  /*44a20*/  ISETP.LT.AND P3, PT, R9, UR4, !P3 ;  /* 0x0000000409007c0c */ /* 0x000fe4000df61270 */
[----:B------:R-:W-:Y:S01]  /*44a30*/  ISETP.GE.AND P5, PT, R0, UR6, PT ;  /* 0x0000000600007c0c */ /* 0x000fe2000bfa6270 */
[----:B------:R-:W-:Y:S01]  /*44a40*/  VIADD R0, R7, 0x13b ;  /* 0x0000013b07007836 */ /* 0x000fe20000000000 */
[----:B------:R-:W-:Y:S01]  /*44a50*/  ULDC UR6, c[0x0][0x22c] ;  /* 0x00008b0000067ab9 */ /* 0x000fe20000000800 */
[----:B------:R-:W-:-:S02]  /*44a60*/  PRMT R6, R220, 0x7632, R6 ;  /* 0x00007632dc067816 */ /* 0x000fc40000000006 */
[----:B------:R-:W-:Y:S02]  /*44a70*/  ISETP.LT.AND P2, PT, R8, UR4, !P5 ;  /* 0x0000000408007c0c */ /* 0x000fe4000ef41270 */
[----:B------:R-:W-:Y:S02]  /*44a80*/  ISETP.LT.AND P5, PT, R9, UR4, !P5 ;  /* 0x0000000409007c0c */ /* 0x000fe4000efa1270 */
[----:B------:R-:W-:Y:S01]  /*44a90*/  ISETP.GE.AND P4, PT, R0, UR6, PT ;  /* 0x0000000600007c0c */ /* 0x000fe2000bf86270 */
[----:B------:R-:W-:Y:S01]  /*44aa0*/  @P6 STG.E.U16 desc[UR58][R2.64], R220 ;  /* 0x000000dc02006986 */ /* 0x000fe2000c10153a */
[----:B------:R-:W-:Y:S01]  /*44ab0*/  VIADD R0, R7, 0x13c ;  /* 0x0000013c07007836 */ /* 0x000fe20000000000 */
[----:B------:R-:W-:Y:S02]  /*44ac0*/  ULDC UR6, c[0x0][0x22c] ;  /* 0x00008b0000067ab9 */ /* 0x000fe40000000800 */
[----:B------:R0:W-:Y:S01]  /*44ad0*/  @P3 STG.E.U16 desc[UR58][R4.64], R6 ;  /* 0x0000000604003986 */ /* 0x0001e2000c10153a */
[----:B------:R-:W-:-:S02]  /*44ae0*/  ISETP.LT.AND P3, PT, R8, UR4, !P4 ;  /* 0x0000000408007c0c */ /* 0x000fc4000e761270 */
[----:B------:R-:W-:Y:S02]  /*44af0*/  ISETP.LT.AND P4, PT, R9, UR4, !P4 ;  /* 0x0000000409007c0c */ /* 0x000fe4000e781270 */
[----:B0-----:R-:W-:Y:S01]  /*44b00*/  PRMT R6, R225, 0x7632, R6 ;  /* 0x00007632e1067816 */ /* 0x001fe20000000006 */
[----:B---3--:R-:W-:-:S04]  /*44b10*/  IMAD.WIDE R2, R195, 0x2, R66 ;  /* 0x00000002c3027825 */ /* 0x008fc800078e0242 */
[----:B------:R-:W-:Y:S02]  /*44b20*/  IMAD.WIDE R4, R195, 0x2, R64 ;  /* 0x00000002c3047825 */ /* 0x000fe400078e0240 */
        /* <DEDUP_REMOVED lines=405> */
[----:B------:R-:W-:-:S02]  /*46480*/  ISETP.GE.AND P2, PT, R0, UR6, PT ;  /* 0x0000000600007c0c */ /* 0x000fc4000bf46270 */
[----:B------:R-:W-:Y:S01]  /*46490*/  PRMT R10, R71, 0x7632, R10 ;  /* 0x00007632470a7816 */ /* 0x000fe2000000000a */
[----:B------:R-:W1:Y:S01]  /*464a0*/  LDS.128 R16, [R252] ;  /* 0x00000000fc107984 */ /* 0x000e620000000c00 */
[----:B--2---:R-:W-:-:S04]  /*464b0*/  IMAD.WIDE R2, R190, 0x2, R66 ;  /* 0x00000002be027825 */ /* 0x004fc800078e0242 */
[----:B0-----:R-:W-:Y:S01]  /*464c0*/  IMAD.WIDE R4, R190, 0x2, R64 ;  /* 0x00000002be047825 */ /* 0x001fe200078e0240 */
[----:B------:R-:W-:Y:S01]  /*464d0*/  ULDC UR6, c[0x0][0x22c] ;  /* 0x00008b0000067ab9 */ /* 0x000fe20000000800 */
[----:B------:R-:W2:Y:S01]  /*464e0*/  LDL.LU R190, [R1+0xf58] ;  /* 0x000f580001be7983 */ /* 0x000ea20000300800 */
[----:B------:R-:W-:Y:S01]  /*464f0*/  ISETP.LT.AND P4, PT, R8, UR4, !P2 ;  /* 0x0000000408007c0c */ /* 0x000fe2000d781270 */
[----:B------:R-:W-:Y:S01]  /*46500*/  VIADD R0, R7, 0x161 ;  /* 0x0000016107007836 */ /* 0x000fe20000000000 */
[----:B------:R-:W-:-:S04]  /*46510*/  ISETP.LT.AND P2, PT, R9, UR4, !P2 ;  /* 0x0000000409007c0c */ /* 0x000fc8000d741270 */
[----:B------:R-:W-:Y:S01]  /*46520*/  ISETP.GE.AND P3, PT, R0, UR6, PT ;  /* 0x0000000600007c0c */ /* 0x000fe2000bf66270 */
[----:B------:R-:W-:Y:S01]  /*46530*/  VIADD R0, R7, 0x162 ;  /* 0x0000016207007836 */ /* 0x000fe20000000000 */
[----:B------:R-:W-:Y:S01]  /*46540*/  ULDC UR6, c[0x0][0x22c] ;  /* 0x00008b0000067ab9 */ /* 0x000fe20000000800 */
[----:B------:R-:W-:Y:S02]  /*46550*/  PRMT R6, R20, 0x7632, R6 ;  /* 0x0000763214067816 */ /* 0x000fe40000000006 */
[----:B------:R-:W-:Y:S02]  /*46560*/  ISETP.LT.AND P6, PT, R8, UR4, !P3 ;  /* 0x0000000408007c0c */ /* 0x000fe4000dfc1270 */
[----:B------:R-:W-:Y:S02]  /*46570*/  ISETP.LT.AND P3, PT, R9, UR4, !P3 ;  /* 0x0000000409007c0c */ /* 0x000fe4000df61270 */
[----:B------:R-:W-:Y:S01]  /*46580*/  ISETP.GE.AND P5, PT, R0, UR6, PT ;  /* 0x0000000600007c0c */ /* 0x000fe2000bfa6270 */
[----:B------:R-:W-:Y:S01]  /*46590*/  @P4 STG.E.U16 desc[UR58][R2.64], R20 ;  /* 0x0000001402004986 */ /* 0x000fe2000c10153a */
[----:B------:R-:W-:Y:S01]  /*465a0*/  VIADD R0, R7, 0x163 ;  /* 0x0000016307007836 */ /* 0x000fe20000000000 */
[----:B------:R-:W-:-:S02]  /*465b0*/  ULDC UR6, c[0x0][0x22c] ;  /* 0x00008b0000067ab9 */ /* 0x000fc40000000800 */
[----:B------:R0:W-:Y:S01]  /*465c0*/  @P2 STG.E.U16 desc[UR58][R4.64], R6 ;  /* 0x0000000604002986 */ /* 0x0001e2000c10153a */
[----:B------:R-:W-:Y:S02]  /*465d0*/  ISETP.LT.AND P2, PT, R8, UR4, !P5 ;  /* 0x0000000408007c0c */ /* 0x000fe4000ef41270 */
        /* <DEDUP_REMOVED lines=419> */
[----:B------:R-:W-:-:S02]  /*48010*/  ULDC UR6, c[0x0][0x22c] ;  /* 0x00008b0000067ab9 */ /* 0x000fc40000000800 */
[----:B------:R-:W-:Y:S02]  /*48020*/  ISETP.LT.AND P4, PT, R8, UR4, !P2 ;  /* 0x0000000408007c0c */ /* 0x000fe4000d781270 */
[----:B------:R-:W-:Y:S02]  /*48030*/  ISETP.LT.AND P2, PT, R9, UR4, !P2 ;  /* 0x0000000409007c0c */ /* 0x000fe4000d741270 */
[----:B------:R-:W-:Y:S01]  /*48040*/  ISETP.GE.AND P3, PT, R0, UR6, PT ;  /* 0x0000000600007c0c */ /* 0x000fe2000bf66270 */
[----:B------:R-:W-:Y:S01]  /*48050*/  @P5 STG.E.U16 desc[UR58][R2.64], R71 ;  /* 0x0000004702005986 */ /* 0x000fe2000c10153a */
[----:B------:R-:W-:Y:S01]  /*48060*/  PRMT R6, R72, 0x7632, R6 ;  /* 0x0000763248067816 */ /* 0x000fe20000000006 */
[----:B------:R-:W-:Y:S01]  /*48070*/  VIADD R0, R7, 0x18a ;  /* 0x0000018a07007836 */ /* 0x000fe20000000000 */
[----:B------:R-:W-:Y:S01]  /*48080*/  ULDC UR6, c[0x0][0x22c] ;  /* 0x00008b0000067ab9 */ /* 0x000fe20000000800 */
[----:B------:R0:W-:Y:S01]  /*48090*/  @P6 STG.E.U16 desc[UR58][R4.64], R10 ;  /* 0x0000000a04006986 */ /* 0x0001e2000c10153a */
[----:B------:R-:W-:-:S02]  /*480a0*/  ISETP.LT.AND P6, PT, R8, UR4, !P3 ;  /* 0x0000000408007c0c */ /* 0x000fc4000dfc1270 */
[----:B------:R-:W-:Y:S02]  /*480b0*/  ISETP.LT.AND P3, PT, R9, UR4, !P3 ;  /* 0x0000000409007c0c */ /* 0x000fe4000df61270 */
[----:B0-----:R-:W-:Y:S01]  /*480c0*/  PRMT R10, R76, 0x7632, R10 ;  /* 0x000076324c0a7816 */ /* 0x001fe2000000000a */
[----:B---3--:R-:W-:-:S04]  /*480d0*/  IMAD.WIDE R2, R195, 0x2, R66 ;  /* 0x00000002c3027825 */ /* 0x008fc800078e0242 */
[----:B------:R-:W-:Y:S02]  /*480e0*/  IMAD.WIDE R4, R195, 0x2, R64 ;  /* 0x00000002c3047825 */ /* 0x000fe400078e0240 */
[----:B------:R-:W3:Y:S04]  /*480f0*/  LDL.LU R195, [R1+0x1038] ;  /* 0x0010380001c37983 */ /* 0x000ee80000300800 */
[----:B------:R4:W-:Y:S04]  /*48100*/  @P4 STG.E.U16 desc[UR58][R2.64], R72 ;  /* 0x0000004802004986 */ /* 0x0009e8000c10153a */
[----:B------:R0:W-:Y:S01]  /*48110*/  @P2 STG.E.U16 desc[UR58][R4.64], R6 ;  /* 0x0000000604002986 */ /* 0x0001e2000c10153a */
[----:B----4-:R-:W-:-:S04]  /*48120*/  IMAD.WIDE R2, R194, 0x2, R66 ;  /* 0x00000002c2027825 */ /* 0x010fc800078e0242 */
[----:B0-----:R-:W-:Y:S02]  /*48130*/  IMAD.WIDE R4, R194, 0x2, R64 ;  /* 0x00000002c2047825 */ /* 0x001fe400078e0240 */
        /* <DEDUP_REMOVED lines=407> */
[----:B------:R-:W-:-:S02]  /*49ab0*/  ISETP.GE.AND P6, PT, R0, UR6, PT ;  /* 0x0000000600007c0c */ /* 0x000fc4000bfc6270 */
[----:B------:R-:W-:Y:S02]  /*49ac0*/  PRMT R6, R107, 0x7632, R6 ;  /* 0x000076326b067816 */ /* 0x000fe40000000006 */
[----:B------:R-:W-:-:S05]  /*49ad0*/  PRMT R11, R111, 0x7632, R11 ;  /* 0x000076326f0b7816 */ /* 0x000fca000000000b */
[----:B------:R3:W-:Y:S01]  /*49ae0*/  @P3 STG.E.U16 desc[UR58][R2.64], R107 ;  /* 0x0000006b02003986 */ /* 0x0007e2000c10153a */
[----:B------:R-:W-:Y:S01]  /*49af0*/  ISETP.LT.AND P5, PT, R8, UR4, !P6 ;  /* 0x0000000408007c0c */ /* 0x000fe2000f7a1270 */
[----:B----4-:R-:W-:Y:S01]  /*49b00*/  IMAD.WIDE R12, R194, 0x2, R64 ;  /* 0x00000002c20c7825 */ /* 0x010fe200078e0240 */
[----:B------:R-:W-:Y:S01]  /*49b10*/  ISETP.LT.AND P6, PT, R9, UR4, !P6 ;  /* 0x0000000409007c0c */ /* 0x000fe2000f7c1270 */
[----:B------:R0:W-:Y:S01]  /*49b20*/  @P4 STG.E.U16 desc[UR58][R4.64], R6 ;  /* 0x0000000604004986 */ /* 0x0001e2000c10153a */
[----:B------:R-:W-:Y:S01]  /*49b30*/  ULDC UR6, c[0x0][0x22c] ;  /* 0x00008b0000067ab9 */ /* 0x000fe20000000800 */
[----:B---3--:R-:W-:-:S08]  /*49b40*/  IMAD.WIDE R2, R195, 0x2, R66 ;  /* 0x00000002c3027825 */ /* 0x008fd000078e0242 */
[----:B------:R-:W-:Y:S01]  /*49b50*/  @P5 STG.E.U16 desc[UR58][R2.64], R111 ;  /* 0x0000006f02005986 */ /* 0x000fe2000c10153a */
[----:B0-----:R-:W-:-:S03]  /*49b60*/  IMAD.WIDE R4, R195, 0x2, R64 ;  /* 0x00000002c3047825 */ /* 0x001fc600078e0240 */
[----:B------:R-:W3:Y:S04]  /*49b70*/  LDL.LU R195, [R1+0x10ec] ;  /* 0x0010ec0001c37983 */ /* 0x000ee80000300800 */
[----:B------:R0:W-:Y:S02]  /*49b80*/  @P6 STG.E.U16 desc[UR58][R4.64], R11 ;  /* 0x0000000b04006986 */ /* 0x0001e4000c10153a */
[--C-:B0-----:R-:W-:Y:S02]  /*49b90*/  IMAD.WIDE R10, R194, 0x2, R66.reuse ;  /* 0x00000002c20a7825 */ /* 0x101fe400078e0242 */
[----:B------:R-:W4:Y:S02]  /*49ba0*/  LDL.LU R194, [R1+0x10e4] ;  /* 0x0010e40001c27983 */ /* 0x000f240000300800 */
[----:B--2---:R-:W-:-:S04]  /*49bb0*/  IMAD.WIDE R2, R190, 0x2, R66 ;  /* 0x00000002be027825 */ /* 0x004fc800078e0242 */
[----:B------:R-:W-:Y:S02]  /*49bc0*/  IMAD.WIDE R4, R190, 0x2, R64 ;  /* 0x00000002be047825 */ /* 0x000fe400078e0240 */
[----:B------:R-:W2:Y:S02]  /*49bd0*/  LDL.LU R190, [R1+0x10d0] ;  /* 0x0010d00001be7983 */ /* 0x000ea40000300800 */
[----:B------:R-:W-:-:S05]  /*49be0*/  VIADD R0, R7, 0x1b0 ;  /* 0x000001b007007836 */ /* 0x000fca0000000000 */
[----:B------:R-:W-:Y:S01]  /*49bf0*/  ISETP.GE.AND P2, PT, R0, UR6, PT ;  /* 0x0000000600007c0c */ /* 0x000fe2000bf46270 */
[----:B------:R-:W-:Y:S01]  /*49c00*/  VIADD R0, R7, 0x1b1 ;  /* 0x000001b107007836 */ /* 0x000fe20000000000 */
[----:B------:R-:W-:Y:S02]  /*49c10*/  ULDC UR6, c[0x0][0x22c] ;  /* 0x00008b0000067ab9 */ /* 0x000fe40000000800 */
[----:B------:R-:W-:Y:S02]  /*49c20*/  ISETP.LT.AND P4, PT, R8, UR4, !P2 ;  /* 0x0000000408007c0c */ /* 0x000fe4000d781270 */
[----:B------:R-:W-:Y:S02]  /*49c30*/  ISETP.GE.AND P3, PT, R0, UR6, PT ;  /* 0x0000000600007c0c */ /* 0x000fe4000bf66270 */
[----:B------:R-:W-:Y:S01]  /*49c40*/  ISETP.LT.AND P2, PT, R9, UR4, !P2 ;  /* 0x0000000409007c0c */ /* 0x000fe2000d741270 */
[----:B------:R-:W-:Y:S01]  /*49c50*/  VIADD R0, R7, 0x1b2 ;  /* 0x000001b207007836 */ /* 0x000fe20000000000 */
[----:B------:R-:W-:Y:S01]  /*49c60*/  ISETP.LT.AND P6, PT, R8, UR4, !P3 ;  /* 0x0000000408007c0c */ /* 0x000fe2000dfc1270 */
[----:B------:R-:W-:Y:S01]  /*49c70*/  ULDC UR6, c[0x0][0x22c] ;  /* 0x00008b0000067ab9 */ /* 0x000fe20000000800 */
[----:B------:R-:W-:-:S02]  /*49c80*/  ISETP.LT.AND P3, PT, R9, UR4, !P3 ;  /* 0x0000000409007c0c */ /* 0x000fc4000df61270 */
[----:B------:R-:W-:Y:S02]  /*49c90*/  PRMT R6, R112, 0x7632, R6 ;  /* 0x0000763270067816 */ /* 0x000fe40000000006 */
[----:B------:R-:W-:Y:S01]  /*49ca0*/  ISETP.GE.AND P5, PT, R0, UR6, PT ;  /* 0x0000000600007c0c */ /* 0x000fe2000bfa6270 */
[----:B------:R-:W-:Y:S01]  /*49cb0*/  VIADD R0, R7, 0x1b3 ;  /* 0x000001b307007836 */ /* 0x000fe20000000000 */
[----:B------:R0:W-:Y:S01]  /*49cc0*/  @P4 STG.E.U16 desc[UR58][R10.64], R112 ;  /* 0x000000700a004986 */ /* 0x0001e2000c10153a */
[----:B------:R-:W-:-:S03]  /*49cd0*/  ULDC UR6, c[0x0][0x22c] ;  /* 0x00008b0000067ab9 */ /* 0x000fc60000000800 */
[----:B------:R1:W-:Y:S01]  /*49ce0*/  @P2 STG.E.U16 desc[UR58][R12.64], R6 ;  /* 0x000000060c002986 */ /* 0x0003e2000c10153a */
[----:B------:R-:W-:Y:S02]  /*49cf0*/  ISETP.LT.AND P2, PT, R8, UR4, !P5 ;  /* 0x0000000408007c0c */ /* 0x000fe4000ef41270 */
[----:B------:R-:W-:Y:S01]  /*49d00*/  ISETP.GE.AND P4, PT, R0, UR6, PT ;  /* 0x0000000600007c0c */ /* 0x000fe2000bf86270 */
[----:B------:R-:W-:Y:S01]  /*49d10*/  @P6 STG.E.U16 desc[UR58][R2.64], R116 ;  /* 0x0000007402006986 */ /* 0x000fe2000c10153a */
[----:B0-----:R-:W-:Y:S02]  /*49d20*/  PRMT R11, R116, 0x7632, R11 ;  /* 0x00007632740b7816 */ /* 0x001fe4000000000b */
[----:B------:R-:W-:Y:S02]  /*49d30*/  ISETP.LT.AND P5, PT, R9, UR4, !P5 ;  /* 0x0000000409007c0c */ /* 0x000fe4000efa1270 */
[----:B-1----:R-:W-:Y:S01]  /*49d40*/  PRMT R6, R113, 0x7632, R6 ;  /* 0x0000763271067816 */ /* 0x002fe20000000006 */
[----:B------:R0:W-:Y:S01]  /*49d50*/  @P3 STG.E.U16 desc[UR58][R4.64], R11 ;  /* 0x0000000b04003986 */ /* 0x0001e2000c10153a */
[----:B------:R-:W-:Y:S01]  /*49d60*/  ISETP.LT.AND P3, PT, R8, UR4, !P4 ;  /* 0x0000000408007c0c */ /* 0x000fe2000e761270 */
[----:B---3--:R-:W-:Y:S01]  /*49d70*/  IMAD.WIDE R12, R195, 0x2, R64 ;  /* 0x00000002c30c7825 */ /* 0x008fe200078e0240 */
[----:B------:R-:W-:Y:S01]  /*49d80*/  ISETP.LT.AND P4, PT, R9, UR4, !P4 ;  /* 0x0000000409007c0c */ /* 0x000fe2000e781270 */
[----:B------:R-:W-:-:S02]  /*49d90*/  ULDC UR6, c[0x0][0x22c] ;  /* 0x00008b0000067ab9 */ /* 0x000fc40000000800 */
[--C-:B0-----:R-:W-:Y:S02]  /*49da0*/  IMAD.WIDE R10, R195, 0x2, R66.reuse ;  /* 0x00000002c30a7825 */ /* 0x101fe400078e0242 */
[----:B------:R-:W3:Y:S04]  /*49db0*/  LDL.LU R195, [R1+0x10c8] ;  /* 0x0010c80001c37983 */ /* 0x000ee80000300800 */
[----:B------:R0:W-:Y:S04]  /*49dc0*/  @P2 STG.E.U16 desc[UR58][R10.64], R113 ;  /* 0x000000710a002986 */ /* 0x0001e8000c10153a */
[----:B------:R-:W-:Y:S01]  /*49dd0*/  @P5 STG.E.U16 desc[UR58][R12.64], R6 ;  /* 0x000000060c005986 */ /* 0x000fe2000c10153a */
[----:B----4-:R-:W-:-:S04]  /*49de0*/  IMAD.WIDE R2, R194, 0x2, R66 ;  /* 0x00000002c2027825 */ /* 0x010fc800078e0242 */
[----:B------:R-:W-:Y:S01]  /*49df0*/  IMAD.WIDE R4, R194, 0x2, R64 ;  /* 0x00000002c2047825 */ /* 0x000fe200078e0240 */
[----:B0-----:R-:W-:Y:S01]  /*49e00*/  PRMT R11, R117, 0x7632, R11 ;  /* 0x00007632750b7816 */ /* 0x001fe2000000000b */
[----:B------:R-:W4:Y:S04]  /*49e10*/  LDL.LU R194, [R1+0x10b4] ;  /* 0x0010b40001c27983 */ /* 0x000f280000300800 */
[----:B------:R-:W-:Y:S04]  /*49e20*/  @P3 STG.E.U16 desc[UR58][R2.64], R117 ;  /* 0x0000007502003986 */ /* 0x000fe8000c10153a */
[----:B------:R2:W-:Y:S02]  /*49e30*/  @P4 STG.E.U16 desc[UR58][R4.64], R11 ;  /* 0x0000000b04004986 */ /* 0x0005e4000c10153a */
        /* <DEDUP_REMOVED lines=9> */
[----:B------:R-:W-:Y:S02]  /*49ed0*/  ISETP.LT.AND P6, PT, R9, UR4, !P6 ;  /* 0x0000000409007c0c */ /* 0x000fe4000f7c1270 */
[----:B------:R-:W-:-:S07]  /*49ee0*/  PRMT R6, R114, 0x7632, R6 ;  /* 0x0000763272067816 */ /* 0x000fce0000000006 */
[----:B------:R0:W-:Y:S01]  /*49ef0*/  @P5 STG.E.U16 desc[UR58][R10.64], R114 ;  /* 0x000000720a005986 */ /* 0x0001e2000c10153a */
[----:B------:R-:W-:Y:S01]  /*49f00*/  ISETP.LT.AND P4, PT, R8, UR4, !P2 ;  /* 0x0000000408007c0c */ /* 0x000fe2000d781270 */
[----:B---3--:R-:W-:Y:S01]  /*49f10*/  IMAD.WIDE R2, R195, 0x2, R66 ;  /* 0x00000002c3027825 */ /* 0x008fe200078e0242 */
[----:B------:R-:W-:Y:S01]  /*49f20*/  ISETP.LT.AND P2, PT, R9, UR4, !P2 ;  /* 0x0000000409007c0c */ /* 0x000fe2000d741270 */
[----:B------:R-:W-:Y:S01]  /*49f30*/  ULDC UR6, c[0x0][0x22c] ;  /* 0x00008b0000067ab9 */ /* 0x000fe20000000800 */
[----:B0-----:R-:W-:Y:S01]  /*49f40*/  PRMT R11, R118, 0x7632, R11 ;  /* 0x00007632760b7816 */ /* 0x001fe2000000000b */
[--C-:B------:R-:W-:Y:S02]  /*49f50*/  IMAD.WIDE R4, R195, 0x2, R64.reuse ;  /* 0x00000002c3047825 */ /* 0x100fe400078e0240 */
[----:B------:R-:W3:Y:S04]  /*49f60*/  LDL.LU R195, [R1+0x1098] ;  /* 0x0010980001c37983 */ /* 0x000ee80000300800 */
[----:B------:R4:W-:Y:S04]  /*49f70*/  @P6 STG.E.U16 desc[UR58][R12.64], R6 ;  /* 0x000000060c006986 */ /* 0x0009e8000c10153a */
[----:B------:R-:W-:Y:S04]  /*49f80*/  @P4 STG.E.U16 desc[UR58][R2.64], R118 ;  /* 0x0000007602004986 */ /* 0x000fe8000c10153a */
[----:B------:R0:W-:Y:S01]  /*49f90*/  @P2 STG.E.U16 desc[UR58][R4.64], R11 ;  /* 0x0000000b04002986 */ /* 0x0001e2000c10153a */
[----:B----4-:R-:W-:-:S04]  /*49fa0*/  IMAD.WIDE R12, R194, 0x2, R64 ;  /* 0x00000002c20c7825 */ /* 0x010fc800078e0240 */
        /* <DEDUP_REMOVED lines=33> */
[----:B0-----:R-:W-:Y:S02]  /*4a1c0*/  IMAD.WIDE R10, R195, 0x2, R66 ;  /* 0x00000002c30a7825 */ /* 0x001fe400078e0242 */
[----:B------:R-:W3:Y:S04]  /*4a1d0*/  LDL.LU R195, [R1+0x1074] ;  /* 0x0010740001c37983 */ /* 0x000ee80000300800 */
[----:B------:R0:W-:Y:S04]  /*4a1e0*/  @P3 STG.E.U16 desc[UR58][R10.64], R120 ;  /* 0x000000780a003986 */ /* 0x0001e8000c10153a */
[----:B------:R-:W-:Y:S01]  /*4a1f0*/  @P4 STG.E.U16 desc[UR58][R12.64], R6 ;  /* 0x000000060c004986 */ /* 0x000fe2000c10153a */
[----:B0-----:R-:W-:Y:S01]  /*4a200*/  PRMT R11, R124, 0x7632, R11 ;  /* 0x000076327c0b7816 */ /* 0x001fe2000000000b */
[----:B----4-:R-:W-:-:S04]  /*4a210*/  IMAD.WIDE R2, R194, 0x2, R66 ;  /* 0x00000002c2027825 */ /* 0x010fc800078e0242 */
[----:B------:R-:W-:Y:S02]  /*4a220*/  IMAD.WIDE R4, R194, 0x2, R64 ;  /* 0x00000002c2047825 */ /* 0x000fe400078e0240 */
        /* <DEDUP_REMOVED lines=260> */
[----:B------:R-:W3:Y:S04]  /*4b270*/  LDL.LU R193, [R1+0xdf8] ;  /* 0x000df80001c17983 */ /* 0x000ee80000300800 */
[----:B------:R-:W-:Y:S01]  /*4b280*/  @P5 STG.E.U16 desc[UR58][R12.64], R6 ;  /* 0x000000060c005986 */ /* 0x000fe2000c10153a */
[----:B0-----:R-:W-:Y:S01]  /*4b290*/  PRMT R11, R148, 0x7632, R11 ;  /* 0x00007632940b7816 */ /* 0x001fe2000000000b */
[----:B----4-:R-:W-:-:S04]  /*4b2a0*/  IMAD.WIDE R2, R194, 0x2, R66 ;  /* 0x00000002c2027825 */ /* 0x010fc800078e0242 */
[----:B------:R-:W-:Y:S01]  /*4b2b0*/  IMAD.WIDE R4, R194, 0x2, R64 ;  /* 0x00000002c2047825 */ /* 0x000fe200078e0240 */
[----:B------:R-:W-:Y:S04]  /*4b2c0*/  @P3 STG.E.U16 desc[UR58][R2.64], R148 ;  /* 0x0000009402003986 */ /* 0x000fe8000c10153a */
[----:B------:R2:W-:Y:S04]  /*4b2d0*/  @P4 STG.E.U16 desc[UR58][R4.64], R11 ;  /* 0x0000000b04004986 */ /* 0x0005e8000c10153a */
[----:B------:R-:W4:Y:S01]  /*4b2e0*/  LDL.LU R194, [R1+0xdf0] ;  /* 0x000df00001c27983 */ /* 0x000f220000300800 */
        /* <DEDUP_REMOVED lines=16> */
[----:B------:R0:W-:Y:S01]  /*4b3f0*/  @P5 STG.E.U16 desc[UR58][R10.64], R145 ;  /* 0x000000910a005986 */ /* 0x0001e2000c10153a */
[----:B---3--:R-:W-:-:S03]  /*4b400*/  IMAD.WIDE R2, R195, 0x2, R66 ;  /* 0x00000002c3027825 */ /* 0x008fc600078e0242 */
[----:B------:R-:W-:Y:S01]  /*4b410*/  @P6 STG.E.U16 desc[UR58][R12.64], R6 ;  /* 0x000000060c006986 */ /* 0x000fe2000c10153a */
[----:B------:R-:W-:Y:S01]  /*4b420*/  ISETP.LT.AND P6, PT, R8, UR4, !P3 ;  /* 0x0000000408007c0c */ /* 0x000fe2000dfc1270 */
[----:B------:R-:W-:Y:S01]  /*4b430*/  ULDC UR6, c[0x0][0x22c] ;  /* 0x00008b0000067ab9 */ /* 0x000fe20000000800 */
[----:B------:R-:W-:Y:S01]  /*4b440*/  IMAD.WIDE R4, R195, 0x2, R64 ;  /* 0x00000002c3047825 */ /* 0x000fe200078e0240 */
[----:B0-----:R-:W-:Y:S01]  /*4b450*/  PRMT R11, R149, 0x7632, R11 ;  /* 0x00007632950b7816 */ /* 0x001fe2000000000b */
[----:B------:R-:W-:Y:S04]  /*4b460*/  @P4 STG.E.U16 desc[UR58][R2.64], R149 ;  /* 0x0000009502004986 */ /* 0x000fe8000c10153a */
[----:B------:R0:W-:Y:S04]  /*4b470*/  @P2 STG.E.U16 desc[UR58][R4.64], R11 ;  /* 0x0000000b04002986 */ /* 0x0001e8000c10153a */
[----:B------:R-:W3:Y:S04]  /*4b480*/  LDL.LU R195, [R1+0xdd4] ;  /* 0x000dd40001c37983 */ /* 0x000ee80000300800 */
[----:B------:R-:W3:Y:S01]  /*4b490*/  LDL.LU R192, [R1+0xdc4] ;  /* 0x000dc40001c07983 */ /* 0x000ee20000300800 */
[----:B0-----:R-:W-:-:S05]  /*4b4a0*/  IMAD.WIDE R10, R193, 0x2, R66 ;  /* 0x00000002c10a7825 */ /* 0x001fca00078e0242 */
[----:B------:R2:W-:Y:S02]  /*4b4b0*/  @P6 STG.E.U16 desc[UR58][R10.64], R146 ;  /* 0x000000920a006986 */ /* 0x0005e4000c10153a */
[----:B--2---:R-:W-:-:S04]  /*4b4c0*/  IMAD.WIDE R10, R190, 0x2, R66 ;  /* 0x00000002be0a7825 */ /* 0x004fc800078e0242 */
[----:B------:R-:W-:Y:S02]  /*4b4d0*/  IMAD.WIDE R14, R190, 0x2, R64 ;  /* 0x00000002be0e7825 */ /* 0x000fe400078e0240 */
[----:B------:R-:W2:Y:S02]  /*4b4e0*/  LDL.LU R190, [R1+0xdb8] ;  /* 0x000db80001be7983 */ /* 0x000ea40000300800 */
[----:B------:R-:W-:Y:S01]  /*4b4f0*/  VIADD R0, R7, 0x1d5 ;  /* 0x000001d507007836 */ /* 0x000fe20000000000 */
[----:B------:R-:W-:-:S04]  /*4b500*/  ISETP.LT.AND P3, PT, R9, UR4, !P3 ;  /* 0x0000000409007c0c */ /* 0x000fc8000df61270 */
[----:B------:R-:W-:Y:S01]  /*4b510*/  ISETP.GE.AND P5, PT, R0, UR6, PT ;  /* 0x0000000600007c0c */ /* 0x000fe2000bfa6270 */
[----:B------:R-:W-:Y:S01]  /*4b520*/  VIADD R0, R7, 0x1d6 ;  /* 0x000001d607007836 */ /* 0x000fe20000000000 */
[----:B------:R-:W-:Y:S02]  /*4b530*/  ULDC UR6, c[0x0][0x22c] ;  /* 0x00008b0000067ab9 */ /* 0x000fe40000000800 */
[----:B------:R-:W-:Y:S01]  /*4b540*/  ISETP.LT.AND P2, PT, R8, UR4, !P5 ;  /* 0x0000000408007c0c */ /* 0x000fe2000ef41270 */
[----:B------:R-:W-:Y:S01]  /*4b550*/  IMAD.WIDE R12, R193, 0x2, R64 ;  /* 0x00000002c10c7825 */ /* 0x000fe200078e0240 */
[----:B------:R-:W-:Y:S02]  /*4b560*/  PRMT R6, R146, 0x7632, R6 ;  /* 0x0000763292067816 */ /* 0x000fe40000000006 */
[C---:B------:R-:W-:Y:S01]  /*4b570*/  ISETP.LT.AND P5, PT, R9.reuse, UR4, !P5 ;  /* 0x0000000409007c0c */ /* 0x040fe2000efa1270 */
[----:B----4-:R-:W-:Y:S01]  /*4b580*/  IMAD.WIDE R2, R194, 0x2, R66 ;  /* 0x00000002c2027825 */ /* 0x010fe200078e0242 */
[----:B------:R-:W-:Y:S01]  /*4b590*/  ISETP.GE.AND P4, PT, R0, UR6, PT ;  /* 0x0000000600007c0c */ /* 0x000fe2000bf86270 */
[----:B------:R0:W-:Y:S01]  /*4b5a0*/  @P3 STG.E.U16 desc[UR58][R12.64], R6 ;  /* 0x000000060c003986 */ /* 0x0001e2000c10153a */
[----:B------:R-:W-:Y:S01]  /*4b5b0*/  ULDC UR6, c[0x0][0x22c] ;  /* 0x00008b0000067ab9 */ /* 0x000fe20000000800 */
[----:B------:R-:W-:Y:S01]  /*4b5c0*/  IMAD.WIDE R4, R194, 0x2, R64 ;  /* 0x00000002c2047825 */ /* 0x000fe200078e0240 */
[----:B------:R-:W-:Y:S01]  /*4b5d0*/  ISETP.LT.AND P3, PT, R8, UR4, !P4 ;  /* 0x0000000408007c0c */ /* 0x000fe2000e761270 */
[----:B------:R-:W4:Y:S01]  /*4b5e0*/  LDL.LU R194, [R1+0xda8] ;  /* 0x000da80001c27983 */ /* 0x000f220000300800 */
[----:B------:R-:W-:-:S03]  /*4b5f0*/  ISETP.LT.AND P4, PT, R9, UR4, !P4 ;  /* 0x0000000409007c0c */ /* 0x000fc6000e781270 */
[----:B------:R1:W-:Y:S01]  /*4b600*/  @P2 STG.E.U16 desc[UR58][R2.64], R150 ;  /* 0x0000009602002986 */ /* 0x0003e2000c10153a */
[----:B0-----:R-:W-:Y:S02]  /*4b610*/  PRMT R13, R147, 0x7632, R13 ;  /* 0x00007632930d7816 */ /* 0x001fe4000000000d */
[----:B-1----:R-:W-:-:S05]  /*4b620*/  PRMT R3, R150, 0x7632, R3 ;  /* 0x0000763296037816 */ /* 0x002fca0000000003 */
[----:B------:R3:W-:Y:S04]  /*4b630*/  @P5 STG.E.U16 desc[UR58][R4.64], R3 ;  /* 0x0000000304005986 */ /* 0x0007e8000c10153a */
[----:B------:R-:W-:Y:S04]  /*4b640*/  @P3 STG.E.U16 desc[UR58][R10.64], R147 ;  /* 0x000000930a003986 */ /* 0x000fe8000c10153a */
[----:B------:R2:W-:Y:S01]  /*4b650*/  @P4 STG.E.U16 desc[UR58][R14.64], R13 ;  /* 0x0000000d0e004986 */ /* 0x0005e2000c10153a */
[----:B---3--:R-:W-:-:S04]  /*4b660*/  IMAD.WIDE R2, R195, 0x2, R66 ;  /* 0x00000002c3027825 */ /* 0x008fc800078e0242 */
[----:B------:R-:W-:Y:S02]  /*4b670*/  IMAD.WIDE R4, R195, 0x2, R64 ;  /* 0x00000002c3047825 */ /* 0x000fe400078e0240 */
[----:B------:R-:W3:Y:S04]  /*4b680*/  LDL.LU R195, [R1+0xda0] ;  /* 0x000da00001c37983 */ /* 0x000ee80000300800 */
[----:B------:R-:W3:Y:S01]  /*4b690*/  LDL.LU R193, [R1+0xd8c] ;  /* 0x000d8c0001c17983 */ /* 0x000ee20000300800 */
        /* <DEDUP_REMOVED lines=17> */
[----:B------:R-:W-:Y:S01]  /*4b7b0*/  VIADD R0, R7, 0x1da ;  /* 0x000001da07007836 */ /* 0x000fe20000000000 */
[----:B------:R-:W-:Y:S02]  /*4b7c0*/  ULDC UR6, c[0x0][0x22c] ;  /* 0x00008b0000067ab9 */ /* 0x000fe40000000800 */
[----:B------:R1:W-:Y:S01]  /*4b7d0*/  @P6 STG.E.U16 desc[UR58][R4.64], R6 ;  /* 0x0000000604006986 */ /* 0x0003e2000c10153a */
[----:B------:R-:W-:Y:S01]  /*4b7e0*/  ISETP.LT.AND P6, PT, R8, UR4, !P3 ;  /* 0x0000000408007c0c */ /* 0x000fe2000dfc1270 */
[----:B------:R-:W-:Y:S01]  /*4b7f0*/  IMAD.WIDE R10, R192, 0x2, R66 ;  /* 0x00000002c00a7825 */ /* 0x000fe200078e0242 */
[----:B------:R-:W-:-:S02]  /*4b800*/  ISETP.LT.AND P3, PT, R9, UR4, !P3 ;  /* 0x0000000409007c0c */ /* 0x000fc4000df61270 */
[----:B------:R-:W-:Y:S01]  /*4b810*/  ISETP.GE.AND P2, PT, R0, UR6, PT ;  /* 0x0000000600007c0c */ /* 0x000fe2000bf46270 */
[----:B0-----:R-:W-:Y:S01]  /*4b820*/  IMAD.WIDE R2, R192, 0x2, R64 ;  /* 0x00000002c0027825 */ /* 0x001fe200078e0240 */
[----:B-1----:R-:W-:Y:S01]  /*4b830*/  PRMT R5, R152, 0x7632, R5 ;  /* 0x0000763298057816 */ /* 0x002fe20000000005 */
[----:B------:R0:W-:Y:S01]  /*4b840*/  @P4 STG.E.U16 desc[UR58][R10.64], R152 ;  /* 0x000000980a004986 */ /* 0x0001e2000c10153a */
[----:B------:R-:W-:-:S03]  /*4b850*/  ISETP.LT.AND P4, PT, R8, UR4, !P2 ;  /* 0x0000000408007c0c */ /* 0x000fc6000d781270 */
[----:B------:R4:W-:Y:S01]  /*4b860*/  @P5 STG.E.U16 desc[UR58][R2.64], R5 ;  /* 0x0000000502005986 */ /* 0x0009e2000c10153a */
[----:B------:R-:W-:-:S03]  /*4b870*/  ISETP.LT.AND P5, PT, R9, UR4, !P2 ;  /* 0x0000000409007c0c */ /* 0x000fc6000d7a1270 */
[----:B------:R-:W-:Y:S01]  /*4b880*/  @P6 STG.E.U16 desc[UR58][R12.64], R156 ;  /* 0x0000009c0c006986 */ /* 0x000fe2000c10153a */
[----:B0-----:R-:W-:Y:S02]  /*4b890*/  PRMT R11, R156, 0x7632, R11 ;  /* 0x000076329c0b7816 */ /* 0x001fe4000000000b */
[----:B------:R-:W-:Y:S01]  /*4b8a0*/  ISETP.LT.AND P6, PT, R8, UR4, !P0 ;  /* 0x0000000408007c0c */ /* 0x000fe2000c7c1270 */
[----:B----4-:R-:W-:Y:S02]  /*4b8b0*/  IMAD.WIDE R4, R194, 0x2, R66 ;  /* 0x00000002c2047825 */ /* 0x010fe400078e0242 */
[----:B------:R0:W-:Y:S01]  /*4b8c0*/  @P3 STG.E.U16 desc[UR58][R14.64], R11 ;  /* 0x0000000b0e003986 */ /* 0x0001e2000c10153a */
[----:B------:R-:W-:-:S03]  /*4b8d0*/  PRMT R3, R153, 0x7632, R3 ;  /* 0x0000763299037816 */ /* 0x000fc60000000003 */
[----:B------:R-:W-:Y:S01]  /*4b8e0*/  @P4 STG.E.U16 desc[UR58][R4.64], R153 ;  /* 0x0000009904004986 */ /* 0x000fe2000c10153a */
[----:B0-----:R-:W-:-:S03]  /*4b8f0*/  IMAD.WIDE R10, R194, 0x2, R64 ;  /* 0x00000002c20a7825 */ /* 0x001fc600078e0240 */
[----:B------:R-:W4:Y:S04]  /*4b900*/  LDL.LU R194, [R1+0xd70] ;  /* 0x000d700001c27983 */ /* 0x000f280000300800 */
[----:B------:R3:W-:Y:S02]  /*4b910*/  @P5 STG.E.U16 desc[UR58][R10.64], R3 ;  /* 0x000000030a005986 */ /* 0x0007e4000c10153a */
[----:B---3--:R-:W-:-:S04]  /*4b920*/  IMAD.WIDE R2, R195, 0x2, R66 ;  /* 0x00000002c3027825 */ /* 0x008fc800078e0242 */
[----:B------:R-:W-:Y:S02]  /*4b930*/  IMAD.WIDE R12, R195, 0x2, R64 ;  /* 0x00000002c30c7825 */ /* 0x000fe400078e0240 */
[----:B------:R-:W3:Y:S04]  /*4b940*/  LDL.LU R195, [R1+0xd68] ;  /* 0x000d680001c37983 */ /* 0x000ee80000300800 */
[----:B------:R2:W-:Y:S04]  /*4b950*/  @P6 STG.E.U16 desc[UR58][R2.64], R157 ;  /* 0x0000009d02006986 */ /* 0x0005e8000c10153a */
[----:B------:R-:W3:Y:S01]  /*4b960*/  LDL.LU R192, [R1+0xd54] ;  /* 0x000d540001c07983 */ /* 0x000ee20000300800 */
[----:B--2---:R-:W-:-:S04]  /*4b970*/  IMAD.WIDE R2, R190, 0x2, R66 ;  /* 0x00000002be027825 */ /* 0x004fc800078e0242 */
[----:B------:R-:W-:Y:S02]  /*4b980*/  IMAD.WIDE R14, R190, 0x2, R64 ;  /* 0x00000002be0e7825 */ /* 0x000fe400078e0240 */
[----:B------:R-:W2:Y:S01]  /*4b990*/  LDL.LU R190, [R1+0xd4c] ;  /* 0x000d4c0001be7983 */ /* 0x000ea20000300800 */
[----:B------:R-:W-:Y:S01]  /*4b9a0*/  ISETP.LT.AND P0, PT, R9, UR4, !P0 ;  /* 0x0000000409007c0c */ /* 0x000fe2000c701270 */
[----:B------:R-:W-:Y:S01]  /*4b9b0*/  VIADD R0, R7, 0x1dd ;  /* 0x000001dd07007836 */ /* 0x000fe20000000000 */
[----:B------:R-:W-:Y:S02]  /*4b9c0*/  ISETP.LT.AND P5, PT, R8, UR4, !P1 ;  /* 0x0000000408007c0c */ /* 0x000fe4000cfa1270 */
[----:B------:R-:W-:Y:S02]  /*4b9d0*/  PRMT R6, R157, 0x7632, R6 ;  /* 0x000076329d067816 */ /* 0x000fe40000000006 */
[----:B------:R-:W-:Y:S01]  /*4b9e0*/  ISETP.GE.AND P2, PT, R0, UR5, PT ;  /* 0x0000000500007c0c */ /* 0x000fe2000bf46270 */
[----:B------:R-:W-:Y:S01]  /*4b9f0*/  VIADD R0, R7, 0x1de ;  /* 0x000001de07007836 */ /* 0x000fe20000000000 */
[----:B------:R-:W-:Y:S01]  /*4ba00*/  ISETP.LT.AND P1, PT, R9, UR4, !P1 ;  /* 0x0000000409007c0c */ /* 0x000fe2000cf21270 */
[----:B------:R-:W-:-:S04]  /*4ba10*/  IMAD.WIDE R4, R193, 0x2, R66 ;  /* 0x00000002c1047825 */ /* 0x000fc800078e0242 */
[----:B------:R0:W-:Y:S01]  /*4ba20*/  @P0 STG.E.U16 desc[UR58][R12.64], R6 ;  /* 0x000000060c000986 */ /* 0x0001e2000c10153a */
[----:B------:R-:W-:Y:S02]  /*4ba30*/  ISETP.LT.AND P0, PT, R8, UR4, !P2 ;  /* 0x0000000408007c0c */ /* 0x000fe4000d701270 */
[----:B------:R-:W-:Y:S01]  /*4ba40*/  ISETP.LT.AND P2, PT, R9, UR4, !P2 ;  /* 0x0000000409007c0c */ /* 0x000fe2000d741270 */
[----:B------:R1:W-:Y:S01]  /*4ba50*/  @P5 STG.E.U16 desc[UR58][R4.64], R154 ;  /* 0x0000009a04005986 */ /* 0x0003e2000c10153a */
[----:B------:R-:W-:Y:S01]  /*4ba60*/  ISETP.GE.AND P3, PT, R0, UR5, PT ;  /* 0x0000000500007c0c */ /* 0x000fe2000bf66270 */
[----:B------:R-:W-:Y:S02]  /*4ba70*/  VIADD R0, R7, 0x1df ;  /* 0x000001df07007836 */ /* 0x000fe40000000000 */
[----:B------:R-:W-:Y:S01]  /*4ba80*/  IMAD.WIDE R10, R193, 0x2, R64 ;  /* 0x00000002c10a7825 */ /* 0x000fe200078e0240 */
[----:B0-----:R-:W-:Y:S02]  /*4ba90*/  PRMT R13, R158, 0x7632, R13 ;  /* 0x000076329e0d7816 */ /* 0x001fe4000000000d */
[----:B-1----:R-:W-:-:S02]  /*4baa0*/  PRMT R5, R154, 0x7632, R5 ;  /* 0x000076329a057816 */ /* 0x002fc40000000005 */
[----:B------:R-:W-:Y:S02]  /*4bab0*/  ISETP.GE.AND P4, PT, R0, UR5, PT ;  /* 0x0000000500007c0c */ /* 0x000fe4000bf86270 */
[----:B------:R-:W-:Y:S01]  /*4bac0*/  ISETP.LT.AND P5, PT, R8, UR4, !P3 ;  /* 0x0000000408007c0c */ /* 0x000fe2000dfa1270 */
[----:B------:R4:W-:Y:S01]  /*4bad0*/  @P1 STG.E.U16 desc[UR58][R10.64], R5 ;  /* 0x000000050a001986 */ /* 0x0009e2000c10153a */
[----:B------:R-:W-:-:S03]  /*4bae0*/  ISETP.LT.AND P3, PT, R9, UR4, !P3 ;  /* 0x0000000409007c0c */ /* 0x000fc6000df61270 */
[----:B------:R-:W-:Y:S04]  /*4baf0*/  @P0 STG.E.U16 desc[UR58][R2.64], R158 ;  /* 0x0000009e02000986 */ /* 0x000fe8000c10153a */
[----:B------:R0:W-:Y:S01]  /*4bb00*/  @P2 STG.E.U16 desc[UR58][R14.64], R13 ;  /* 0x0000000d0e002986 */ /* 0x0001e2000c10153a */
[----:B------:R-:W-:Y:S02]  /*4bb10*/  ISETP.LT.AND P2, PT, R8, UR4, !P4 ;  /* 0x0000000408007c0c */ /* 0x000fe4000e741270 */
[----:B------:R-:W-:Y:S01]  /*4bb20*/  PRMT R6, R155, 0x7632, R6 ;  /* 0x000076329b067816 */ /* 0x000fe20000000006 */
[----:B----4-:R-:W-:-:S04]  /*4bb30*/  IMAD.WIDE R4, R194, 0x2, R66 ;  /* 0x00000002c2047825 */ /* 0x010fc800078e0242 */
[----:B0-----:R-:W-:Y:S02]  /*4bb40*/  IMAD.WIDE R12, R194, 0x2, R64 ;  /* 0x00000002c20c7825 */ /* 0x001fe400078e0240 */
[----:B------:R-:W4:Y:S04]  /*4bb50*/  LDL.LU R194, [R1+0xd38] ;  /* 0x000d380001c27983 */ /* 0x000f280000300800 */
[----:B------:R-:W-:Y:S04]  /*4bb60*/  @P5 STG.E.U16 desc[UR58][R4.64], R155 ;  /* 0x0000009b04005986 */ /* 0x000fe8000c10153a */
[----:B------:R-:W-:Y:S01]  /*4bb70*/  @P3 STG.E.U16 desc[UR58][R12.64], R6 ;  /* 0x000000060c003986 */ /* 0x000fe2000c10153a */
[----:B---3--:R-:W-:-:S04]  /*4bb80*/  IMAD.WIDE R2, R195, 0x2, R66 ;  /* 0x00000002c3027825 */ /* 0x008fc800078e0242 */
[----:B------:R-:W-:Y:S02]  /*4bb90*/  IMAD.WIDE R10, R195, 0x2, R64 ;  /* 0x00000002c30a7825 */ /* 0x000fe400078e0240 */
[----:B------:R-:W3:Y:S04]  /*4bba0*/  LDL.LU R195, [R1+0xd30] ;  /* 0x000d300001c37983 */ /* 0x000ee80000300800 */
[----:B------:R2:W-:Y:S04]  /*4bbb0*/  @P2 STG.E.U16 desc[UR58][R2.64], R159 ;  /* 0x0000009f02002986 */ /* 0x0005e8000c10153a */
[----:B------:R-:W3:Y:S01]  /*4bbc0*/  LDL.LU R193, [R1+0xd1c] ;  /* 0x000d1c0001c17983 */ /* 0x000ee20000300800 */
[----:B--2---:R-:W-:-:S04]  /*4bbd0*/  IMAD.WIDE R2, R190, 0x2, R66 ;  /* 0x00000002be027825 */ /* 0x004fc800078e0242 */
[----:B------:R-:W-:Y:S02]  /*4bbe0*/  IMAD.WIDE R14, R190, 0x2, R64 ;  /* 0x00000002be0e7825 */ /* 0x000fe400078e0240 */
[----:B------:R-:W2:Y:S02]  /*4bbf0*/  LDL.LU R190, [R1+0xd14] ;  /* 0x000d140001be7983 */ /* 0x000ea40000300800 */
[----:B------:R-:W-:Y:S01]  /*4bc00*/  VIADD R0, R7, 0x1e0 ;  /* 0x000001e007007836 */ /* 0x000fe20000000000 */
[----:B------:R-:W-:-:S04]  /*4bc10*/  ISETP.LT.AND P4, PT, R9, UR4, !P4 ;  /* 0x0000000409007c0c */ /* 0x000fc8000e781270 */
[----:B------:R-:W-:Y:S01]  /*4bc20*/  ISETP.GE.AND P6, PT, R0, UR5, PT ;  /* 0x0000000500007c0c */ /* 0x000fe2000bfc6270 */
[----:B------:R-:W-:Y:S01]  /*4bc30*/  VIADD R0, R7, 0x1e1 ;  /* 0x000001e107007836 */ /* 0x000fe20000000000 */
[----:B------:R-:W-:Y:S02]  /*4bc40*/  PRMT R13, R159, 0x7632, R13 ;  /* 0x000076329f0d7816 */ /* 0x000fe4000000000d */
[----:B------:R-:W-:Y:S02]  /*4bc50*/  ISETP.LT.AND P5, PT, R8, UR4, !P6 ;  /* 0x0000000408007c0c */ /* 0x000fe4000f7a1270 */
[----:B------:R-:W-:Y:S02]  /*4bc60*/  ISETP.LT.AND P6, PT, R9, UR4, !P6 ;  /* 0x0000000409007c0c */ /* 0x000fe4000f7c1270 */
[----:B------:R-:W-:Y:S01]  /*4bc70*/  ISETP.GE.AND P1, PT, R0, UR5, PT ;  /* 0x0000000500007c0c */ /* 0x000fe2000bf26270 */
[----:B------:R-:W-:Y:S01]  /*4bc80*/  VIADD R0, R7, 0x1e2 ;  /* 0x000001e207007836 */ /* 0x000fe20000000000 */
[----:B------:R0:W-:Y:S01]  /*4bc90*/  @P4 STG.E.U16 desc[UR58][R10.64], R13 ;  /* 0x0000000d0a004986 */ /* 0x0001e2000c10153a */
[----:B------:R-:W-:Y:S01]  /*4bca0*/  IMAD.WIDE R4, R192, 0x2, R66 ;  /* 0x00000002c0047825 */ /* 0x000fe200078e0242 */
[----:B------:R-:W-:-:S02]  /*4bcb0*/  ISETP.LT.AND P4, PT, R8, UR4, !P1 ;  /* 0x0000000408007c0c */ /* 0x000fc4000cf81270 */
[----:B------:R-:W-:Y:S02]  /*4bcc0*/  ISETP.LT.AND P1, PT, R9, UR4, !P1 ;  /* 0x0000000409007c0c */ /* 0x000fe4000cf21270 */
[----:B------:R-:W-:Y:S02]  /*4bcd0*/  PRMT R6, R160, 0x7632, R6 ;  /* 0x00007632a0067816 */ /* 0x000fe40000000006 */
[----:B------:R-:W-:Y:S01]  /*4bce0*/  ISETP.GE.AND P0, PT, R0, UR5, PT ;  /* 0x0000000500007c0c */ /* 0x000fe2000bf06270 */
[----:B0-----:R-:W-:Y:S01]  /*4bcf0*/  IMAD.WIDE R12, R192, 0x2, R64 ;  /* 0x00000002c00c7825 */ /* 0x001fe200078e0240 */
[----:B------:R0:W-:Y:S02]  /*4bd00*/  @P5 STG.E.U16 desc[UR58][R4.64], R160 ;  /* 0x000000a004005986 */ /* 0x0001e4000c10153a */
[----:B------:R-:W-:Y:S01]  /*4bd10*/  ISETP.LT.AND P5, PT, R8, UR4, !P0 ;  /* 0x0000000408007c0c */ /* 0x000fe2000c7a1270 */
[----:B------:R-:W-:Y:S01]  /*4bd20*/  VIADD R0, R7, 0x1e3 ;  /* 0x000001e307007836 */ /* 0x000fe20000000000 */
[----:B------:R-:W-:Y:S01]  /*4bd30*/  @P6 STG.E.U16 desc[UR58][R12.64], R6 ;  /* 0x000000060c006986 */ /* 0x000fe2000c10153a */
[----:B------:R-:W-:-:S03]  /*4bd40*/  ISETP.LT.AND P6, PT, R9, UR4, !P0 ;  /* 0x0000000409007c0c */ /* 0x000fc6000c7c1270 */
[----:B------:R-:W-:Y:S02]  /*4bd50*/  ISETP.GE.AND P3, PT, R0, UR5, PT ;  /* 0x0000000500007c0c */ /* 0x000fe4000bf66270 */
[----:B0-----:R-:W-:Y:S01]  /*4bd60*/  PRMT R5, R164, 0x7632, R5 ;  /* 0x00007632a4057816 */ /* 0x001fe20000000005 */
[----:B------:R0:W-:Y:S01]  /*4bd70*/  @P4 STG.E.U16 desc[UR58][R2.64], R164 ;  /* 0x000000a402004986 */ /* 0x0001e2000c10153a */
[----:B------:R-:W-:-:S03]  /*4bd80*/  ISETP.LT.AND P4, PT, R8, UR4, !P3 ;  /* 0x0000000408007c0c */ /* 0x000fc6000df81270 */
[----:B------:R4:W-:Y:S01]  /*4bd90*/  @P1 STG.E.U16 desc[UR58][R14.64], R5 ;  /* 0x000000050e001986 */ /* 0x0009e2000c10153a */
[----:B0-----:R-:W-:Y:S01]  /*4bda0*/  PRMT R3, R161, 0x7632, R3 ;  /* 0x00007632a1037816 */ /* 0x001fe20000000003 */
[----:B----4-:R-:W-:-:S04]  /*4bdb0*/  IMAD.WIDE R4, R194, 0x2, R66 ;  /* 0x00000002c2047825 */ /* 0x010fc800078e0242 */
[----:B------:R-:W-:Y:S02]  /*4bdc0*/  IMAD.WIDE R10, R194, 0x2, R64 ;  /* 0x00000002c20a7825 */ /* 0x000fe400078e0240 */
[----:B------:R-:W4:Y:S04]  /*4bdd0*/  LDL.LU R194, [R1+0xd04] ;  /* 0x000d040001c27983 */ /* 0x000f280000300800 */
[----:B------:R-:W-:Y:S04]  /*4bde0*/  @P5 STG.E.U16 desc[UR58][R4.64], R161 ;  /* 0x000000a104005986 */ /* 0x000fe8000c10153a */
        /* <DEDUP_REMOVED lines=15> */
[----:B------:R-:W-:Y:S01]  /*4bee0*/  ISETP.GE.AND P0, PT, R0, UR5, PT ;  /* 0x0000000500007c0c */ /* 0x000fe2000bf06270 */
[----:B------:R-:W-:Y:S01]  /*4bef0*/  VIADD R0, R7, 0x1e6 ;  /* 0x000001e607007836 */ /* 0x000fe20000000000 */
[----:B------:R-:W-:Y:S01]  /*4bf00*/  ISETP.LT.AND P2, PT, R9, UR4, !P2 ;  /* 0x0000000409007c0c */ /* 0x000fe2000d741270 */
[----:B------:R0:W-:Y:S01]  /*4bf10*/  @P3 STG.E.U16 desc[UR58][R12.64], R6 ;  /* 0x000000060c003986 */ /* 0x0001e2000c10153a */
[----:B------:R-:W-:Y:S01]  /*4bf20*/  ISETP.LT.AND P3, PT, R8, UR4, !P0 ;  /* 0x0000000408007c0c */ /* 0x000fe2000c761270 */
[----:B------:R-:W-:Y:S01]  /*4bf30*/  IMAD.WIDE R4, R193, 0x2, R66 ;  /* 0x00000002c1047825 */ /* 0x000fe200078e0242 */
[----:B------:R-:W-:-:S02]  /*4bf40*/  ISETP.LT.AND P0, PT, R9, UR4, !P0 ;  /* 0x0000000409007c0c */ /* 0x000fc4000c701270 */
[----:B------:R-:W-:Y:S01]  /*4bf50*/  ISETP.GE.AND P1, PT, R0, UR5, PT ;  /* 0x0000000500007c0c */ /* 0x000fe2000bf26270 */
[----:B------:R-:W-:Y:S02]  /*4bf60*/  VIADD R0, R7, 0x1e7 ;  /* 0x000001e707007836 */ /* 0x000fe40000000000 */
[----:B------:R1:W-:Y:S01]  /*4bf70*/  @P6 STG.E.U16 desc[UR58][R4.64], R162 ;  /* 0x000000a204006986 */ /* 0x0003e2000c10153a */
[----:B------:R-:W-:Y:S01]  /*4bf80*/  IMAD.WIDE R10, R193, 0x2, R64 ;  /* 0x00000002c10a7825 */ /* 0x000fe200078e0240 */
[----:B0-----:R-:W-:Y:S02]  /*4bf90*/  PRMT R13, R166, 0x7632, R13 ;  /* 0x00007632a60d7816 */ /* 0x001fe4000000000d */
[----:B------:R-:W-:Y:S02]  /*4bfa0*/  ISETP.GE.AND P5, PT, R0, UR5, PT ;  /* 0x0000000500007c0c */ /* 0x000fe4000bfa6270 */
[----:B-1----:R-:W-:Y:S02]  /*4bfb0*/  PRMT R5, R162, 0x7632, R5 ;  /* 0x00007632a2057816 */ /* 0x002fe40000000005 */
[----:B------:R-:W-:-:S03]  /*4bfc0*/  ISETP.LT.AND P6, PT, R8, UR4, !P1 ;  /* 0x0000000408007c0c */ /* 0x000fc6000cfc1270 */
[----:B------:R4:W-:Y:S01]  /*4bfd0*/  @P2 STG.E.U16 desc[UR58][R10.64], R5 ;  /* 0x000000050a002986 */ /* 0x0009e2000c10153a */
[----:B------:R-:W-:-:S03]  /*4bfe0*/  ISETP.LT.AND P2, PT, R9, UR4, !P1 ;  /* 0x0000000409007c0c */ /* 0x000fc6000cf41270 */
[----:B------:R-:W-:Y:S01]  /*4bff0*/  @P3 STG.E.U16 desc[UR58][R2.64], R166 ;  /* 0x000000a602003986 */ /* 0x000fe2000c10153a */
[----:B------:R-:W-:-:S03]  /*4c000*/  ISETP.LT.AND P3, PT, R8, UR4, !P5 ;  /* 0x0000000408007c0c */ /* 0x000fc6000ef61270 */
[----:B------:R0:W-:Y:S01]  /*4c010*/  @P0 STG.E.U16 desc[UR58][R14.64], R13 ;  /* 0x0000000d0e000986 */ /* 0x0001e2000c10153a */
        /* <DEDUP_REMOVED lines=48> */
[----:B------:R-:W3:Y:S02]  /*4c320*/  LDL.LU R195, [R1+0xc94] ;  /* 0x000c940001c37983 */ /* 0x000ee40000300800 */
[C---:B------:R-:W-:Y:S02]  /*4c330*/  IMAD.WIDE R4, R193.reuse, 0x2, R66 ;  /* 0x00000002c1047825 */ /* 0x040fe400078e0242 */
[----:B------:R2:W-:Y:S02]  /*4c340*/  @P5 STG.E.U16 desc[UR58][R2.64], R173 ;  /* 0x000000ad02005986 */ /* 0x0005e4000c10153a */
[----:B------:R-:W-:Y:S02]  /*4c350*/  IMAD.WIDE R10, R193, 0x2, R64 ;  /* 0x00000002c10a7825 */ /* 0x000fe400078e0240 */
[----:B------:R-:W3:Y:S02]  /*4c360*/  LDL.LU R193, [R1+0xc8c] ;  /* 0x000c8c0001c17983 */ /* 0x000ee40000300800 */
        /* <DEDUP_REMOVED lines=13> */
[----:B------:R-:W-:-:S02]  /*4c440*/  ISETP.LT.AND P2, PT, R8, UR4, !P0 ;  /* 0x0000000408007c0c */ /* 0x000fc4000c741270 */
[----:B------:R-:W-:Y:S02]  /*4c450*/  ISETP.LT.AND P0, PT, R9, UR4, !P0 ;  /* 0x0000000409007c0c */ /* 0x000fe4000c701270 */
[----:B------:R-:W-:Y:S01]  /*4c460*/  ISETP.GE.AND P1, PT, R0, UR5, PT ;  /* 0x0000000500007c0c */ /* 0x000fe2000bf26270 */
[----:B------:R-:W-:Y:S02]  /*4c470*/  VIADD R0, R7, 0x1ef ;  /* 0x000001ef07007836 */ /* 0x000fe40000000000 */
[----:B------:R1:W-:Y:S01]  /*4c480*/  @P6 STG.E.U16 desc[UR58][R4.64], R170 ;  /* 0x000000aa04006986 */ /* 0x0003e2000c10153a */
[----:B0-----:R-:W-:Y:S02]  /*4c490*/  PRMT R13, R174, 0x7632, R13 ;  /* 0x00007632ae0d7816 */ /* 0x001fe4000000000d */
[----:B------:R-:W-:Y:S02]  /*4c4a0*/  ISETP.GE.AND P4, PT, R0, UR5, PT ;  /* 0x0000000500007c0c */ /* 0x000fe4000bf86270 */
[----:B-1----:R-:W-:-:S02]  /*4c4b0*/  PRMT R5, R170, 0x7632, R5 ;  /* 0x00007632aa057816 */ /* 0x002fc40000000005 */
        /* <DEDUP_REMOVED lines=35> */
[----:B------:R-:W-:Y:S02]  /*4c6f0*/  VIADD R0, R7, 0x1f3 ;  /* 0x000001f307007836 */ /* 0x000fe40000000000 */
[----:B0-----:R-:W-:Y:S01]  /*4c700*/  IMAD.WIDE R12, R193, 0x2, R64 ;  /* 0x00000002c10c7825 */ /* 0x001fe200078e0240 */
[----:B------:R0:W-:Y:S01]  /*4c710*/  @P6 STG.E.U16 desc[UR58][R4.64], R176 ;  /* 0x000000b004006986 */ /* 0x0001e2000c10153a */
[----:B------:R-:W-:-:S03]  /*4c720*/  ISETP.LT.AND P6, PT, R8, UR4, !P0 ;  /* 0x0000000408007c0c */ /* 0x000fc6000c7c1270 */
[----:B------:R-:W-:Y:S01]  /*4c730*/  @P5 STG.E.U16 desc[UR58][R12.64], R6 ;  /* 0x000000060c005986 */ /* 0x000fe2000c10153a */
[----:B------:R-:W-:Y:S02]  /*4c740*/  ISETP.LT.AND P5, PT, R9, UR4, !P0 ;  /* 0x0000000409007c0c */ /* 0x000fe4000c7a1270 */
[----:B------:R-:W-:Y:S01]  /*4c750*/  ISETP.GE.AND P3, PT, R0, UR5, PT ;  /* 0x0000000500007c0c */ /* 0x000fe2000bf66270 */
[----:B------:R-:W2:Y:S01]  /*4c760*/  LDL.LU R193, [R1+0xc4c] ;  /* 0x000c4c0001c17983 */ /* 0x000ea20000300800 */
[----:B0-----:R-:W-:-:S03]  /*4c770*/  PRMT R5, R180, 0x7632, R5 ;  /* 0x00007632b4057816 */ /* 0x001fc60000000005 */
[----:B------:R0:W-:Y:S01]  /*4c780*/  @P4 STG.E.U16 desc[UR58][R2.64], R180 ;  /* 0x000000b402004986 */ /* 0x0001e2000c10153a */
[----:B------:R-:W-:Y:S02]  /*4c790*/  ISETP.LT.AND P4, PT, R8, UR4, !P3 ;  /* 0x0000000408007c0c */ /* 0x000fe4000df81270 */
[----:B------:R-:W-:Y:S01]  /*4c7a0*/  ISETP.LT.AND P3, PT, R9, UR4, !P3 ;  /* 0x0000000409007c0c */ /* 0x000fe2000df61270 */
[----:B------:R4:W-:Y:S01]  /*4c7b0*/  @P1 STG.E.U16 desc[UR58][R14.64], R5 ;  /* 0x000000050e001986 */ /* 0x0009e2000c10153a */
[----:B0-----:R-:W-:Y:S01]  /*4c7c0*/  PRMT R3, R177, 0x7632, R3 ;  /* 0x00007632b1037816 */ /* 0x001fe20000000003 */
[----:B----4-:R-:W-:-:S04]  /*4c7d0*/  IMAD.WIDE R4, R194, 0x2, R66 ;  /* 0x00000002c2047825 */ /* 0x010fc800078e0242 */
[----:B------:R-:W-:Y:S01]  /*4c7e0*/  IMAD.WIDE R10, R194, 0x2, R64 ;  /* 0x00000002c20a7825 */ /* 0x000fe200078e0240 */
[----:B------:R0:W-:Y:S04]  /*4c7f0*/  @P6 STG.E.U16 desc[UR58][R4.64], R177 ;  /* 0x000000b104006986 */ /* 0x0001e8000c10153a */
[----:B------:R3:W-:Y:S04]  /*4c800*/  @P5 STG.E.U16 desc[UR58][R10.64], R3 ;  /* 0x000000030a005986 */ /* 0x0007e8000c10153a */
[----:B------:R-:W4:Y:S01]  /*4c810*/  LDL.LU R194, [R1+0xc38] ;  /* 0x000c380001c27983 */ /* 0x000f220000300800 */
[----:B0-----:R-:W-:Y:S01]  /*4c820*/  PRMT R5, R181, 0x7632, R5 ;  /* 0x00007632b5057816 */ /* 0x001fe20000000005 */
[----:B---3--:R-:W-:-:S04]  /*4c830*/  IMAD.WIDE R2, R195, 0x2, R66 ;  /* 0x00000002c3027825 */ /* 0x008fc800078e0242 */
[----:B------:R-:W-:Y:S01]  /*4c840*/  IMAD.WIDE R12, R195, 0x2, R64 ;  /* 0x00000002c30c7825 */ /* 0x000fe200078e0240 */
[----:B------:R-:W-:Y:S04]  /*4c850*/  @P4 STG.E.U16 desc[UR58][R2.64], R181 ;  /* 0x000000b502004986 */ /* 0x000fe8000c10153a */
[----:B------:R-:W3:Y:S04]  /*4c860*/  LDL.LU R195, [R1+0xc30] ;  /* 0x000c300001c37983 */ /* 0x000ee80000300800 */
[----:B------:R2:W-:Y:S02]  /*4c870*/  @P3 STG.E.U16 desc[UR58][R12.64], R5 ;  /* 0x000000050c003986 */ /* 0x0005e4000c10153a */
[----:B--2---:R-:W-:-:S04]  /*4c880*/  IMAD.WIDE R4, R190, 0x2, R66 ;  /* 0x00000002be047825 */ /* 0x004fc800078e0242 */
[----:B------:R-:W-:Y:S02]  /*4c890*/  IMAD.WIDE R10, R190, 0x2, R64 ;  /* 0x00000002be0a7825 */ /* 0x000fe400078e0240 */
[----:B------:R-:W2:Y:S02]  /*4c8a0*/  LDL.LU R190, [R1+0xc20] ;  /* 0x000c200001be7983 */ /* 0x000ea40000300800 */
[C---:B------:R-:W-:Y:S02]  /*4c8b0*/  VIADD R0, R7.reuse, 0x1f4 ;  /* 0x000001f407007836 */ /* 0x040fe40000000000 */
[----:B------:R-:W2:Y:S03]  /*4c8c0*/  LDL.LU R58, [R1+0xc18] ;  /* 0x000c1800013a7983 */ /* 0x000ea60000300800 */
[----:B------:R-:W-:Y:S01]  /*4c8d0*/  ISETP.GE.AND P2, PT, R0, UR5, PT ;  /* 0x0000000500007c0c */ /* 0x000fe2000bf46270 */
[----:B------:R-:W-:-:S03]  /*4c8e0*/  VIADD R0, R7, 0x1f5 ;  /* 0x000001f507007836 */ /* 0x000fc60000000000 */
[----:B------:R-:W-:Y:S02]  /*4c8f0*/  ISETP.LT.AND P6, PT, R8, UR4, !P2 ;  /* 0x0000000408007c0c */ /* 0x000fe4000d7c1270 */
[----:B------:R-:W-:Y:S02]  /*4c900*/  ISETP.GE.AND P0, PT, R0, UR5, PT ;  /* 0x0000000500007c0c */ /* 0x000fe4000bf06270 */
[----:B------:R-:W-:Y:S01]  /*4c910*/  ISETP.LT.AND P2, PT, R9, UR4, !P2 ;  /* 0x0000000409007c0c */ /* 0x000fe2000d741270 */
[C---:B------:R-:W-:Y:S01]  /*4c920*/  VIADD R6, R7.reuse, 0x1f7 ;  /* 0x000001f707067836 */ /* 0x040fe20000000000 */
[----:B------:R-:W-:Y:S01]  /*4c930*/  ISETP.LT.AND P3, PT, R8, UR4, !P0 ;  /* 0x0000000408007c0c */ /* 0x000fe2000c761270 */
[----:B------:R-:W-:Y:S02]  /*4c940*/  VIADD R0, R7, 0x1f6 ;  /* 0x000001f607007836 */ /* 0x000fe40000000000 */
[----:B------:R-:W-:Y:S01]  /*4c950*/  IMAD.WIDE R14, R192, 0x2, R66 ;  /* 0x00000002c00e7825 */ /* 0x000fe200078e0242 */
[----:B------:R-:W-:-:S02]  /*4c960*/  ISETP.GE.AND P5, PT, R6, UR5, PT ;  /* 0x0000000506007c0c */ /* 0x000fc4000bfa6270 */
[----:B------:R-:W-:Y:S01]  /*4c970*/  PRMT R6, R178, 0x7632, R6 ;  /* 0x00007632b2067816 */ /* 0x000fe20000000006 */
[----:B------:R-:W-:Y:S01]  /*4c980*/  IMAD.WIDE R2, R192, 0x2, R64 ;  /* 0x00000002c0027825 */ /* 0x000fe200078e0240 */
[----:B------:R-:W-:Y:S01]  /*4c990*/  ISETP.GE.AND P1, PT, R0, UR5, PT ;  /* 0x0000000500007c0c */ /* 0x000fe2000bf26270 */
[----:B------:R-:W-:Y:S01]  /*4c9a0*/  @P6 STG.E.U16 desc[UR58][R14.64], R178 ;  /* 0x000000b20e006986 */ /* 0x000fe2000c10153a */
[----:B------:R-:W-:-:S03]  /*4c9b0*/  ISETP.LT.AND P0, PT, R9, UR4, !P0 ;  /* 0x0000000409007c0c */ /* 0x000fc6000c701270 */
[----:B------:R0:W-:Y:S01]  /*4c9c0*/  @P2 STG.E.U16 desc[UR58][R2.64], R6 ;  /* 0x0000000602002986 */ /* 0x0001e2000c10153a */
[----:B------:R-:W-:Y:S01]  /*4c9d0*/  ISETP.LT.AND P6, PT, R8, UR4, !P1 ;  /* 0x0000000408007c0c */ /* 0x000fe2000cfc1270 */
[----:B------:R-:W-:Y:S02]  /*4c9e0*/  IMAD.WIDE R12, R193, 0x2, R66 ;  /* 0x00000002c10c7825 */ /* 0x000fe400078e0242 */
[----:B------:R-:W2:Y:S01]  /*4c9f0*/  LDL.LU R192, [R1+0xc08] ;  /* 0x000c080001c07983 */ /* 0x000ea20000300800 */
[----:B------:R-:W-:-:S03]  /*4ca00*/  ISETP.LT.AND P1, PT, R9, UR4, !P1 ;  /* 0x0000000409007c0c */ /* 0x000fc6000cf21270 */
[----:B------:R4:W-:Y:S01]  /*4ca10*/  @P3 STG.E.U16 desc[UR58][R4.64], R182 ;  /* 0x000000b604003986 */ /* 0x0009e2000c10153a */
[----:B------:R-:W-:Y:S01]  /*4ca20*/  ISETP.LT.AND P3, PT, R8, UR4, !P5 ;  /* 0x0000000408007c0c */ /* 0x000fe2000ef61270 */
[----:B0-----:R-:W-:Y:S02]  /*4ca30*/  IMAD.WIDE R2, R193, 0x2, R64 ;  /* 0x00000002c1027825 */ /* 0x001fe400078e0240 */
[----:B------:R-:W2:Y:S01]  /*4ca40*/  LDL.LU R193, [R1+0xaec] ;  /* 0x000aec0001c17983 */ /* 0x000ea20000300800 */
[----:B------:R-:W-:Y:S02]  /*4ca50*/  ISETP.LT.AND P5, PT, R9, UR4, !P5 ;  /* 0x0000000409007c0c */ /* 0x000fe4000efa1270 */
[----:B------:R-:W-:Y:S02]  /*4ca60*/  PRMT R15, R182, 0x7632, R15 ;  /* 0x00007632b60f7816 */ /* 0x000fe4000000000f */
[----:B------:R-:W-:Y:S02]  /*4ca70*/  PRMT R6, R179, 0x7632, R6 ;  /* 0x00007632b3067816 */ /* 0x000fe40000000006 */
[----:B------:R-:W-:Y:S01]  /*4ca80*/  PRMT R14, R183, 0x7632, R14 ;  /* 0x00007632b70e7816 */ /* 0x000fe2000000000e */
[----:B------:R0:W-:Y:S04]  /*4ca90*/  @P0 STG.E.U16 desc[UR58][R10.64], R15 ;  /* 0x0000000f0a000986 */ /* 0x0001e8000c10153a */
[----:B------:R3:W-:Y:S04]  /*4caa0*/  @P6 STG.E.U16 desc[UR58][R12.64], R179 ;  /* 0x000000b30c006986 */ /* 0x0007e8000c10153a */
[----:B------:R1:W-:Y:S01]  /*4cab0*/  @P1 STG.E.U16 desc[UR58][R2.64], R6 ;  /* 0x0000000602001986 */ /* 0x0003e2000c10153a */
[----:B----4-:R-:W-:-:S04]  /*4cac0*/  IMAD.WIDE R4, R194, 0x2, R66 ;  /* 0x00000002c2047825 */ /* 0x010fc800078e0242 */
[----:B0-----:R-:W-:Y:S01]  /*4cad0*/  IMAD.WIDE R10, R194, 0x2, R64 ;  /* 0x00000002c20a7825 */ /* 0x001fe200078e0240 */
[----:B------:R2:W-:Y:S04]  /*4cae0*/  @P3 STG.E.U16 desc[UR58][R4.64], R183 ;  /* 0x000000b704003986 */ /* 0x0005e8000c10153a */
[----:B------:R-:W4:Y:S04]  /*4caf0*/  LDL.LU R194, [R1+0xadc] ;  /* 0x000adc0001c27983 */ /* 0x000f280000300800 */
[----:B------:R0:W-:Y:S01]  /*4cb00*/  @P5 STG.E.U16 desc[UR58][R10.64], R14 ;  /* 0x0000000e0a005986 */ /* 0x0001e2000c10153a */
[----:B---3--:R-:W-:-:S04]  /*4cb10*/  IMAD.WIDE R12, R195, 0x2, R66 ;  /* 0x00000002c30c7825 */ /* 0x008fc800078e0242 */
[----:B-1----:R-:W-:Y:S02]  /*4cb20*/  IMAD.WIDE R2, R195, 0x2, R64 ;  /* 0x00000002c3027825 */ /* 0x002fe400078e0240 */
[----:B------:R-:W3:Y:S02]  /*4cb30*/  LDL.LU R195, [R1+0xad4] ;  /* 0x000ad40001c37983 */ /* 0x000ee40000300800 */
[----:B--2---:R-:W-:-:S04]  /*4cb40*/  IMAD.WIDE R4, R190, 0x2, R66 ;  /* 0x00000002be047825 */ /* 0x004fc800078e0242 */
[----:B0-----:R-:W-:Y:S02]  /*4cb50*/  IMAD.WIDE R10, R190, 0x2, R64 ;  /* 0x00000002be0a7825 */ /* 0x001fe400078e0240 */
[----:B------:R-:W2:Y:S02]  /*4cb60*/  LDL.LU R190, [R1+0x110c] ;  /* 0x00110c0001be7983 */ /* 0x000ea40000300800 */
[----:B------:R-:W-:-:S05]  /*4cb70*/  VIADD R0, R7, 0x1f8 ;  /* 0x000001f807007836 */ /* 0x000fca0000000000 */
[----:B------:R-:W-:Y:S01]  /*4cb80*/  ISETP.GE.AND P4, PT, R0, UR5, PT ;  /* 0x0000000500007c0c */ /* 0x000fe2000bf86270 */
[----:B------:R-:W-:-:S03]  /*4cb90*/  VIADD R0, R7, 0x1f9 ;  /* 0x000001f907007836 */ /* 0x000fc60000000000 */
[----:B------:R-:W-:Y:S02]  /*4cba0*/  ISETP.LT.AND P6, PT, R8, UR4, !P4 ;  /* 0x0000000408007c0c */ /* 0x000fe4000e7c1270 */
[----:B------:R-:W-:Y:S01]  /*4cbb0*/  ISETP.GE.AND P2, PT, R0, UR5, PT ;  /* 0x0000000500007c0c */ /* 0x000fe2000bf46270 */
[----:B------:R-:W-:Y:S01]  /*4cbc0*/  VIADD R0, R7, 0x1fa ;  /* 0x000001fa07007836 */ /* 0x000fe20000000000 */
[----:B------:R-:W-:-:S04]  /*4cbd0*/  ISETP.LT.AND P4, PT, R9, UR4, !P4 ;  /* 0x0000000409007c0c */ /* 0x000fc8000e781270 */
[----:B------:R-:W-:Y:S01]  /*4cbe0*/  ISETP.GE.AND P0, PT, R0, UR5, PT ;  /* 0x0000000500007c0c */ /* 0x000fe2000bf06270 */
[----:B------:R-:W-:Y:S01]  /*4cbf0*/  VIADD R0, R7, 0x1fb ;  /* 0x000001fb07007836 */ /* 0x000fe20000000000 */
[C---:B------:R-:W-:Y:S02]  /*4cc00*/  ISETP.LT.AND P5, PT, R8.reuse, UR4, !P2 ;  /* 0x0000000408007c0c */ /* 0x040fe4000d7a1270 */
[----:B------:R-:W-:Y:S01]  /*4cc10*/  ISETP.LT.AND P3, PT, R9, UR4, !P2 ;  /* 0x0000000409007c0c */ /* 0x000fe2000d761270 */
[----:B------:R0:W-:Y:S01]  /*4cc20*/  @P6 STG.E.U16 desc[UR58][R12.64], R184 ;  /* 0x000000b80c006986 */ /* 0x0001e2000c10153a */
[----:B------:R-:W-:Y:S02]  /*4cc30*/  ISETP.LT.AND P6, PT, R8, UR4, !P0 ;  /* 0x0000000408007c0c */ /* 0x000fe4000c7c1270 */
[----:B------:R-:W-:Y:S01]  /*4cc40*/  ISETP.GE.AND P1, PT, R0, UR5, PT ;  /* 0x0000000500007c0c */ /* 0x000fe2000bf26270 */
[----:B------:R-:W-:Y:S01]  /*4cc50*/  VIADD R0, R7, 0x1fc ;  /* 0x000001fc07007836 */ /* 0x000fe20000000000 */
[----:B------:R-:W-:-:S02]  /*4cc60*/  PRMT R6, R184, 0x7632, R6 ;  /* 0x00007632b8067816 */ /* 0x000fc40000000006 */
[----:B------:R-:W-:Y:S02]  /*4cc70*/  PRMT R14, R16, 0x7632, R14 ;  /* 0x00007632100e7816 */ /* 0x000fe4000000000e */
[----:B------:R-:W-:Y:S01]  /*4cc80*/  ISETP.GE.AND P2, PT, R0, UR5, PT ;  /* 0x0000000500007c0c */ /* 0x000fe2000bf46270 */
[----:B------:R-:W-:Y:S02]  /*4cc90*/  VIADD R0, R7, 0x1fd ;  /* 0x000001fd07007836 */ /* 0x000fe40000000000 */
[----:B0-----:R-:W-:Y:S01]  /*4cca0*/  IMAD.WIDE R12, R58, 0x2, R66 ;  /* 0x000000023a0c7825 */ /* 0x001fe200078e0242 */
[----:B------:R0:W-:Y:S01]  /*4ccb0*/  @P4 STG.E.U16 desc[UR58][R2.64], R6 ;  /* 0x0000000602004986 */ /* 0x0001e2000c10153a */
[----:B------:R-:W-:-:S03]  /*4ccc0*/  ISETP.LT.AND P0, PT, R9, UR4, !P0 ;  /* 0x0000000409007c0c */ /* 0x000fc6000c701270 */
[----:B------:R1:W-:Y:S01]  /*4ccd0*/  @P5 STG.E.U16 desc[UR58][R4.64], R16 ;  /* 0x0000001004005986 */ /* 0x0003e2000c10153a */
[----:B------:R-:W-:Y:S02]  /*4cce0*/  ISETP.LT.AND P5, PT, R8, UR4, !P1 ;  /* 0x0000000408007c0c */ /* 0x000fe4000cfa1270 */
[----:B------:R-:W-:Y:S01]  /*4ccf0*/  ISETP.GE.AND P4, PT, R0, UR5, PT ;  /* 0x0000000500007c0c */ /* 0x000fe2000bf86270 */
[----:B------:R1:W-:Y:S01]  /*4cd00*/  @P3 STG.E.U16 desc[UR58][R10.64], R14 ;  /* 0x0000000e0a003986 */ /* 0x0003e2000c10153a */
[----:B------:R-:W-:Y:S01]  /*4cd10*/  ISETP.LT.AND P3, PT, R9, UR4, !P1 ;  /* 0x0000000409007c0c */ /* 0x000fe2000cf61270 */
[----:B------:R-:W-:Y:S02]  /*4cd20*/  VIADD R0, R7, 0x1fe ;  /* 0x000001fe07007836 */ /* 0x000fe40000000000 */
[----:B------:R1:W-:Y:S01]  /*4cd30*/  @P6 STG.E.U16 desc[UR58][R12.64], R185 ;  /* 0x000000b90c006986 */ /* 0x0003e2000c10153a */
[----:B------:R-:W-:Y:S01]  /*4cd40*/  ISETP.LT.AND P6, PT, R8, UR4, !P2 ;  /* 0x0000000408007c0c */ /* 0x000fe2000d7c1270 */
[----:B0-----:R-:W-:Y:S01]  /*4cd50*/  IMAD.WIDE R2, R58, 0x2, R64 ;  /* 0x000000023a027825 */ /* 0x001fe200078e0240 */
[----:B------:R-:W-:-:S03]  /*4cd60*/  ISETP.GE.AND P1, PT, R0, UR5, PT ;  /* 0x0000000500007c0c */ /* 0x000fc6000bf26270 */
[----:B------:R-:W-:Y:S02]  /*4cd70*/  VIADD R0, R7, 0x1ff ;  /* 0x000001ff07007836 */ /* 0x000fe40000000000 */
[C---:B-1----:R-:W-:Y:S01]  /*4cd80*/  IMAD.WIDE R4, R192.reuse, 0x2, R66 ;  /* 0x00000002c0047825 */ /* 0x042fe200078e0242 */
[----:B------:R-:W-:Y:S02]  /*4cd90*/  PRMT R14, R17, 0x7632, R14 ;  /* 0x00007632110e7816 */ /* 0x000fe4000000000e */
[----:B------:R-:W-:Y:S01]  /*4cda0*/  PRMT R13, R185, 0x7632, R13 ;  /* 0x00007632b90d7816 */ /* 0x000fe2000000000d */
[----:B------:R-:W-:-:S04]  /*4cdb0*/  IMAD.WIDE R6, R192, 0x2, R64 ;  /* 0x00000002c0067825 */ /* 0x000fc800078e0240 */
[----:B------:R-:W-:Y:S01]  /*4cdc0*/  IMAD.WIDE R10, R193, 0x2, R66 ;  /* 0x00000002c10a7825 */ /* 0x000fe200078e0242 */
[----:B------:R0:W-:Y:S01]  /*4cdd0*/  @P0 STG.E.U16 desc[UR58][R2.64], R13 ;  /* 0x0000000d02000986 */ /* 0x0001e2000c10153a */
[----:B------:R-:W-:-:S03]  /*4cde0*/  ISETP.LT.AND P2, PT, R9, UR4, !P2 ;  /* 0x0000000409007c0c */ /* 0x000fc6000d741270 */
[----:B------:R1:W-:Y:S01]  /*4cdf0*/  @P5 STG.E.U16 desc[UR58][R4.64], R17 ;  /* 0x0000001104005986 */ /* 0x0003e2000c10153a */
[----:B------:R-:W-:-:S03]  /*4ce00*/  ISETP.GE.AND P0, PT, R0, UR5, PT ;  /* 0x0000000500007c0c */ /* 0x000fc6000bf06270 */
[----:B------:R3:W-:Y:S01]  /*4ce10*/  @P3 STG.E.U16 desc[UR58][R6.64], R14 ;  /* 0x0000000e06003986 */ /* 0x0007e2000c10153a */
[----:B------:R-:W-:-:S03]  /*4ce20*/  ISETP.LT.AND P5, PT, R8, UR4, !P1 ;  /* 0x0000000408007c0c */ /* 0x000fc6000cfa1270 */
[----:B------:R3:W-:Y:S01]  /*4ce30*/  @P6 STG.E.U16 desc[UR58][R10.64], R186 ;  /* 0x000000ba0a006986 */ /* 0x0007e2000c10153a */
[C---:B------:R-:W-:Y:S02]  /*4ce40*/  ISETP.LT.AND P6, PT, R8.reuse, UR4, !P4 ;  /* 0x0000000408007c0c */ /* 0x040fe4000e7c1270 */
[C---:B------:R-:W-:Y:S02]  /*4ce50*/  ISETP.LT.AND P4, PT, R9.reuse, UR4, !P4 ;  /* 0x0000000409007c0c */ /* 0x040fe4000e781270 */
[C---:B------:R-:W-:Y:S02]  /*4ce60*/  ISETP.LT.AND P1, PT, R9.reuse, UR4, !P1 ;  /* 0x0000000409007c0c */ /* 0x040fe4000cf21270 */
[----:B------:R-:W-:Y:S02]  /*4ce70*/  ISETP.LT.AND P3, PT, R8, UR4, !P0 ;  /* 0x0000000408007c0c */ /* 0x000fe4000c761270 */
[----:B------:R-:W-:Y:S01]  /*4ce80*/  ISETP.LT.AND P0, PT, R9, UR4, !P0 ;  /* 0x0000000409007c0c */ /* 0x000fe2000c701270 */
[----:B0-----:R-:W-:Y:S01]  /*4ce90*/  IMAD.WIDE R12, R193, 0x2, R64 ;  /* 0x00000002c10c7825 */ /* 0x001fe200078e0240 */
[----:B------:R-:W-:-:S02]  /*4cea0*/  PRMT R0, R186, 0x7632, R0 ;  /* 0x00007632ba007816 */ /* 0x000fc40000000000 */
[----:B------:R-:W-:Y:S01]  /*4ceb0*/  PRMT R8, R18, 0x7632, R8 ;  /* 0x0000763212087816 */ /* 0x000fe20000000008 */
[----:B----4-:R-:W-:Y:S01]  /*4cec0*/  IMAD.WIDE R2, R194, 0x2, R66 ;  /* 0x00000002c2027825 */ /* 0x010fe200078e0242 */
[----:B------:R-:W-:-:S03]  /*4ced0*/  PRMT R9, R187, 0x7632, R9 ;  /* 0x00007632bb097816 */ /* 0x000fc60000000009 */
[----:B-1----:R-:W-:Y:S01]  /*4cee0*/  IMAD.WIDE R4, R194, 0x2, R64 ;  /* 0x00000002c2047825 */ /* 0x002fe200078e0240 */
[----:B------:R0:W-:Y:S04]  /*4cef0*/  @P2 STG.E.U16 desc[UR58][R12.64], R0 ;  /* 0x000000000c002986 */ /* 0x0001e8000c10153a */
[----:B------:R0:W-:Y:S04]  /*4cf00*/  @P6 STG.E.U16 desc[UR58][R2.64], R18 ;  /* 0x0000001202006986 */ /* 0x0001e8000c10153a */
[----:B------:R0:W-:Y:S01]  /*4cf10*/  @P4 STG.E.U16 desc[UR58][R4.64], R8 ;  /* 0x0000000804004986 */ /* 0x0001e2000c10153a */
[----:B---3--:R-:W-:-:S04]  /*4cf20*/  IMAD.WIDE R6, R195, 0x2, R66 ;  /* 0x00000002c3067825 */ /* 0x008fc800078e0242 */
[----:B------:R-:W-:Y:S01]  /*4cf30*/  IMAD.WIDE R10, R195, 0x2, R64 ;  /* 0x00000002c30a7825 */ /* 0x000fe200078e0240 */
[----:B------:R0:W-:Y:S04]  /*4cf40*/  @P5 STG.E.U16 desc[UR58][R6.64], R187 ;  /* 0x000000bb06005986 */ /* 0x0001e8000c10153a */
[----:B------:R0:W-:Y:S01]  /*4cf50*/  @P1 STG.E.U16 desc[UR58][R10.64], R9 ;  /* 0x000000090a001986 */ /* 0x0001e2000c10153a */
[----:B--2---:R-:W-:-:S05]  /*4cf60*/  IMAD.WIDE R66, R190, 0x2, R66 ;  /* 0x00000002be427825 */ /* 0x004fca00078e0242 */
[----:B------:R0:W-:Y:S01]  /*4cf70*/  @P3 STG.E.U16 desc[UR58][R66.64], R19 ;  /* 0x0000001342003986 */ /* 0x0001e2000c10153a */
[----:B------:R-:W-:Y:S01]  /*4cf80*/  IMAD.WIDE R64, R190, 0x2, R64 ;  /* 0x00000002be407825 */ /* 0x000fe200078e0240 */
[----:B------:R-:W-:Y:S06]  /*4cf90*/  @!P0 EXIT ;  /* 0x000000000000894d */ /* 0x000fec0003800000 */
[----:B------:R-:W-:-:S05]  /*4cfa0*/  PRMT R32, R19, 0x7632, R32 ;  /* 0x0000763213207816 */ /* 0x000fca0000000020 */
[----:B------:R-:W-:Y:S01]  /*4cfb0*/  STG.E.U16 desc[UR58][R64.64], R32 ;  /* 0x0000002040007986 */ /* 0x000fe2000c10153a */
[----:B------:R-:W-:Y:S05]  /*4cfc0*/  EXIT ;  /* 0x000000000000794d */ /* 0x000fea0003800000 */
.L_x_2:
[----:B------:R-:W-:-:S00]  /*4cfd0*/  BRA `(.L_x_2) ;  /* 0xfffffffc00fc7947 */ /* 0x000fc0000383ffff */
[----:B------:R-:W-:-:S00]  /*4cfe0*/  NOP ;  /* 0x0000000000007918 */ /* 0x000fc00000000000 */
        /* <DEDUP_REMOVED lines=9> */
.L_x_3:


//--------------------- .nv.shared.matmul_kernel  --------------------------
	.section	.nv.shared.matmul_kernel,"aw",@nobits
	.sectionflags	@""
	.align	16
	.zero		1024


//--------------------- .nv.shared.reserved.0     --------------------------
	.section	.nv.shared.reserved.0,"aw",@nobits
	.weak		__nv_reservedSMEM_offset_0_alias
	.size		__nv_reservedSMEM_offset_0_alias, 0, 0
	.other		__nv_reservedSMEM_offset_0_alias,@"STO_CUDA_RESERVED_SHARED STV_DEFAULT"
__nv_reservedSMEM_offset_0_alias:
	.zero		0


//--------------------- .nv.constant0.matmul_kernel --------------------------
	.section	.nv.constant0.matmul_kernel,"a",@progbits
	.sectionflags	@""
	.align	4
.nv.constant0.matmul_kernel:
	.zero		608


//--------------------- SYMBOLS --------------------------

	.type		.nv.reservedSmem.offset0,@object
	.size		.nv.reservedSmem.offset0,0x4
